def matmul_kernel(
    a_ptr,
    b_ptr,
    c_ptr,
    M,
    N,
    K,
    stride_am,
    stride_ak,
    stride_bk,
    stride_bn,
    stride_cm,
    stride_cn,
    BLOCK_M: tl.constexpr,
    BLOCK_N: tl.constexpr,
    BLOCK_K: tl.constexpr,
    GROUP_M: tl.constexpr,
):
    pid = tl.program_id(axis=0)
    num_pid_m = tl.cdiv(M, BLOCK_M)
    num_pid_n = tl.cdiv(N, BLOCK_N)
    num_pid_in_group = GROUP_M * num_pid_n
    group_id = pid // num_pid_in_group
    first_pid_m = group_id * GROUP_M
    group_size_m = min(num_pid_m - first_pid_m, GROUP_M)
    pid_m = first_pid_m + ((pid % num_pid_in_group) % group_size_m)
    pid_n = (pid % num_pid_in_group) // group_size_m

    offs_am = (pid_m * BLOCK_M + tl.arange(0, BLOCK_M)) % M
    offs_bn = (pid_n * BLOCK_N + tl.arange(0, BLOCK_N)) % N
    offs_k = tl.arange(0, BLOCK_K)
    a_ptrs = a_ptr + offs_am[:, None] * stride_am + offs_k[None, :] * stride_ak
    b_ptrs = b_ptr + offs_k[:, None] * stride_bk + offs_bn[None, :] * stride_bn

    acc = tl.zeros((BLOCK_M, BLOCK_N), dtype=tl.float32)
    for kk in range(0, tl.cdiv(K, BLOCK_K)):
        a = tl.load(a_ptrs, mask=offs_k[None, :] < K - kk * BLOCK_K, other=0.0)
        b = tl.load(b_ptrs, mask=offs_k[:, None] < K - kk * BLOCK_K, other=0.0)
        acc = tl.dot(a, b, acc)
        a_ptrs += BLOCK_K * stride_ak
        b_ptrs += BLOCK_K * stride_bk

    c = acc.to(c_ptr.dtype.element_ty)
    offs_cm = pid_m * BLOCK_M + tl.arange(0, BLOCK_M)
    offs_cn = pid_n * BLOCK_N + tl.arange(0, BLOCK_N)
    c_ptrs = c_ptr + offs_cm[:, None] * stride_cm + offs_cn[None, :] * stride_cn
    mask = (offs_cm[:, None] < M) & (offs_cn[None, :] < N)
    tl.store(c_ptrs, c, mask=mask)

# config = {"BLOCK_K": 32, "BLOCK_M": 256, "BLOCK_N": 128, "GROUP_M": 8, "arch": "sm_100", "dtype": "fp32", "num_ctas": 1, "num_stages": 6, "num_warps": 4}
# arch = sm_100


// ===== COMPILED SASS (sm_100a) =====

	.target	sm_100a

	.elftype	@"ET_EXEC"


//--------------------- .note.nv.tkinfo           --------------------------
	.section	.note.nv.tkinfo,"",@"SHT_NOTE"
	.sectionflags	@"SHF_NOTE_NV_TKINFO"
	.tkinfo
        /*0018*/ 	.word	0x00000081
        /*0030*/ 	.string	""
        /*0030*/ 	.string	"ptxas-blackwell"
        /*0030*/ 	.string	"Cuda compilation tools, release 12.9, V12.9.86"
        /*0030*/ 	.string	"Build cuda_12.9.r12.9/compiler.36037853_0"
        /*0030*/ 	.string	"-v  -suppress-debug-info  -lineinfo  -arch sm_100a "



//--------------------- .note.nv.cuver            --------------------------
	.section	.note.nv.cuver,"",@"SHT_NOTE"
	.sectionflags	@"SHF_NOTE_NV_CUVER"
        /*0018*/ 	.short	0x0001
        /*001a*/ 	.short	0x0064
        /*001c*/ 	.short	0x0001
        /*001e*/ 	.short	0x0000
        /*0020*/ 	.short	0x0001
        /*0022*/ 	.short	0x0000


//--------------------- .nv.info                  --------------------------
	.section	.nv.info,"",@"SHT_CUDA_INFO"
	.align	4


	//----- nvinfo : EIATTR_REGCOUNT
	.align		4
        /*0000*/ 	.byte	0x04, 0x2f
        /*0002*/ 	.short	(.L_4 - .L_3)
	.align		4
.L_3:
        /*0004*/ 	.word	index@(matmul_kernel)
        /*0008*/ 	.word	0x000000ff


	//----- nvinfo : EIATTR_FRAME_SIZE
	.align		4
.L_4:
        /*000c*/ 	.byte	0x04, 0x11
        /*000e*/ 	.short	(.L_6 - .L_5)
	.align		4
.L_5:
        /*0010*/ 	.word	index@($__internal_2_$__cuda_sm10x_tcgen05_guardrail_trap_unallocated_columns_being_dealloced)
        /*0014*/ 	.word	0x000001e0


	//----- nvinfo : EIATTR_FRAME_SIZE
	.align		4
.L_6:
        /*0018*/ 	.byte	0x04, 0x11
        /*001a*/ 	.short	(.L_8 - .L_7)
	.align		4
.L_7:
        /*001c*/ 	.word	index@($__internal_1_$__cuda_sm10x_tcgen05_guardrail_trap_phase_invalid_during_alloc)
        /*0020*/ 	.word	0x000001e0


	//----- nvinfo : EIATTR_FRAME_SIZE
	.align		4
.L_8:
        /*0024*/ 	.byte	0x04, 0x11
        /*0026*/ 	.short	(.L_10 - .L_9)
	.align		4
.L_9:
        /*0028*/ 	.word	index@($__internal_0_$__cuda_sm10x_tcgen05_guardrail_trap_col_being_dealloced_not_returned_by_alloc)
        /*002c*/ 	.word	0x000001e0


	//----- nvinfo : EIATTR_FRAME_SIZE
	.align		4
.L_10:
        /*0030*/ 	.byte	0x04, 0x11
        /*0032*/ 	.short	(.L_12 - .L_11)
	.align		4
.L_11:
        /*0034*/ 	.word	index@(matmul_kernel)
        /*0038*/ 	.word	0x000001e0


	//----- nvinfo : EIATTR_MIN_STACK_SIZE
	.align		4
.L_12:
        /*003c*/ 	.byte	0x04, 0x12
        /*003e*/ 	.short	(.L_14 - .L_13)
	.align		4
.L_13:
        /*0040*/ 	.word	index@(matmul_kernel)
        /*0044*/ 	.word	0x000001e0
.L_14:


//--------------------- .nv.info.matmul_kernel    --------------------------
	.section	.nv.info.matmul_kernel,"",@"SHT_CUDA_INFO"
	.sectionflags	@""
	.align	4


	//----- nvinfo : EIATTR_CUDA_API_VERSION
	.align		4
        /*0000*/ 	.byte	0x04, 0x37
        /*0002*/ 	.short	(.L_16 - .L_15)
.L_15:
        /*0004*/ 	.word	0x00000081


	//----- nvinfo : EIATTR_KPARAM_INFO
	.align		4
.L_16:
        /*0008*/ 	.byte	0x04, 0x17
        /*000a*/ 	.short	(.L_18 - .L_17)
.L_17:
        /*000c*/ 	.word	0x00000000
        /*0010*/ 	.short	0x000d
        /*0012*/ 	.short	0x0048
        /*0014*/ 	.byte	0x00, 0xf4, 0x21, 0x00


	//----- nvinfo : EIATTR_KPARAM_INFO
	.align		4
.L_18:
        /*0018*/ 	.byte	0x04, 0x17
        /*001a*/ 	.short	(.L_20 - .L_19)
.L_19:
        /*001c*/ 	.word	0x00000000
        /*0020*/ 	.short	0x000c
        /*0022*/ 	.short	0x0040
        /*0024*/ 	.byte	0x00, 0xf4, 0x21, 0x00


	//----- nvinfo : EIATTR_KPARAM_INFO
	.align		4
.L_20:
        /*0028*/ 	.byte	0x04, 0x17
        /*002a*/ 	.short	(.L_22 - .L_21)
.L_21:
        /*002c*/ 	.word	0x00000000
        /*0030*/ 	.short	0x000b
        /*0032*/ 	.short	0x0038
        /*0034*/ 	.byte	0x00, 0xf0, 0x11, 0x00


	//----- nvinfo : EIATTR_KPARAM_INFO
	.align		4
.L_22:
        /*0038*/ 	.byte	0x04, 0x17
        /*003a*/ 	.short	(.L_24 - .L_23)
.L_23:
        /*003c*/ 	.word	0x00000000
        /*0040*/ 	.short	0x000a
        /*0042*/ 	.short	0x0034
        /*0044*/ 	.byte	0x00, 0xf0, 0x11, 0x00


	//----- nvinfo : EIATTR_KPARAM_INFO
	.align		4
.L_24:
        /*0048*/ 	.byte	0x04, 0x17
        /*004a*/ 	.short	(.L_26 - .L_25)
.L_25:
        /*004c*/ 	.word	0x00000000
        /*0050*/ 	.short	0x0009
        /*0052*/ 	.short	0x0030
        /*0054*/ 	.byte	0x00, 0xf0, 0x11, 0x00


	//----- nvinfo : EIATTR_KPARAM_INFO
	.align		4
.L_26:
        /*0058*/ 	.byte	0x04, 0x17
        /*005a*/ 	.short	(.L_28 - .L_27)
.L_27:
        /*005c*/ 	.word	0x00000000
        /*0060*/ 	.short	0x0008
        /*0062*/ 	.short	0x002c
        /*0064*/ 	.byte	0x00, 0xf0, 0x11, 0x00


	//----- nvinfo : EIATTR_KPARAM_INFO
	.align		4
.L_28:
        /*0068*/ 	.byte	0x04, 0x17
        /*006a*/ 	.short	(.L_30 - .L_29)
.L_29:
        /*006c*/ 	.word	0x00000000
        /*0070*/ 	.short	0x0007
        /*0072*/ 	.short	0x0028
        /*0074*/ 	.byte	0x00, 0xf0, 0x11, 0x00


	//----- nvinfo : EIATTR_KPARAM_INFO
	.align		4
.L_30:
        /*0078*/ 	.byte	0x04, 0x17
        /*007a*/ 	.short	(.L_32 - .L_31)
.L_31:
        /*007c*/ 	.word	0x00000000
        /*0080*/ 	.short	0x0006
        /*0082*/ 	.short	0x0024
        /*0084*/ 	.byte	0x00, 0xf0, 0x11, 0x00


	//----- nvinfo : EIATTR_KPARAM_INFO
	.align		4
.L_32:
        /*0088*/ 	.byte	0x04, 0x17
        /*008a*/ 	.short	(.L_34 - .L_33)
.L_33:
        /*008c*/ 	.word	0x00000000
        /*0090*/ 	.short	0x0005
        /*0092*/ 	.short	0x0020
        /*0094*/ 	.byte	0x00, 0xf0, 0x11, 0x00


	//----- nvinfo : EIATTR_KPARAM_INFO
	.align		4
.L_34:
        /*0098*/ 	.byte	0x04, 0x17
        /*009a*/ 	.short	(.L_36 - .L_35)
.L_35:
        /*009c*/ 	.word	0x00000000
        /*00a0*/ 	.short	0x0004
        /*00a2*/ 	.short	0x001c
        /*00a4*/ 	.byte	0x00, 0xf0, 0x11, 0x00


	//----- nvinfo : EIATTR_KPARAM_INFO
	.align		4
.L_36:
        /*00a8*/ 	.byte	0x04, 0x17
        /*00aa*/ 	.short	(.L_38 - .L_37)
.L_37:
        /*00ac*/ 	.word	0x00000000
        /*00b0*/ 	.short	0x0003
        /*00b2*/ 	.short	0x0018
        /*00b4*/ 	.byte	0x00, 0xf0, 0x11, 0x00


	//----- nvinfo : EIATTR_KPARAM_INFO
	.align		4
.L_38:
        /*00b8*/ 	.byte	0x04, 0x17
        /*00ba*/ 	.short	(.L_40 - .L_39)
.L_39:
        /*00bc*/ 	.word	0x00000000
        /*00c0*/ 	.short	0x0002
        /*00c2*/ 	.short	0x0010
        /*00c4*/ 	.byte	0x00, 0xf4, 0x21, 0x00


	//----- nvinfo : EIATTR_KPARAM_INFO
	.align		4
.L_40:
        /*00c8*/ 	.byte	0x04, 0x17
        /*00ca*/ 	.short	(.L_42 - .L_41)
.L_41:
        /*00cc*/ 	.word	0x00000000
        /*00d0*/ 	.short	0x0001
        /*00d2*/ 	.short	0x0008
        /*00d4*/ 	.byte	0x00, 0xf4, 0x21, 0x00


	//----- nvinfo : EIATTR_KPARAM_INFO
	.align		4
.L_42:
        /*00d8*/ 	.byte	0x04, 0x17
        /*00da*/ 	.short	(.L_44 - .L_43)
.L_43:
        /*00dc*/ 	.word	0x00000000
        /*00e0*/ 	.short	0x0000
        /*00e2*/ 	.short	0x0000
        /*00e4*/ 	.byte	0x00, 0xf4, 0x21, 0x00


	//----- nvinfo : EIATTR_AT_ENTRY_FRAGMENTS
	.align		4
.L_44:
        /*00e8*/ 	.byte	0x04, 0x4f
        /*00ea*/ 	.short	(.L_46 - .L_45)


	//   ....[0]....
.L_45:
        /*00ec*/ 	.word	0x00000004


	//----- nvinfo : EIATTR_RESERVED_SMEM_USED
	.align		4
.L_46:
        /*00f0*/ 	.byte	0x01, 0x41
	.zero		2


	//----- nvinfo : EIATTR_SPARSE_MMA_MASK
	.align		4
        /*00f4*/ 	.byte	0x03, 0x50
        /*00f6*/ 	.short	0x0000


	//----- nvinfo : EIATTR_TCGEN05_1CTA_USED
	.align		4
        /*00f8*/ 	.byte	0x01, 0x51
	.zero		2


	//----- nvinfo : EIATTR_MAXREG_COUNT
	.align		4
        /*00fc*/ 	.byte	0x03, 0x1b
        /*00fe*/ 	.short	0x00ff


	//----- nvinfo : EIATTR_NUM_BARRIERS
	.align		4
        /*0100*/ 	.byte	0x02, 0x4c
        /*0102*/ 	.byte	0x01
	.zero		1


	//----- nvinfo : EIATTR_ANNOTATIONS
	.align		4
        /*0104*/ 	.byte	0x04, 0x55
        /*0106*/ 	.short	(.L_48 - .L_47)


	//   ....[0]....
.L_47:
        /*0108*/ 	.word	0x00000001
        /*010c*/ 	.byte	0x50, 0x24, 0x00, 0x00, 0x01, 0x00, 0x00, 0x00, 0x90, 0x24, 0x00, 0x00, 0x01, 0x00, 0x00, 0x00
        /* <DEDUP_REMOVED lines=123> */
        /*08cc*/ 	.byte	0x30, 0x0d, 0x01, 0x00, 0x01, 0x00, 0x00, 0x00, 0x40, 0x0d, 0x01, 0x00


	//----- nvinfo : EIATTR_INT_WARP_WIDE_INSTR_OFFSETS
	.align		4
.L_48:
        /*08d8*/ 	.byte	0x04, 0x31
        /*08da*/ 	.short	(.L_50 - .L_49)


	//   ....[0]....
.L_49:
        /*08dc*/ 	.word	0x00002e90


	//   ....[1]....
        /*08e0*/ 	.word	0x00002f10


	//   ....[2]....
        /*08e4*/ 	.word	0x00002fa0


	//   ....[3]....
        /*08e8*/ 	.word	0x000164c0


	//   ....[4]....
        /*08ec*/ 	.word	0x00016510


	//----- nvinfo : EIATTR_COOP_GROUP_MASK_REGIDS
	.align		4
.L_50:
        /*08f0*/ 	.byte	0x04, 0x29
        /*08f2*/ 	.short	(.L_52 - .L_51)


	//   ....[0]....
.L_51:
        /*08f4*/ 	.word	0xffffffff


	//   ....[1]....
        /*08f8*/ 	.word	0xffffffff


	//   ....[2]....
        /*08fc*/ 	.word	0xffffffff


	//   ....[3]....
        /*0900*/ 	.word	0xffffffff


	//----- nvinfo : EIATTR_COOP_GROUP_INSTR_OFFSETS
	.align		4
.L_52:
        /*0904*/ 	.byte	0x04, 0x28
        /*0906*/ 	.short	(.L_54 - .L_53)


	//   ....[0]....
.L_53:
        /*0908*/ 	.word	0x00000070


	//   ....[1]....
        /*090c*/ 	.word	0x00000330


	//   ....[2]....
        /*0910*/ 	.word	0x00016350


	//   ....[3]....
        /*0914*/ 	.word	0x000165c0


	//----- nvinfo : EIATTR_VRC_CTA_INIT_COUNT
	.align		4
.L_54:
        /*0918*/ 	.byte	0x02, 0x4a
        /*091a*/ 	.byte	0x80
	.zero		1


	//----- nvinfo : EIATTR_MBARRIER_INSTR_OFFSETS
	.align		4
        /*091c*/ 	.byte	0x04, 0x39
        /*091e*/ 	.short	(.L_56 - .L_55)


	//   ....[0]....
.L_55:
        /*0920*/ 	.word	0x000030a0
        /*0924*/ 	.word	0x000000ff
        /*0928*/ 	.word	0x00000000
        /*092c*/ 	.short	0x0100
        /*092e*/ 	.byte	0x08
	.zero		1


	//   ....[1]....
        /*0930*/ 	.word	0x00003190
        /*0934*/ 	.word	0x000000ff
        /*0938*/ 	.word	0x00040008
        /*093c*/ 	.short	0x0100
        /*093e*/ 	.byte	0x0a
	.zero		1


	//   ....[2]....
        /*0940*/ 	.word	0x0000d780
        /*0944*/ 	.word	0x000000ff
        /*0948*/ 	.word	0x00000000
        /*094c*/ 	.short	0x010a
        /*094e*/ 	.byte	0x08
	.zero		1


	//   ....[3]....
        /*0950*/ 	.word	0x0000ff50
        /*0954*/ 	.word	0x000000ff
        /*0958*/ 	.word	0x00000000
        /*095c*/ 	.short	0x010a
        /*095e*/ 	.byte	0x08
	.zero		1


	//   ....[4]....
        /*0960*/ 	.word	0x00010010
        /*0964*/ 	.word	0x000000ff
        /*0968*/ 	.word	0x00040000
        /*096c*/ 	.short	0x0108
        /*096e*/ 	.byte	0x0a
	.zero		1


	//   ....[5]....
        /*0970*/ 	.word	0x000100c0
        /*0974*/ 	.word	0x000000ff
        /*0978*/ 	.word	0x00040008
        /*097c*/ 	.short	0x0108
        /*097e*/ 	.byte	0x0a
	.zero		1


	//   ....[6]....
        /*0980*/ 	.word	0x000165e0
        /*0984*/ 	.word	0x000000ff
        /*0988*/ 	.word	0x00000000
        /*098c*/ 	.short	0x010a
        /*098e*/ 	.byte	0x08
	.zero		1


	//   ....[7]....
        /*0990*/ 	.word	0x00016610
        /*0994*/ 	.word	0x000000ff
        /*0998*/ 	.word	0x00000000
        /*099c*/ 	.short	0x010a
        /*099e*/ 	.byte	0x08
	.zero		1


	//----- nvinfo : EIATTR_NUM_MBARRIERS
	.align		4
.L_56:
        /*09a0*/ 	.byte	0x03, 0x38
        /*09a2*/ 	.short	0x0002


	//----- nvinfo : EIATTR_EXIT_INSTR_OFFSETS
	.align		4
        /*09a4*/ 	.byte	0x04, 0x1c
        /*09a6*/ 	.short	(.L_58 - .L_57)


	//   ....[0]....
.L_57:
        /*09a8*/ 	.word	0x000165d0


	//----- nvinfo : EIATTR_REQNTID
	.align		4
.L_58:
        /*09ac*/ 	.byte	0x04, 0x10
        /*09ae*/ 	.short	(.L_60 - .L_59)
.L_59:
        /*09b0*/ 	.word	0x00000080
        /*09b4*/ 	.word	0x00000001
        /*09b8*/ 	.word	0x00000001


	//----- nvinfo : EIATTR_CRS_STACK_SIZE
	.align		4
.L_60:
        /*09bc*/ 	.byte	0x04, 0x1e
        /*09be*/ 	.short	(.L_62 - .L_61)
.L_61:
        /*09c0*/ 	.word	0x00000000


	//----- nvinfo : EIATTR_CBANK_PARAM_SIZE
	.align		4
.L_62:
        /*09c4*/ 	.byte	0x03, 0x19
        /*09c6*/ 	.short	0x0050


	//----- nvinfo : EIATTR_PARAM_CBANK
	.align		4
        /*09c8*/ 	.byte	0x04, 0x0a
        /*09ca*/ 	.short	(.L_64 - .L_63)
	.align		4
.L_63:
        /*09cc*/ 	.word	index@(.nv.constant0.matmul_kernel)
        /*09d0*/ 	.short	0x0380
        /*09d2*/ 	.short	0x0050


	//----- nvinfo : EIATTR_SW_WAR
	.align		4
.L_64:
        /*09d4*/ 	.byte	0x04, 0x36
        /*09d6*/ 	.short	(.L_66 - .L_65)
.L_65:
        /*09d8*/ 	.word	0x00000008
.L_66:


//--------------------- .nv.compat                --------------------------
	.section	.nv.compat,"",@"SHT_CUDA_COMPAT_INFO"
	.align	4
        /*0000*/ 	.byte	0x02, 0x02, 0x02, 0x00, 0x02, 0x05, 0x05, 0x00, 0x02, 0x03, 0x00, 0x00, 0x02, 0x06, 0x01, 0x00


//--------------------- .nv.callgraph             --------------------------
	.section	.nv.callgraph,"",@"SHT_CUDA_CALLGRAPH"
	.align	4
	.sectionentsize	8
	.align		4
        /*0000*/ 	.word	0x00000000
	.align		4
        /*0004*/ 	.word	0xffffffff
	.align		4
        /*0008*/ 	.word	0x00000000
	.align		4
        /*000c*/ 	.word	0xfffffffe
	.align		4
        /*0010*/ 	.word	0x00000000
	.align		4
        /*0014*/ 	.word	0xfffffffd
	.align		4
        /*0018*/ 	.word	0x00000000
	.align		4
        /*001c*/ 	.word	0xfffffffc


//--------------------- .text.matmul_kernel       --------------------------
	.section	.text.matmul_kernel,"ax",@progbits
	.align	128
        .global         matmul_kernel
        .type           matmul_kernel,@function
        .size           matmul_kernel,(.L_x_21 - matmul_kernel)
        .other          matmul_kernel,@"STO_CUDA_ENTRY STV_DEFAULT"
matmul_kernel:
.text.matmul_kernel:
[----:B------:R-:W1:Y:S01]  /*0000*/  LDC R1, c[0x0][0x37c] ;  /* 0x0000df00ff017b82 */ /* 0x000e620000000800 */
[----:B------:R-:W2:Y:S01]  /*0010*/  S2R R62, SR_TID.X ;  /* 0x00000000003e7919 */ /* 0x000ea20000002100 */
[----:B-1----:R-:W-:Y:S01]  /*0020*/  VIADD R1, R1, 0xfffffe20 ;  /* 0xfffffe2001017836 */ /* 0x002fe20000000000 */
[----:B--2---:R-:W-:-:S13]  /*0030*/  ISETP.GE.U32.AND P0, PT, R62, 0x20, PT ;  /* 0x000000203e00780c */ /* 0x004fda0003f06070 */
[----:B------:R-:W-:Y:S02]  /*0040*/  VOTEU.ANY UP0, P0 ;  /* 0x0000000000ff7886 */ /* 0x000fe40000000100 */
[----:B------:R-:W-:Y:S05]  /*0050*/  BRA.U UP0, `(.L_x_0) ;  /* 0x0000000100b87547 */ /* 0x000fea000b800000 */
[----:B------:R-:W1:Y:S01]  /*0060*/  S2UR UR6, SR_CgaCtaId ;  /* 0x00000000000679c3 */ /* 0x000e620000008800 */
[----:B------:R-:W-:Y:S01]  /*0070*/  NOP ;  /* 0x0000000000007918 */ /* 0x000fe20000000000 */
[----:B------:R-:W-:Y:S02]  /*0080*/  UMOV UR4, 0x40 ;  /* 0x0000004000047882 */ /* 0x000fe40000000000 */
[----:B-1----:R-:W-:-:S09]  /*0090*/  ULEA UR4, UR6, UR4, 0x18 ;  /* 0x0000000406047291 */ /* 0x002fd2000f8ec0ff */
[----:B------:R-:W1:Y:S01]  /*00a0*/  LDS.U8 R0, [UR4] ;  /* 0x00000004ff007984 */ /* 0x000e620008000000 */
[----:B------:R-:W-:Y:S02]  /*00b0*/  UMOV UR4, 0x400 ;  /* 0x0000040000047882 */ /* 0x000fe40000000000 */
[----:B------:R-:W-:Y:S01]  /*00c0*/  ULEA UR4, UR6, UR4, 0x18 ;  /* 0x0000000406047291 */ /* 0x000fe2000f8ec0ff */
[----:B-1----:R-:W-:-:S13]  /*00d0*/  ISETP.NE.AND P0, PT, R0, RZ, PT ;  /* 0x000000ff0000720c */ /* 0x002fda0003f05270 */
[----:B------:R-:W-:Y:S05]  /*00e0*/  @P0 BRA `(.L_x_1) ;  /* 0x00000000007c0947 */ /* 0x000fea0003800000 */
[----:B------:R-:W-:-:S13]  /*00f0*/  ELECT P0, URZ, PT ;  /* 0x0000000000ff782f */ /* 0x000fda0003800000 */
[----:B------:R-:W-:Y:S05]  /*0100*/  @!P0 BRA `(.L_x_2) ;  /* 0x0000000000848947 */ /* 0x000fea0003800000 */
[----:B------:R-:W-:Y:S01]  /*0110*/  UMOV UR5, 0x10 ;  /* 0x0000001000057882 */ /* 0x000fe20000000000 */
[----:B------:R-:W-:Y:S02]  /*0120*/  IMAD.MOV.U32 R4, RZ, RZ, 0x1 ;  /* 0x00000001ff047424 */ /* 0x000fe400078e00ff */
[----:B------:R-:W-:Y:S02]  /*0130*/  IMAD.MOV.U32 R5, RZ, RZ, 0xffff ;  /* 0x0000ffffff057424 */ /* 0x000fe400078e00ff */
[----:B------:R-:W-:Y:S04]  /*0140*/  DEPBAR.LE SB1, 0x36 ;  /* 0x00009d800000791a */ /* 0x000fe80000000000 */
[----:B------:R-:W1:Y:S02]  /*0150*/  UTCATOMSWS.FIND_AND_SET.ALIGN UP1, UR5, UR5 ;  /* 0x00000005000575e3 */ /* 0x000e640008020800 */
[----:B-1----:R-:W-:-:S04]  /*0160*/  PLOP3.LUT P0, PT, PT, PT, UP1, 0x80, 0x8 ;  /* 0x000000000008781c */ /* 0x002fc80003f0f018 */
[----:B------:R-:W-:-:S04]  /*0170*/  SEL R0, RZ, 0xffffffff, !P0 ;  /* 0xffffffffff007807 */ /* 0x000fc80004000000 */
[----:B------:R-:W-:Y:S01]  /*0180*/  ISETP.NE.AND P0, PT, R0, RZ, PT ;  /* 0x000000ff0000720c */ /* 0x000fe20003f05270 */
[----:B------:R-:W-:-:S12]  /*0190*/  IMAD.U32 R0, RZ, RZ, UR5 ;  /* 0x00000005ff007e24 */ /* 0x000fd8000f8e00ff */
[----:B------:R-:W-:Y:S05]  /*01a0*/  @P0 BRA `(.L_x_3) ;  /* 0x0000000000240947 */ /* 0x000fea0003800000 */
.L_x_4:
[----:B------:R-:W-:Y:S05]  /*01b0*/  NANOSLEEP 0x64 ;  /* 0x000000640000795d */ /* 0x000fea0003800000 */
[----:B------:R-:W-:-:S05]  /*01c0*/  UMOV UR5, 0x10 ;  /* 0x0000001000057882 */ /* 0x000fca0000000000 */
[----:B------:R-:W-:Y:S04]  /*01d0*/  DEPBAR.LE SB1, 0x36 ;  /* 0x00009d800000791a */ /* 0x000fe80000000000 */
[----:B------:R-:W1:Y:S02]  /*01e0*/  UTCATOMSWS.FIND_AND_SET.ALIGN UP1, UR5, UR5 ;  /* 0x00000005000575e3 */ /* 0x000e640008020800 */
[----:B-1----:R-:W-:-:S04]  /*01f0*/  PLOP3.LUT P0, PT, PT, PT, UP1, 0x80, 0x8 ;  /* 0x000000000008781c */ /* 0x002fc80003f0f018 */
[----:B------:R-:W-:-:S04]  /*0200*/  SEL R0, RZ, 0xffffffff, !P0 ;  /* 0xffffffffff007807 */ /* 0x000fc80004000000 */
[----:B------:R-:W-:Y:S02]  /*0210*/  ISETP.NE.AND P0, PT, R0, RZ, PT ;  /* 0x000000ff0000720c */ /* 0x000fe40003f05270 */
[----:B------:R-:W-:-:S11]  /*0220*/  MOV R0, UR5 ;  /* 0x0000000500007c02 */ /* 0x000fd60008000f00 */
[----:B------:R-:W-:Y:S05]  /*0230*/  @!P0 BRA `(.L_x_4) ;  /* 0xfffffffc00dc8947 */ /* 0x000fea000383ffff */
.L_x_3:
[C---:B------:R-:W-:Y:S01]  /*0240*/  VIADD R3, R0.reuse, 0x10 ;  /* 0x0000001000037836 */ /* 0x040fe20000000000 */
[----:B------:R-:W-:Y:S01]  /*0250*/  UMOV UR5, 0x50 ;  /* 0x0000005000057882 */ /* 0x000fe20000000000 */
[----:B------:R-:W-:Y:S01]  /*0260*/  SHF.L.U32 R2, R5, R0, RZ ;  /* 0x0000000005027219 */ /* 0x000fe200000006ff */
[----:B------:R-:W-:Y:S01]  /*0270*/  ULEA UR5, UR6, UR5, 0x18 ;  /* 0x0000000506057291 */ /* 0x000fe2000f8ec0ff */
[----:B------:R-:W-:Y:S01]  /*0280*/  IMAD.SHL.U32 R0, R0, 0x20, RZ ;  /* 0x0000002000007824 */ /* 0x000fe200078e00ff */
[----:B------:R-:W-:-:S04]  /*0290*/  SHF.L.U32 R3, R4, R3, RZ ;  /* 0x0000000304037219 */ /* 0x000fc800000006ff */
[----:B------:R-:W-:-:S05]  /*02a0*/  LOP3.LUT R2, R3, R2, RZ, 0xfc, !PT ;  /* 0x0000000203027212 */ /* 0x000fca00078efcff */
[----:B------:R1:W-:Y:S04]  /*02b0*/  ATOMS.OR RZ, [UR5], R2 ;  /* 0x00000002ffff798c */ /* 0x0003e8000b000005 */
[----:B------:R1:W-:Y:S01]  /*02c0*/  STS [UR4], R0 ;  /* 0x00000000ff007988 */ /* 0x0003e20008000804 */
[----:B------:R-:W-:Y:S05]  /*02d0*/  BRA `(.L_x_2) ;  /* 0x0000000000107947 */ /* 0x000fea0003800000 */
.L_x_1:
[----:B------:R-:W-:Y:S01]  /*02e0*/  IMAD.MOV.U32 R0, RZ, RZ, -0x1 ;  /* 0xffffffffff007424 */ /* 0x000fe200078e00ff */
[----:B------:R-:W-:-:S04]  /*02f0*/  MOV R2, 0x320 ;  /* 0x0000032000027802 */ /* 0x000fc80000000f00 */
[----:B------:R1:W-:Y:S03]  /*0300*/  STS [UR4], R0 ;  /* 0x00000000ff007988 */ /* 0x0003e60008000804 */
[----:B-1----:R-:W-:Y:S05]  /*0310*/  CALL.REL.NOINC `($__internal_1_$__cuda_sm10x_tcgen05_guardrail_trap_phase_invalid_during_alloc) ;  /* 0x0000016000d47944 */ /* 0x002fea0003c00000 */
.L_x_2:
[----:B------:R-:W-:Y:S05]  /*0320*/  WARPSYNC.ALL ;  /* 0x0000000000007948 */ /* 0x000fea0003800000 */
[----:B------:R-:W-:Y:S01]  /*0330*/  NOP ;  /* 0x0000000000007918 */ /* 0x000fe20000000000 */
.L_x_0:
[----:B-1----:R-:W1:Y:S01]  /*0340*/  LDC.64 R2, c[0x0][0x398] ;  /* 0x0000e600ff027b82 */ /* 0x002e620000000a00 */
[----:B------:R-:W2:Y:S01]  /*0350*/  S2R R7, SR_CTAID.X ;  /* 0x0000000000077919 */ /* 0x000ea20000002500 */
[----:B------:R-:W-:Y:S01]  /*0360*/  SHF.R.U32.HI R13, RZ, 0x5, R62 ;  /* 0x00000005ff0d7819 */ /* 0x000fe2000001163e */
[----:B------:R-:W-:Y:S01]  /*0370*/  UMOV UR10, 0x400 ;  /* 0x00000400000a7882 */ /* 0x000fe20000000000 */
[----:B------:R-:W3:Y:S01]  /*0380*/  LDCU.128 UR12, c[0x0][0x380] ;  /* 0x00007000ff0c77ac */ /* 0x000ee20008000c00 */
[----:B------:R-:W-:Y:S02]  /*0390*/  LOP3.LUT R137, R62, 0x1f, RZ, 0xc0, !PT ;  /* 0x0000001f3e897812 */ /* 0x000fe400078ec0ff */
[----:B------:R-:W-:Y:S01]  /*03a0*/  R2UR UR7, R13 ;  /* 0x000000000d0772ca */ /* 0x000fe200000e0000 */
[----:B------:R-:W4:Y:S01]  /*03b0*/  S2UR UR5, SR_CgaCtaId ;  /* 0x00000000000579c3 */ /* 0x000f220000008800 */
[----:B------:R-:W5:Y:S01]  /*03c0*/  LDCU UR9, c[0x0][0x3b0] ;  /* 0x00007600ff0977ac */ /* 0x000f620008000800 */
[----:B------:R-:W1:Y:S06]  /*03d0*/  LDCU UR6, c[0x0][0x3a4] ;  /* 0x00007480ff0677ac */ /* 0x000e6c0008000800 */
[----:B------:R-:W3:Y:S04]  /*03e0*/  LDC.64 R106, c[0x0][0x3a8] ;  /* 0x0000ea00ff6a7b82 */ /* 0x000ee80000000a00 */
[----:B------:R-:W-:Y:S01]  /*03f0*/  USHF.L.U32 UR4, UR7, 0x15, URZ ;  /* 0x0000001507047899 */ /* 0x000fe200080006ff */
[----:B-1----:R-:W-:-:S03]  /*0400*/  VIADD R0, R3, 0x7f ;  /* 0x0000007f03007836 */ /* 0x002fc60000000000 */
[----:B------:R-:W-:Y:S02]  /*0410*/  ULOP3.LUT UR4, UR4, 0x600000, URZ, 0xc0, !UPT ;  /* 0x0060000004047892 */ /* 0x000fe4000f8ec0ff */
[----:B------:R-:W-:Y:S01]  /*0420*/  SHF.R.S32.HI R5, RZ, 0x1f, R0 ;  /* 0x0000001fff057819 */ /* 0x000fe20000011400 */
[----:B----4-:R-:W-:-:S03]  /*0430*/  ULEA UR10, UR5, UR10, 0x18 ;  /* 0x0000000a050a7291 */ /* 0x010fc6000f8ec0ff */
[----:B------:R-:W-:Y:S02]  /*0440*/  LEA.HI R5, R5, R0, RZ, 0x7 ;  /* 0x0000000005057211 */ /* 0x000fe400078f38ff */
[----:B--2---:R-:W-:Y:S01]  /*0450*/  IABS R10, R7 ;  /* 0x00000007000a7213 */ /* 0x004fe20000000000 */
[----:B------:R-:W-:Y:S01]  /*0460*/  UIADD3 UR8, UPT, UPT, UR10, 0x40000, URZ ;  /* 0x000400000a087890 */ /* 0x000fe2000fffe0ff */
[----:B------:R-:W-:Y:S01]  /*0470*/  SHF.R.S32.HI R5, RZ, 0x7, R5 ;  /* 0x00000007ff057819 */ /* 0x000fe20000011405 */
[----:B---3--:R-:W-:-:S03]  /*0480*/  IMAD R218, R137, R107, RZ ;  /* 0x0000006b89da7224 */ /* 0x008fc600078e02ff */
[----:B------:R-:W-:-:S04]  /*0490*/  SHF.L.U32 R6, R5, 0x3, RZ ;  /* 0x0000000305067819 */ /* 0x000fc800000006ff */
[-C--:B------:R-:W-:Y:S02]  /*04a0*/  IABS R9, R6.reuse ;  /* 0x0000000600097213 */ /* 0x080fe40000000000 */
[----:B------:R-:W-:Y:S02]  /*04b0*/  IABS R12, R6 ;  /* 0x00000006000c7213 */ /* 0x000fe40000000000 */
[----:B------:R-:W1:Y:S08]  /*04c0*/  I2F.RP R0, R9 ;  /* 0x0000000900007306 */ /* 0x000e700000209400 */
[----:B-1----:R-:W1:Y:S02]  /*04d0*/  MUFU.RCP R0, R0 ;  /* 0x0000000000007308 */ /* 0x002e640000001000 */
[----:B-1----:R-:W-:Y:S01]  /*04e0*/  VIADD R4, R0, 0xffffffe ;  /* 0x0ffffffe00047836 */ /* 0x002fe20000000000 */
[----:B------:R-:W-:-:S05]  /*04f0*/  IADD3 R0, PT, PT, RZ, -R12, RZ ;  /* 0x8000000cff007210 */ /* 0x000fca0007ffe0ff */
[----:B------:R1:W2:Y:S02]  /*0500*/  F2I.FTZ.U32.TRUNC.NTZ R5, R4 ;  /* 0x0000000400057305 */ /* 0x0002a4000021f000 */
[----:B-1----:R-:W-:Y:S02]  /*0510*/  IMAD.MOV.U32 R4, RZ, RZ, RZ ;  /* 0x000000ffff047224 */ /* 0x002fe400078e00ff */
[----:B--2---:R-:W-:-:S04]  /*0520*/  IMAD.MOV R8, RZ, RZ, -R5 ;  /* 0x000000ffff087224 */ /* 0x004fc800078e0a05 */
[----:B------:R-:W-:Y:S02]  /*0530*/  IMAD R11, R8, R9, RZ ;  /* 0x00000009080b7224 */ /* 0x000fe400078e02ff */
[----:B------:R-:W-:Y:S01]  /*0540*/  IMAD.MOV.U32 R8, RZ, RZ, R10 ;  /* 0x000000ffff087224 */ /* 0x000fe200078e000a */
[----:B------:R-:W-:Y:S01]  /*0550*/  IABS R10, R3 ;  /* 0x00000003000a7213 */ /* 0x000fe20000000000 */
[----:B------:R-:W-:-:S06]  /*0560*/  IMAD.HI.U32 R5, R5, R11, R4 ;  /* 0x0000000b05057227 */ /* 0x000fcc00078e0004 */
[----:B------:R-:W-:-:S04]  /*0570*/  IMAD.HI.U32 R5, R5, R8, RZ ;  /* 0x0000000805057227 */ /* 0x000fc800078e00ff */
[----:B------:R-:W-:Y:S01]  /*0580*/  IMAD R0, R5, R0, R8 ;  /* 0x0000000005007224 */ /* 0x000fe200078e0208 */
[----:B------:R-:W-:Y:S04]  /*0590*/  BAR.SYNC.DEFER_BLOCKING 0x0 ;  /* 0x0000000000007b1d */ /* 0x000fe80000010000 */
[----:B------:R-:W-:-:S13]  /*05a0*/  ISETP.GT.U32.AND P1, PT, R9, R0, PT ;  /* 0x000000000900720c */ /* 0x000fda0003f24070 */
[----:B------:R-:W-:Y:S02]  /*05b0*/  @!P1 IMAD.IADD R0, R0, 0x1, -R9 ;  /* 0x0000000100009824 */ /* 0x000fe400078e0a09 */
[----:B------:R-:W-:Y:S01]  /*05c0*/  @!P1 VIADD R5, R5, 0x1 ;  /* 0x0000000105059836 */ /* 0x000fe20000000000 */
[----:B------:R-:W-:Y:S02]  /*05d0*/  ISETP.NE.AND P1, PT, R6, RZ, PT ;  /* 0x000000ff0600720c */ /* 0x000fe40003f25270 */
[----:B------:R-:W-:Y:S02]  /*05e0*/  ISETP.GE.U32.AND P0, PT, R0, R9, PT ;  /* 0x000000090000720c */ /* 0x000fe40003f06070 */
[----:B------:R-:W-:-:S04]  /*05f0*/  LOP3.LUT R0, R7, R6, RZ, 0x3c, !PT ;  /* 0x0000000607007212 */ /* 0x000fc800078e3cff */
[----:B------:R-:W-:Y:S02]  /*0600*/  ISETP.GE.AND P2, PT, R0, RZ, PT ;  /* 0x000000ff0000720c */ /* 0x000fe40003f46270 */
[----:B------:R-:W-:-:S05]  /*0610*/  IADD3 R0, PT, PT, R2, 0xff, RZ ;  /* 0x000000ff02007810 */ /* 0x000fca0007ffe0ff */
[----:B------:R-:W-:-:S04]  /*0620*/  @P0 VIADD R5, R5, 0x1 ;  /* 0x0000000105050836 */ /* 0x000fc80000000000 */
[----:B------:R-:W-:Y:S01]  /*0630*/  IMAD.MOV.U32 R4, RZ, RZ, R5 ;  /* 0x000000ffff047224 */ /* 0x000fe200078e0005 */
[----:B------:R-:W-:-:S03]  /*0640*/  SHF.R.S32.HI R5, RZ, 0x1f, R0 ;  /* 0x0000001fff057819 */ /* 0x000fc60000011400 */
[----:B------:R-:W-:Y:S01]  /*0650*/  @!P2 IMAD.MOV R4, RZ, RZ, -R4 ;  /* 0x000000ffff04a224 */ /* 0x000fe200078e0a04 */
[----:B------:R-:W-:Y:S02]  /*0660*/  @!P1 LOP3.LUT R4, RZ, R6, RZ, 0x33, !PT ;  /* 0x00000006ff049212 */ /* 0x000fe400078e33ff */
[----:B------:R-:W-:-:S03]  /*0670*/  LEA.HI R5, R5, R0, RZ, 0x8 ;  /* 0x0000000005057211 */ /* 0x000fc600078f40ff */
[----:B------:R-:W-:Y:S02]  /*0680*/  IMAD.SHL.U32 R12, R4, 0x8, RZ ;  /* 0x00000008040c7824 */ /* 0x000fe400078e00ff */
[----:B------:R-:W-:-:S03]  /*0690*/  IMAD.MOV R4, RZ, RZ, -R4 ;  /* 0x000000ffff047224 */ /* 0x000fc600078e0a04 */
[----:B------:R-:W-:Y:S01]  /*06a0*/  LEA.HI.SX32 R5, R5, -R12, 0x18 ;  /* 0x8000000c05057211 */ /* 0x000fe200078fc2ff */
[----:B------:R-:W-:Y:S02]  /*06b0*/  IMAD R14, R6, R4, R7 ;  /* 0x00000004060e7224 */ /* 0x000fe400078e0207 */
[----:B------:R-:W-:Y:S01]  /*06c0*/  IMAD.MOV.U32 R4, RZ, RZ, RZ ;  /* 0x000000ffff047224 */ /* 0x000fe200078e00ff */
[----:B------:R-:W-:Y:S02]  /*06d0*/  VIMNMX R11, PT, PT, R5, 0x8, PT ;  /* 0x00000008050b7848 */ /* 0x000fe40003fe0100 */
[----:B------:R-:W-:Y:S02]  /*06e0*/  IABS R6, R14 ;  /* 0x0000000e00067213 */ /* 0x000fe40000000000 */
[----:B------:R-:W-:-:S04]  /*06f0*/  IABS R9, R11 ;  /* 0x0000000b00097213 */ /* 0x000fc80000000000 */
[----:B------:R-:W1:Y:S08]  /*0700*/  I2F.RP R0, R9 ;  /* 0x0000000900007306 */ /* 0x000e700000209400 */
[----:B-1----:R-:W1:Y:S02]  /*0710*/  MUFU.RCP R0, R0 ;  /* 0x0000000000007308 */ /* 0x002e640000001000 */
[----:B-1----:R-:W-:-:S06]  /*0720*/  VIADD R5, R0, 0xffffffe ;  /* 0x0ffffffe00057836 */ /* 0x002fcc0000000000 */
[----:B------:R-:W1:Y:S02]  /*0730*/  F2I.FTZ.U32.TRUNC.NTZ R5, R5 ;  /* 0x0000000500057305 */ /* 0x000e64000021f000 */
[----:B-1----:R-:W-:-:S05]  /*0740*/  IADD3 R8, PT, PT, RZ, -R5, RZ ;  /* 0x80000005ff087210 */ /* 0x002fca0007ffe0ff */
[----:B------:R-:W-:Y:S01]  /*0750*/  IMAD R7, R8, R9, RZ ;  /* 0x0000000908077224 */ /* 0x000fe200078e02ff */
[----:B------:R-:W-:-:S03]  /*0760*/  IABS R8, R11 ;  /* 0x0000000b00087213 */ /* 0x000fc60000000000 */
[----:B------:R-:W-:Y:S01]  /*0770*/  IMAD.HI.U32 R0, R5, R7, R4 ;  /* 0x0000000705007227 */ /* 0x000fe200078e0004 */
[----:B------:R-:W-:-:S03]  /*0780*/  IABS R5, R2 ;  /* 0x0000000200057213 */ /* 0x000fc60000000000 */
[----:B------:R-:W-:Y:S02]  /*0790*/  IMAD.MOV.U32 R7, RZ, RZ, R6 ;  /* 0x000000ffff077224 */ /* 0x000fe400078e0006 */
[----:B------:R-:W-:Y:S02]  /*07a0*/  IMAD.MOV R6, RZ, RZ, -R8 ;  /* 0x000000ffff067224 */ /* 0x000fe400078e0a08 */
[----:B------:R-:W-:-:S04]  /*07b0*/  IMAD.HI.U32 R0, R0, R7, RZ ;  /* 0x0000000700007227 */ /* 0x000fc800078e00ff */
[----:B------:R-:W-:Y:S02]  /*07c0*/  IMAD R6, R0, R6, R7 ;  /* 0x0000000600067224 */ /* 0x000fe400078e0207 */
[----:B------:R-:W1:Y:S01]  /*07d0*/  I2F.RP R7, R5 ;  /* 0x0000000500077306 */ /* 0x000e620000209400 */
[----:B------:R-:W-:Y:S02]  /*07e0*/  IMAD.MOV.U32 R4, RZ, RZ, R10 ;  /* 0x000000ffff047224 */ /* 0x000fe400078e000a */
[----:B------:R-:W-:-:S05]  /*07f0*/  ISETP.GT.U32.AND P1, PT, R9, R6, PT ;  /* 0x000000060900720c */ /* 0x000fca0003f24070 */
[----:B------:R-:W2:Y:S08]  /*0800*/  I2F.RP R10, R4 ;  /* 0x00000004000a7306 */ /* 0x000eb00000209400 */
[----:B-1----:R-:W1:Y:S01]  /*0810*/  MUFU.RCP R7, R7 ;  /* 0x0000000700077308 */ /* 0x002e620000001000 */
[----:B------:R-:W-:Y:S01]  /*0820*/  @!P1 IADD3 R6, PT, PT, R6, -R9, RZ ;  /* 0x8000000906069210 */ /* 0x000fe20007ffe0ff */
[----:B------:R-:W-:Y:S01]  /*0830*/  @!P1 VIADD R0, R0, 0x1 ;  /* 0x0000000100009836 */ /* 0x000fe20000000000 */
[----:B------:R-:W-:-:S02]  /*0840*/  ISETP.NE.AND P1, PT, R11, RZ, PT ;  /* 0x000000ff0b00720c */ /* 0x000fc40003f25270 */
[----:B------:R-:W-:Y:S02]  /*0850*/  ISETP.GE.U32.AND P0, PT, R6, R9, PT ;  /* 0x000000090600720c */ /* 0x000fe40003f06070 */
[----:B------:R-:W-:Y:S01]  /*0860*/  LOP3.LUT R6, R14, R11, RZ, 0x3c, !PT ;  /* 0x0000000b0e067212 */ /* 0x000fe200078e3cff */
[----:B--2---:R-:W2:Y:S03]  /*0870*/  MUFU.RCP R10, R10 ;  /* 0x0000000a000a7308 */ /* 0x004ea60000001000 */
[----:B------:R-:W-:Y:S01]  /*0880*/  ISETP.GE.AND P2, PT, R6, RZ, PT ;  /* 0x000000ff0600720c */ /* 0x000fe20003f46270 */
[----:B-1----:R-:W-:-:S06]  /*0890*/  VIADD R6, R7, 0xffffffe ;  /* 0x0ffffffe07067836 */ /* 0x002fcc0000000000 */
[----:B------:R-:W-:Y:S01]  /*08a0*/  @P0 VIADD R0, R0, 0x1 ;  /* 0x0000000100000836 */ /* 0x000fe20000000000 */
[----:B------:R-:W1:Y:S05]  /*08b0*/  F2I.FTZ.U32.TRUNC.NTZ R7, R6 ;  /* 0x0000000600077305 */ /* 0x000e6a000021f000 */
[----:B------:R-:W-:Y:S01]  /*08c0*/  @!P2 IADD3 R0, PT, PT, -R0, RZ, RZ ;  /* 0x000000ff0000a210 */ /* 0x000fe20007ffe1ff */
[----:B--2---:R-:W-:Y:S01]  /*08d0*/  VIADD R8, R10, 0xffffffe ;  /* 0x0ffffffe0a087836 */ /* 0x004fe20000000000 */
[----:B------:R-:W-:-:S03]  /*08e0*/  @!P1 LOP3.LUT R0, RZ, R11, RZ, 0x33, !PT ;  /* 0x0000000bff009212 */ /* 0x000fc600078e33ff */
[----:B------:R2:W3:Y:S02]  /*08f0*/  F2I.FTZ.U32.TRUNC.NTZ R9, R8 ;  /* 0x0000000800097305 */ /* 0x0004e4000021f000 */
[----:B------:R-:W-:Y:S02]  /*0900*/  IMAD.MOV R10, RZ, RZ, -R0 ;  /* 0x000000ffff0a7224 */ /* 0x000fe400078e0a00 */
[----:B------:R-:W-:Y:S02]  /*0910*/  IMAD.SHL.U32 R0, R0, 0x80, RZ ;  /* 0x0000008000007824 */ /* 0x000fe400078e00ff */
[----:B------:R-:W-:Y:S02]  /*0920*/  IMAD R10, R11, R10, R14 ;  /* 0x0000000a0b0a7224 */ /* 0x000fe400078e020e */
[----:B-1----:R-:W-:Y:S01]  /*0930*/  IMAD.MOV R6, RZ, RZ, -R7 ;  /* 0x000000ffff067224 */ /* 0x002fe200078e0a07 */
[----:B--2---:R-:W-:Y:S01]  /*0940*/  SHF.R.U32.HI R8, RZ, 0x5, R62 ;  /* 0x00000005ff087819 */ /* 0x004fe2000001163e */
[----:B------:R-:W-:-:S02]  /*0950*/  IMAD.IADD R10, R12, 0x1, R10 ;  /* 0x000000010c0a7824 */ /* 0x000fc400078e020a */
[----:B------:R-:W-:Y:S01]  /*0960*/  IMAD R13, R6, R5, RZ ;  /* 0x00000005060d7224 */ /* 0x000fe200078e02ff */
[----:B------:R-:W-:Y:S01]  /*0970*/  SGXT.U32 R11, R8, 0x2 ;  /* 0x00000002080b781a */ /* 0x000fe20000000000 */
[----:B------:R-:W-:Y:S02]  /*0980*/  HFMA2 R8, -RZ, RZ, 0, 0 ;  /* 0x00000000ff087431 */ /* 0x000fe400000001ff */
[----:B---3--:R-:W-:Y:S02]  /*0990*/  IMAD.MOV R15, RZ, RZ, -R9 ;  /* 0x000000ffff0f7224 */ /* 0x008fe400078e0a09 */
[----:B------:R-:W-:Y:S01]  /*09a0*/  IMAD.MOV.U32 R6, RZ, RZ, RZ ;  /* 0x000000ffff067224 */ /* 0x000fe200078e00ff */
[----:B------:R-:W-:Y:S01]  /*09b0*/  LOP3.LUT R11, R0, R11, RZ, 0xfc, !PT ;  /* 0x0000000b000b7212 */ /* 0x000fe200078efcff */
[----:B------:R-:W-:Y:S02]  /*09c0*/  IMAD R15, R15, R4, RZ ;  /* 0x000000040f0f7224 */ /* 0x000fe400078e02ff */
[----:B------:R-:W-:Y:S01]  /*09d0*/  IMAD.HI.U32 R6, R7, R13, R6 ;  /* 0x0000000d07067227 */ /* 0x000fe200078e0006 */
[----:B------:R-:W-:-:S02]  /*09e0*/  LOP3.LUT R7, R11, 0x7c, RZ, 0xfc, !PT ;  /* 0x0000007c0b077812 */ /* 0x000fc400078efcff */
[----:B------:R-:W-:Y:S01]  /*09f0*/  LOP3.LUT R12, R11, 0x8, RZ, 0xfc, !PT ;  /* 0x000000080b0c7812 */ /* 0x000fe200078efcff */
[----:B------:R-:W-:Y:S01]  /*0a00*/  IMAD.HI.U32 R8, R9, R15, R8 ;  /* 0x0000000f09087227 */ /* 0x000fe200078e0008 */
[----:B------:R-:W-:Y:S02]  /*0a10*/  LOP3.LUT R9, R11, 0x4, RZ, 0xfc, !PT ;  /* 0x000000040b097812 */ /* 0x000fe400078efcff */
[----:B------:R-:W-:Y:S02]  /*0a20*/  IABS R25, R7 ;  /* 0x0000000700197213 */ /* 0x000fe40000000000 */
[----:B------:R-:W-:Y:S02]  /*0a30*/  ISETP.GE.AND P1, PT, R9, RZ, PT ;  /* 0x000000ff0900720c */ /* 0x000fe40003f26270 */
[----:B------:R-:W-:Y:S01]  /*0a40*/  IABS R15, R9 ;  /* 0x00000009000f7213 */ /* 0x000fe20000000000 */
[----:B------:R-:W-:Y:S01]  /*0a50*/  IMAD.HI.U32 R9, R8, R25, RZ ;  /* 0x0000001908097227 */ /* 0x000fe200078e00ff */
[----:B------:R-:W-:-:S02]  /*0a60*/  IABS R13, R11 ;  /* 0x0000000b000d7213 */ /* 0x000fc40000000000 */
[----:B------:R-:W-:Y:S02]  /*0a70*/  ISETP.GE.AND P0, PT, R12, RZ, PT ;  /* 0x000000ff0c00720c */ /* 0x000fe40003f06270 */
[----:B------:R-:W-:Y:S01]  /*0a80*/  IABS R17, R12 ;  /* 0x0000000c00117213 */ /* 0x000fe20000000000 */
[----:B------:R-:W-:Y:S01]  /*0a90*/  IMAD.MOV R12, RZ, RZ, -R9 ;  /* 0x000000ffff0c7224 */ /* 0x000fe200078e0a09 */
[----:B------:R-:W-:Y:S01]  /*0aa0*/  ISETP.GE.AND P2, PT, R7, RZ, PT ;  /* 0x000000ff0700720c */ /* 0x000fe20003f46270 */
[----:B------:R-:W-:Y:S01]  /*0ab0*/  IMAD.HI.U32 R7, R8, R13, RZ ;  /* 0x0000000d08077227 */ /* 0x000fe200078e00ff */
[C---:B------:R-:W-:Y:S02]  /*0ac0*/  LOP3.LUT R14, R11.reuse, 0xc, RZ, 0xfc, !PT ;  /* 0x0000000c0b0e7812 */ /* 0x040fe400078efcff */
[----:B------:R-:W-:Y:S01]  /*0ad0*/  LOP3.LUT R16, R11, 0x10, RZ, 0xfc, !PT ;  /* 0x000000100b107812 */ /* 0x000fe200078efcff */
[----:B------:R-:W-:Y:S01]  /*0ae0*/  IMAD R25, R4, R12, R25 ;  /* 0x0000000c04197224 */ /* 0x000fe200078e0219 */
[----:B------:R-:W-:Y:S01]  /*0af0*/  IABS R19, R14 ;  /* 0x0000000e00137213 */ /* 0x000fe20000000000 */
[----:B------:R-:W-:Y:S01]  /*0b00*/  IMAD.MOV R7, RZ, RZ, -R7 ;  /* 0x000000ffff077224 */ /* 0x000fe200078e0a07 */
[----:B------:R-:W-:Y:S01]  /*0b10*/  IABS R21, R16 ;  /* 0x0000001000157213 */ /* 0x000fe20000000000 */
[----:B------:R-:W-:Y:S01]  /*0b20*/  IMAD.HI.U32 R9, R8, R15, RZ ;  /* 0x0000000f08097227 */ /* 0x000fe200078e00ff */
[----:B------:R-:W-:-:S02]  /*0b30*/  ISETP.GT.U32.AND P4, PT, R4, R25, PT ;  /* 0x000000190400720c */ /* 0x000fc40003f84070 */
[----:B------:R-:W-:Y:S01]  /*0b40*/  LOP3.LUT R18, R11, 0x14, RZ, 0xfc, !PT ;  /* 0x000000140b127812 */ /* 0x000fe200078efcff */
[----:B------:R-:W-:Y:S01]  /*0b50*/  IMAD R7, R4, R7, R13 ;  /* 0x0000000704077224 */ /* 0x000fe200078e020d */
[----:B------:R-:W-:Y:S01]  /*0b60*/  IADD3 R13, PT, PT, -R9, RZ, RZ ;  /* 0x000000ff090d7210 */ /* 0x000fe20007ffe1ff */
[----:B------:R-:W-:Y:S01]  /*0b70*/  IMAD.HI.U32 R12, R8, R17, RZ ;  /* 0x00000011080c7227 */ /* 0x000fe200078e00ff */
[----:B------:R-:W-:Y:S02]  /*0b80*/  LOP3.LUT R20, R11, 0x18, RZ, 0xfc, !PT ;  /* 0x000000180b147812 */ /* 0x000fe400078efcff */
[----:B------:R-:W-:Y:S01]  /*0b90*/  ISETP.GT.U32.AND P3, PT, R4, R7, PT ;  /* 0x000000070400720c */ /* 0x000fe20003f64070 */
[----:B------:R-:W-:Y:S01]  /*0ba0*/  IMAD.HI.U32 R9, R8, R19, RZ ;  /* 0x0000001308097227 */ /* 0x000fe200078e00ff */
[----:B------:R-:W-:Y:S02]  /*0bb0*/  IABS R23, R18 ;  /* 0x0000001200177213 */ /* 0x000fe40000000000 */
[----:B------:R-:W-:Y:S01]  /*0bc0*/  IABS R27, R20 ;  /* 0x00000014001b7213 */ /* 0x000fe20000000000 */
[----:B------:R-:W-:Y:S01]  /*0bd0*/  @!P4 IMAD.IADD R25, R25, 0x1, -R4 ;  /* 0x000000011919c824 */ /* 0x000fe200078e0a04 */
[C---:B------:R-:W-:Y:S01]  /*0be0*/  LOP3.LUT R22, R11.reuse, 0x1c, RZ, 0xfc, !PT ;  /* 0x0000001c0b167812 */ /* 0x040fe200078efcff */
[----:B------:R-:W-:Y:S01]  /*0bf0*/  IMAD.MOV R12, RZ, RZ, -R12 ;  /* 0x000000ffff0c7224 */ /* 0x000fe200078e0a0c */
[----:B------:R-:W-:Y:S01]  /*0c00*/  LOP3.LUT R24, R11, 0x20, RZ, 0xfc, !PT ;  /* 0x000000200b187812 */ /* 0x000fe200078efcff */
[----:B------:R-:W-:Y:S01]  /*0c10*/  IMAD.MOV R9, RZ, RZ, -R9 ;  /* 0x000000ffff097224 */ /* 0x000fe200078e0a09 */
[C---:B------:R-:W-:Y:S01]  /*0c20*/  ISETP.GT.U32.AND P5, PT, R4.reuse, R25, PT ;  /* 0x000000190400720c */ /* 0x040fe20003fa4070 */
[C---:B------:R-:W-:Y:S01]  /*0c30*/  IMAD R13, R4.reuse, R13, R15 ;  /* 0x0000000d040d7224 */ /* 0x040fe200078e020f */
[----:B------:R-:W-:Y:S01]  /*0c40*/  IABS R29, R22 ;  /* 0x00000016001d7213 */ /* 0x000fe20000000000 */
[----:B------:R-:W-:Y:S01]  /*0c50*/  @!P3 IMAD.IADD R7, R7, 0x1, -R4 ;  /* 0x000000010707b824 */ /* 0x000fe200078e0a04 */
[----:B------:R-:W-:Y:S01]  /*0c60*/  LOP3.LUT R28, R11, 0x64, RZ, 0xfc, !PT ;  /* 0x000000640b1c7812 */ /* 0x000fe200078efcff */
[C---:B------:R-:W-:Y:S01]  /*0c70*/  IMAD R15, R4.reuse, R12, R17 ;  /* 0x0000000c040f7224 */ /* 0x040fe200078e0211 */
[C---:B------:R-:W-:Y:S01]  /*0c80*/  ISETP.GT.U32.AND P3, PT, R4.reuse, R13, PT ;  /* 0x0000000d0400720c */ /* 0x040fe20003f64070 */
[C---:B------:R-:W-:Y:S01]  /*0c90*/  IMAD R17, R4.reuse, R9, R19 ;  /* 0x0000000904117224 */ /* 0x040fe200078e0213 */
[----:B------:R-:W-:Y:S01]  /*0ca0*/  ISETP.GT.U32.AND P4, PT, R4, R7, PT ;  /* 0x000000070400720c */ /* 0x000fe20003f84070 */
[----:B------:R-:W-:Y:S01]  /*0cb0*/  IMAD.HI.U32 R9, R8, R21, RZ ;  /* 0x0000001508097227 */ /* 0x000fe200078e00ff */
[----:B------:R-:W-:-:S02]  /*0cc0*/  ISETP.GT.U32.AND P6, PT, R4, R15, PT ;  /* 0x0000000f0400720c */ /* 0x000fc40003fc4070 */
[----:B------:R-:W-:Y:S01]  /*0cd0*/  LOP3.LUT R30, R11, 0x68, RZ, 0xfc, !PT ;  /* 0x000000680b1e7812 */ /* 0x000fe200078efcff */
[--C-:B------:R-:W-:Y:S01]  /*0ce0*/  @!P5 IMAD.IADD R25, R25, 0x1, -R4.reuse ;  /* 0x000000011919d824 */ /* 0x100fe200078e0a04 */
[----:B------:R-:W-:Y:S01]  /*0cf0*/  IADD3 R19, PT, PT, -R9, RZ, RZ ;  /* 0x000000ff09137210 */ /* 0x000fe20007ffe1ff */
[----:B------:R-:W-:Y:S01]  /*0d00*/  IMAD.HI.U32 R9, R8, R23, RZ ;  /* 0x0000001708097227 */ /* 0x000fe200078e00ff */
[C---:B------:R-:W-:Y:S02]  /*0d10*/  ISETP.GT.U32.AND P5, PT, R4.reuse, R17, PT ;  /* 0x000000110400720c */ /* 0x040fe40003fa4070 */
[----:B------:R-:W-:Y:S01]  /*0d20*/  IABS R61, R28 ;  /* 0x0000001c003d7213 */ /* 0x000fe20000000000 */
[----:B------:R-:W-:Y:S01]  /*0d30*/  IMAD R19, R4, R19, R21 ;  /* 0x0000001304137224 */ /* 0x000fe200078e0215 */
[----:B------:R-:W-:Y:S01]  /*0d40*/  @!P3 IADD3 R13, PT, PT, R13, -R4, RZ ;  /* 0x800000040d0db210 */ /* 0x000fe20007ffe0ff */
[----:B------:R-:W-:Y:S01]  /*0d50*/  @!P4 IMAD.IADD R7, R7, 0x1, -R4 ;  /* 0x000000010707c824 */ /* 0x000fe200078e0a04 */
[----:B------:R-:W-:Y:S01]  /*0d60*/  ISETP.GE.AND P3, PT, R11, RZ, PT ;  /* 0x000000ff0b00720c */ /* 0x000fe20003f66270 */
[----:B------:R-:W-:Y:S01]  /*0d70*/  IMAD.HI.U32 R12, R8, R27, RZ ;  /* 0x0000001b080c7227 */ /* 0x000fe200078e00ff */
[----:B------:R-:W-:-:S02]  /*0d80*/  ISETP.GT.U32.AND P4, PT, R4, R19, PT ;  /* 0x000000130400720c */ /* 0x000fc40003f84070 */
[----:B------:R-:W-:Y:S01]  /*0d90*/  IABS R63, R30 ;  /* 0x0000001e003f7213 */ /* 0x000fe20000000000 */
[--C-:B------:R-:W-:Y:S01]  /*0da0*/  @!P6 IMAD.IADD R15, R15, 0x1, -R4.reuse ;  /* 0x000000010f0fe824 */ /* 0x100fe200078e0a04 */
[C---:B------:R-:W-:Y:S01]  /*0db0*/  ISETP.GT.U32.AND P6, PT, R4.reuse, R13, PT ;  /* 0x0000000d0400720c */ /* 0x040fe20003fc4070 */
[----:B------:R-:W-:Y:S01]  /*0dc0*/  IMAD.MOV.U32 R73, RZ, RZ, R25 ;  /* 0x000000ffff497224 */ /* 0x000fe200078e0019 */
[C---:B------:R-:W-:Y:S01]  /*0dd0*/  LOP3.LUT R32, R11.reuse, 0x6c, RZ, 0xfc, !PT ;  /* 0x0000006c0b207812 */ /* 0x040fe200078efcff */
[----:B------:R-:W-:Y:S01]  /*0de0*/  IMAD.MOV R9, RZ, RZ, -R9 ;  /* 0x000000ffff097224 */ /* 0x000fe200078e0a09 */
[----:B------:R-:W-:Y:S01]  /*0df0*/  LOP3.LUT R26, R11, 0x60, RZ, 0xfc, !PT ;  /* 0x000000600b1a7812 */ /* 0x000fe200078efcff */
[----:B------:R-:W-:Y:S01]  /*0e00*/  @!P5 IMAD.IADD R17, R17, 0x1, -R4 ;  /* 0x000000011111d824 */ /* 0x000fe200078e0a04 */
[C---:B------:R-:W-:Y:S01]  /*0e10*/  ISETP.GT.U32.AND P5, PT, R4.reuse, R15, PT ;  /* 0x0000000f0400720c */ /* 0x040fe20003fa4070 */
[----:B------:R-:W-:Y:S01]  /*0e20*/  IMAD.MOV R12, RZ, RZ, -R12 ;  /* 0x000000ffff0c7224 */ /* 0x000fe200078e0a0c */
[----:B------:R-:W-:Y:S01]  /*0e30*/  @!P2 IADD3 R73, PT, PT, -R73, RZ, RZ ;  /* 0x000000ff4949a210 */ /* 0x000fe20007ffe1ff */
[C---:B------:R-:W-:Y:S01]  /*0e40*/  IMAD R21, R4.reuse, R9, R23 ;  /* 0x0000000904157224 */ /* 0x040fe200078e0217 */
[C---:B------:R-:W-:Y:S01]  /*0e50*/  ISETP.GT.U32.AND P2, PT, R4.reuse, R17, PT ;  /* 0x000000110400720c */ /* 0x040fe20003f44070 */
[----:B------:R-:W-:Y:S01]  /*0e60*/  IMAD R23, R4, R12, R27 ;  /* 0x0000000c04177224 */ /* 0x000fe200078e021b */
[----:B------:R-:W-:Y:S01]  /*0e70*/  IABS R27, R24 ;  /* 0x00000018001b7213 */ /* 0x000fe20000000000 */
[----:B------:R-:W-:Y:S01]  /*0e80*/  IMAD.HI.U32 R12, R8, R29, RZ ;  /* 0x0000001d080c7227 */ /* 0x000fe200078e00ff */
[----:B------:R-:W-:-:S02]  /*0e90*/  IABS R65, R32 ;  /* 0x0000002000417213 */ /* 0x000fc40000000000 */
[----:B------:R-:W-:Y:S01]  /*0ea0*/  LOP3.LUT R34, R11, 0x74, RZ, 0xfc, !PT ;  /* 0x000000740b227812 */ /* 0x000fe200078efcff */
[----:B------:R-:W-:Y:S01]  /*0eb0*/  @!P4 IMAD.IADD R19, R19, 0x1, -R4 ;  /* 0x000000011313c824 */ /* 0x000fe200078e0a04 */
[----:B------:R-:W-:Y:S01]  /*0ec0*/  IABS R59, R26 ;  /* 0x0000001a003b7213 */ /* 0x000fe20000000000 */
[----:B------:R-:W-:Y:S01]  /*0ed0*/  IMAD.MOV R12, RZ, RZ, -R12 ;  /* 0x000000ffff0c7224 */ /* 0x000fe200078e0a0c */
[----:B------:R-:W-:Y:S01]  /*0ee0*/  @!P5 IADD3 R15, PT, PT, R15, -R4, RZ ;  /* 0x800000040f0fd210 */ /* 0x000fe20007ffe0ff */
[----:B------:R-:W-:Y:S01]  /*0ef0*/  IMAD.MOV.U32 R9, RZ, RZ, R7 ;  /* 0x000000ffff097224 */ /* 0x000fe200078e0007 */
[----:B------:R-:W-:Y:S01]  /*0f00*/  ISETP.GT.U32.AND P4, PT, R4, R19, PT ;  /* 0x000000130400720c */ /* 0x000fe20003f84070 */
[----:B------:R-:W-:Y:S01]  /*0f10*/  @!P6 IMAD.IADD R13, R13, 0x1, -R4 ;  /* 0x000000010d0de824 */ /* 0x000fe200078e0a04 */
[----:B------:R-:W-:Y:S01]  /*0f20*/  ISETP.GE.AND P6, PT, R14, RZ, PT ;  /* 0x000000ff0e00720c */ /* 0x000fe20003fc6270 */
[C---:B------:R-:W-:Y:S01]  /*0f30*/  IMAD R7, R4.reuse, R12, R29 ;  /* 0x0000000c04077224 */ /* 0x040fe200078e021d */
[----:B------:R-:W-:Y:S01]  /*0f40*/  ISETP.GT.U32.AND P5, PT, R4, R23, PT ;  /* 0x000000170400720c */ /* 0x000fe20003fa4070 */
[----:B------:R-:W-:Y:S01]  /*0f50*/  IMAD.HI.U32 R12, R8, R27, RZ ;  /* 0x0000001b080c7227 */ /* 0x000fe200078e00ff */
[----:B------:R-:W-:-:S03]  /*0f60*/  IABS R69, R34 ;  /* 0x0000002200457213 */ /* 0x000fc60000000000 */
[----:B------:R-:W-:Y:S01]  /*0f70*/  @!P3 IMAD.MOV R9, RZ, RZ, -R9 ;  /* 0x000000ffff09b224 */ /* 0x000fe200078e0a09 */
[----:B------:R-:W-:Y:S01]  /*0f80*/  ISETP.GT.U32.AND P3, PT, R4, R21, PT ;  /* 0x000000150400720c */ /* 0x000fe20003f64070 */
[----:B------:R-:W-:Y:S01]  /*0f90*/  @!P2 IMAD.IADD R17, R17, 0x1, -R4 ;  /* 0x000000011111a824 */ /* 0x000fe200078e0a04 */
[----:B------:R-:W-:Y:S01]  /*0fa0*/  ISETP.GE.AND P2, PT, R16, RZ, PT ;  /* 0x000000ff1000720c */ /* 0x000fe20003f46270 */
[----:B------:R-:W-:Y:S01]  /*0fb0*/  IMAD.MOV R12, RZ, RZ, -R12 ;  /* 0x000000ffff0c7224 */ /* 0x000fe200078e0a0c */
[----:B------:R-:W-:Y:S01]  /*0fc0*/  LOP3.LUT R16, R11, 0x24, RZ, 0xfc, !PT ;  /* 0x000000240b107812 */ /* 0x000fe200078efcff */
[----:B------:R-:W-:Y:S01]  /*0fd0*/  @!P4 IMAD.IADD R19, R19, 0x1, -R4 ;  /* 0x000000011313c824 */ /* 0x000fe200078e0a04 */
[C---:B------:R-:W-:Y:S01]  /*0fe0*/  ISETP.GT.U32.AND P4, PT, R4.reuse, R7, PT ;  /* 0x000000070400720c */ /* 0x040fe20003f84070 */
[C---:B------:R-:W-:Y:S01]  /*0ff0*/  IMAD R27, R4.reuse, R12, R27 ;  /* 0x0000000c041b7224 */ /* 0x040fe200078e021b */
[----:B------:R-:W-:Y:S01]  /*1000*/  IABS R29, R16 ;  /* 0x00000010001d7213 */ /* 0x000fe20000000000 */
[----:B------:R-:W-:Y:S01]  /*1010*/  @!P6 IMAD.MOV R17, RZ, RZ, -R17 ;  /* 0x000000ffff11e224 */ /* 0x000fe200078e0a11 */
[----:B------:R-:W-:Y:S01]  /*1020*/  @!P5 IADD3 R23, PT, PT, R23, -R4, RZ ;  /* 0x800000041717d210 */ /* 0x000fe20007ffe0ff */
[----:B------:R-:W-:Y:S01]  /*1030*/  @!P0 IMAD.MOV R15, RZ, RZ, -R15 ;  /* 0x000000ffff0f8224 */ /* 0x000fe200078e0a0f */
[----:B------:R-:W-:Y:S01]  /*1040*/  ISETP.GT.U32.AND P6, PT, R4, R27, PT ;  /* 0x0000001b0400720c */ /* 0x000fe20003fc4070 */
[----:B------:R-:W-:Y:S01]  /*1050*/  IMAD.HI.U32 R12, R8, R29, RZ ;  /* 0x0000001d080c7227 */ /* 0x000fe200078e00ff */
[----:B------:R-:W-:-:S02]  /*1060*/  ISETP.GT.U32.AND P0, PT, R4, R23, PT ;  /* 0x000000170400720c */ /* 0x000fc40003f04070 */
[----:B------:R-:W-:Y:S01]  /*1070*/  ISETP.GE.AND P5, PT, R20, RZ, PT ;  /* 0x000000ff1400720c */ /* 0x000fe20003fa6270 */
[----:B------:R-:W-:Y:S01]  /*1080*/  @!P3 IMAD.IADD R21, R21, 0x1, -R4 ;  /* 0x000000011515b824 */ /* 0x000fe200078e0a04 */
[----:B------:R-:W-:Y:S01]  /*1090*/  ISETP.GE.AND P3, PT, R18, RZ, PT ;  /* 0x000000ff1200720c */ /* 0x000fe20003f66270 */
[----:B------:R-:W-:Y:S01]  /*10a0*/  IMAD.MOV R12, RZ, RZ, -R12 ;  /* 0x000000ffff0c7224 */ /* 0x000fe200078e0a0c */
[----:B------:R-:W-:Y:S01]  /*10b0*/  LOP3.LUT R18, R11, 0x28, RZ, 0xfc, !PT ;  /* 0x000000280b127812 */ /* 0x000fe200078efcff */
[--C-:B------:R-:W-:Y:S01]  /*10c0*/  @!P4 IMAD.IADD R7, R7, 0x1, -R4.reuse ;  /* 0x000000010707c824 */ /* 0x100fe200078e0a04 */
[----:B------:R-:W-:Y:S01]  /*10d0*/  LOP3.LUT R20, R11, 0x34, RZ, 0xfc, !PT ;  /* 0x000000340b147812 */ /* 0x000fe200078efcff */
[C---:B------:R-:W-:Y:S01]  /*10e0*/  IMAD R29, R4.reuse, R12, R29 ;  /* 0x0000000c041d7224 */ /* 0x040fe200078e021d */
[----:B------:R-:W-:Y:S01]  /*10f0*/  IABS R31, R18 ;  /* 0x00000012001f7213 */ /* 0x000fe20000000000 */
[--C-:B------:R-:W-:Y:S01]  /*1100*/  @!P6 IMAD.IADD R27, R27, 0x1, -R4.reuse ;  /* 0x000000011b1be824 */ /* 0x100fe200078e0a04 */
[C---:B------:R-:W-:Y:S01]  /*1110*/  ISETP.GT.U32.AND P4, PT, R4.reuse, R7, PT ;  /* 0x000000070400720c */ /* 0x040fe20003f84070 */
[----:B------:R-:W-:Y:S01]  /*1120*/  @!P0 IMAD.IADD R23, R23, 0x1, -R4 ;  /* 0x0000000117178824 */ /* 0x000fe200078e0a04 */
[----:B------:R-:W-:Y:S01]  /*1130*/  ISETP.GT.U32.AND P6, PT, R4, R29, PT ;  /* 0x0000001d0400720c */ /* 0x000fe20003fc4070 */
[----:B------:R-:W-:Y:S01]  /*1140*/  IMAD.HI.U32 R14, R8, R31, RZ ;  /* 0x0000001f080e7227 */ /* 0x000fe200078e00ff */
[----:B------:R-:W-:-:S02]  /*1150*/  ISETP.GE.AND P0, PT, R16, RZ, PT ;  /* 0x000000ff1000720c */ /* 0x000fc40003f06270 */
[----:B------:R-:W-:Y:S01]  /*1160*/  LOP3.LUT R16, R11, 0x2c, RZ, 0xfc, !PT ;  /* 0x0000002c0b107812 */ /* 0x000fe200078efcff */
[----:B------:R-:W-:Y:S01]  /*1170*/  IMAD.MOV R14, RZ, RZ, -R14 ;  /* 0x000000ffff0e7224 */ /* 0x000fe200078e0a0e */
[----:B------:R-:W-:Y:S01]  /*1180*/  IABS R39, R20 ;  /* 0x0000001400277213 */ /* 0x000fe20000000000 */
[----:B------:R-:W-:Y:S01]  /*1190*/  @!P5 IMAD.MOV R23, RZ, RZ, -R23 ;  /* 0x000000ffff17d224 */ /* 0x000fe200078e0a17 */
[----:B------:R-:W-:Y:S01]  /*11a0*/  IABS R33, R16 ;  /* 0x0000001000217213 */ /* 0x000fe20000000000 */
[C---:B------:R-:W-:Y:S01]  /*11b0*/  IMAD R31, R4.reuse, R14, R31 ;  /* 0x0000000e041f7224 */ /* 0x040fe200078e021f */
[----:B------:R-:W-:Y:S01]  /*11c0*/  @!P2 IADD3 R19, PT, PT, -R19, RZ, RZ ;  /* 0x000000ff1313a210 */ /* 0x000fe20007ffe1ff */
[----:B------:R-:W-:Y:S01]  /*11d0*/  @!P1 IMAD.MOV R13, RZ, RZ, -R13 ;  /* 0x000000ffff0d9224 */ /* 0x000fe200078e0a0d */
[----:B------:R-:W-:Y:S01]  /*11e0*/  @!P4 IADD3 R7, PT, PT, R7, -R4, RZ ;  /* 0x800000040707c210 */ /* 0x000fe20007ffe0ff */
[----:B------:R-:W-:Y:S01]  /*11f0*/  @!P6 IMAD.IADD R29, R29, 0x1, -R4 ;  /* 0x000000011d1de824 */ /* 0x000fe200078e0a04 */
[----:B------:R-:W-:Y:S01]  /*1200*/  ISETP.GT.U32.AND P5, PT, R4, R31, PT ;  /* 0x0000001f0400720c */ /* 0x000fe20003fa4070 */
[----:B------:R-:W-:Y:S01]  /*1210*/  IMAD.HI.U32 R12, R8, R33, RZ ;  /* 0x00000021080c7227 */ /* 0x000fe200078e00ff */
[----:B------:R-:W-:-:S02]  /*1220*/  ISETP.GT.U32.AND P6, PT, R4, R27, PT ;  /* 0x0000001b0400720c */ /* 0x000fc40003fc4070 */
[----:B------:R-:W-:Y:S01]  /*1230*/  ISETP.GE.AND P4, PT, R18, RZ, PT ;  /* 0x000000ff1200720c */ /* 0x000fe20003f86270 */
[----:B------:R-:W-:Y:S01]  /*1240*/  IMAD.MOV R14, RZ, RZ, -R12 ;  /* 0x000000ffff0e7224 */ /* 0x000fe200078e0a0c */
[----:B------:R-:W-:Y:S02]  /*1250*/  LOP3.LUT R18, R11, 0x30, RZ, 0xfc, !PT ;  /* 0x000000300b127812 */ /* 0x000fe400078efcff */
[----:B------:R-:W-:Y:S01]  /*1260*/  MOV R25, R7 ;  /* 0x0000000700197202 */ /* 0x000fe20000000f00 */
[C---:B------:R-:W-:Y:S01]  /*1270*/  IMAD R7, R4.reuse, R14, R33 ;  /* 0x0000000e04077224 */ /* 0x040fe200078e0221 */
[----:B------:R-:W-:Y:S02]  /*1280*/  IABS R37, R18 ;  /* 0x0000001200257213 */ /* 0x000fe40000000000 */
[----:B------:R-:W-:Y:S01]  /*1290*/  ISETP.GT.U32.AND P1, PT, R4, R21, PT ;  /* 0x000000150400720c */ /* 0x000fe20003f24070 */
[----:B------:R-:W-:Y:S01]  /*12a0*/  @!P5 IMAD.IADD R31, R31, 0x1, -R4 ;  /* 0x000000011f1fd824 */ /* 0x000fe200078e0a04 */
[----:B------:R-:W-:Y:S01]  /*12b0*/  ISETP.GE.AND P2, PT, R22, RZ, PT ;  /* 0x000000ff1600720c */ /* 0x000fe20003f46270 */
[----:B------:R-:W-:Y:S01]  /*12c0*/  IMAD.HI.U32 R12, R8, R37, RZ ;  /* 0x00000025080c7227 */ /* 0x000fe200078e00ff */
[----:B------:R-:W-:-:S02]  /*12d0*/  LOP3.LUT R22, R11, 0x38, RZ, 0xfc, !PT ;  /* 0x000000380b167812 */ /* 0x000fc400078efcff */
[C---:B------:R-:W-:Y:S01]  /*12e0*/  ISETP.GT.U32.AND P5, PT, R4.reuse, R31, PT ;  /* 0x0000001f0400720c */ /* 0x040fe20003fa4070 */
[----:B------:R-:W-:Y:S01]  /*12f0*/  @!P6 IMAD.IADD R27, R27, 0x1, -R4 ;  /* 0x000000011b1be824 */ /* 0x000fe200078e0a04 */
[----:B------:R-:W-:Y:S01]  /*1300*/  ISETP.GT.U32.AND P6, PT, R4, R7, PT ;  /* 0x000000070400720c */ /* 0x000fe20003fc4070 */
[----:B------:R-:W-:Y:S01]  /*1310*/  IMAD.MOV R14, RZ, RZ, -R12 ;  /* 0x000000ffff0e7224 */ /* 0x000fe200078e0a0c */
[----:B------:R-:W-:Y:S01]  /*1320*/  IABS R41, R22 ;  /* 0x0000001600297213 */ /* 0x000fe20000000000 */
[----:B------:R-:W-:-:S04]  /*1330*/  IMAD.HI.U32 R12, R8, R39, RZ ;  /* 0x00000027080c7227 */ /* 0x000fc800078e00ff */
[----:B------:R-:W-:Y:S02]  /*1340*/  IMAD.MOV R12, RZ, RZ, -R12 ;  /* 0x000000ffff0c7224 */ /* 0x000fe400078e0a0c */
[--C-:B------:R-:W-:Y:S01]  /*1350*/  @!P1 IMAD.IADD R21, R21, 0x1, -R4.reuse ;  /* 0x0000000115159824 */ /* 0x100fe200078e0a04 */
[----:B------:R-:W-:Y:S01]  /*1360*/  ISETP.GE.AND P1, PT, R24, RZ, PT ;  /* 0x000000ff1800720c */ /* 0x000fe20003f26270 */
[C---:B------:R-:W-:Y:S01]  /*1370*/  IMAD R39, R4.reuse, R12, R39 ;  /* 0x0000000c04277224 */ /* 0x040fe200078e0227 */
[----:B------:R-:W-:Y:S01]  /*1380*/  LOP3.LUT R24, R11, 0x5c, RZ, 0xfc, !PT ;  /* 0x0000005c0b187812 */ /* 0x000fe200078efcff */
[--C-:B------:R-:W-:Y:S02]  /*1390*/  @!P6 IMAD.IADD R7, R7, 0x1, -R4.reuse ;  /* 0x000000010707e824 */ /* 0x100fe400078e0a04 */
[----:B------:R-:W-:Y:S01]  /*13a0*/  @!P5 IMAD.IADD R31, R31, 0x1, -R4 ;  /* 0x000000011f1fd824 */ /* 0x000fe200078e0a04 */
[C---:B------:R-:W-:Y:S01]  /*13b0*/  ISETP.GT.U32.AND P5, PT, R4.reuse, R39, PT ;  /* 0x000000270400720c */ /* 0x040fe20003fa4070 */
[----:B------:R-:W-:Y:S01]  /*13c0*/  @!P3 IMAD.MOV R21, RZ, RZ, -R21 ;  /* 0x000000ffff15b224 */ /* 0x000fe200078e0a15 */
[C---:B------:R-:W-:Y:S01]  /*13d0*/  ISETP.GT.U32.AND P6, PT, R4.reuse, R7, PT ;  /* 0x000000070400720c */ /* 0x040fe20003fc4070 */
[----:B------:R-:W-:Y:S01]  /*13e0*/  @!P2 IMAD.MOV R25, RZ, RZ, -R25 ;  /* 0x000000ffff19a224 */ /* 0x000fe200078e0a19 */
[C---:B------:R-:W-:Y:S01]  /*13f0*/  ISETP.GT.U32.AND P3, PT, R4.reuse, R29, PT ;  /* 0x0000001d0400720c */ /* 0x040fe20003f64070 */
[----:B------:R-:W-:Y:S01]  /*1400*/  IMAD R37, R4, R14, R37 ;  /* 0x0000000e04257224 */ /* 0x000fe200078e0225 */
[----:B------:R-:W-:Y:S01]  /*1410*/  ISETP.GE.AND P2, PT, R16, RZ, PT ;  /* 0x000000ff1000720c */ /* 0x000fe20003f46270 */
[----:B------:R-:W-:Y:S01]  /*1420*/  @!P1 IMAD.MOV R27, RZ, RZ, -R27 ;  /* 0x000000ffff1b9224 */ /* 0x000fe200078e0a1b */
[----:B------:R-:W-:Y:S01]  /*1430*/  LOP3.LUT R16, R11, 0x3c, RZ, 0xfc, !PT ;  /* 0x0000003c0b107812 */ /* 0x000fe200078efcff */
[----:B------:R-:W-:Y:S01]  /*1440*/  IMAD.MOV.U32 R33, RZ, RZ, R31 ;  /* 0x000000ffff217224 */ /* 0x000fe200078e001f */
[----:B------:R-:W-:Y:S01]  /*1450*/  ISETP.GT.U32.AND P1, PT, R4, R37, PT ;  /* 0x000000250400720c */ /* 0x000fe20003f24070 */
[----:B------:R-:W-:Y:S01]  /*1460*/  IMAD.HI.U32 R14, R8, R41, RZ ;  /* 0x00000029080e7227 */ /* 0x000fe200078e00ff */
[----:B------:R-:W-:-:S02]  /*1470*/  IABS R43, R16 ;  /* 0x00000010002b7213 */ /* 0x000fc40000000000 */
[----:B------:R-:W-:Y:S01]  /*1480*/  IABS R57, R24 ;  /* 0x0000001800397213 */ /* 0x000fe20000000000 */
[--C-:B------:R-:W-:Y:S02]  /*1490*/  @!P5 IMAD.IADD R39, R39, 0x1, -R4.reuse ;  /* 0x000000012727d824 */ /* 0x100fe400078e0a04 */
[----:B------:R-:W-:Y:S01]  /*14a0*/  @!P6 IMAD.IADD R7, R7, 0x1, -R4 ;  /* 0x000000010707e824 */ /* 0x000fe200078e0a04 */
[----:B------:R-:W-:Y:S01]  /*14b0*/  @!P3 IADD3 R29, PT, PT, R29, -R4, RZ ;  /* 0x800000041d1db210 */ /* 0x000fe20007ffe0ff */
[----:B------:R-:W-:Y:S01]  /*14c0*/  IMAD.MOV R14, RZ, RZ, -R14 ;  /* 0x000000ffff0e7224 */ /* 0x000fe200078e0a0e */
[----:B------:R-:W-:Y:S01]  /*14d0*/  ISETP.GT.U32.AND P5, PT, R4, R39, PT ;  /* 0x000000270400720c */ /* 0x000fe20003fa4070 */
[----:B------:R-:W-:Y:S01]  /*14e0*/  IMAD.MOV.U32 R35, RZ, RZ, R7 ;  /* 0x000000ffff237224 */ /* 0x000fe200078e0007 */
[----:B------:R-:W-:Y:S01]  /*14f0*/  ISETP.GE.AND P3, PT, R18, RZ, PT ;  /* 0x000000ff1200720c */ /* 0x000fe20003f66270 */
[----:B------:R-:W-:Y:S01]  /*1500*/  IMAD.HI.U32 R7, R8, R43, RZ ;  /* 0x0000002b08077227 */ /* 0x000fe200078e00ff */
[----:B------:R-:W-:-:S02]  /*1510*/  LOP3.LUT R18, R11, 0x40, RZ, 0xfc, !PT ;  /* 0x000000400b127812 */ /* 0x000fc400078efcff */
[----:B------:R-:W-:Y:S01]  /*1520*/  @!P0 IADD3 R29, PT, PT, -R29, RZ, RZ ;  /* 0x000000ff1d1d8210 */ /* 0x000fe20007ffe1ff */
[----:B------:R-:W-:Y:S01]  /*1530*/  IMAD.MOV R7, RZ, RZ, -R7 ;  /* 0x000000ffff077224 */ /* 0x000fe200078e0a07 */
[----:B------:R-:W-:Y:S01]  /*1540*/  IABS R12, R18 ;  /* 0x00000012000c7213 */ /* 0x000fe20000000000 */
[----:B------:R-:W-:Y:S01]  /*1550*/  @!P1 IMAD.IADD R37, R37, 0x1, -R4 ;  /* 0x0000000125259824 */ /* 0x000fe200078e0a04 */
[----:B------:R-:W-:Y:S01]  /*1560*/  ISETP.GE.AND P0, PT, R20, RZ, PT ;  /* 0x000000ff1400720c */ /* 0x000fe20003f06270 */
[C---:B------:R-:W-:Y:S01]  /*1570*/  IMAD R7, R4.reuse, R7, R43 ;  /* 0x0000000704077224 */ /* 0x040fe200078e022b */
[----:B------:R-:W-:Y:S01]  /*1580*/  MOV R31, R12 ;  /* 0x0000000c001f7202 */ /* 0x000fe20000000f00 */
[C---:B------:R-:W-:Y:S01]  /*1590*/  IMAD R41, R4.reuse, R14, R41 ;  /* 0x0000000e04297224 */ /* 0x040fe200078e0229 */
[----:B------:R-:W-:Y:S01]  /*15a0*/  @!P5 IADD3 R39, PT, PT, R39, -R4, RZ ;  /* 0x800000042727d210 */ /* 0x000fe20007ffe0ff */
[----:B------:R-:W-:Y:S01]  /*15b0*/  @!P4 IMAD.MOV R33, RZ, RZ, -R33 ;  /* 0x000000ffff21c224 */ /* 0x000fe200078e0a21 */
[----:B------:R-:W-:Y:S01]  /*15c0*/  ISETP.GT.U32.AND P1, PT, R4, R37, PT ;  /* 0x000000250400720c */ /* 0x000fe20003f24070 */
[----:B------:R-:W-:Y:S01]  /*15d0*/  IMAD.HI.U32 R12, R8, R31, RZ ;  /* 0x0000001f080c7227 */ /* 0x000fe200078e00ff */
[----:B------:R-:W-:-:S02]  /*15e0*/  ISETP.GT.U32.AND P5, PT, R4, R7, PT ;  /* 0x000000070400720c */ /* 0x000fc40003fa4070 */
[----:B------:R-:W-:Y:S01]  /*15f0*/  ISETP.GT.U32.AND P6, PT, R4, R41, PT ;  /* 0x000000290400720c */ /* 0x000fe20003fc4070 */
[----:B------:R-:W-:Y:S01]  /*1600*/  IMAD.MOV R12, RZ, RZ, -R12 ;  /* 0x000000ffff0c7224 */ /* 0x000fe200078e0a0c */
[C---:B------:R-:W-:Y:S01]  /*1610*/  LOP3.LUT R14, R11.reuse, 0x48, RZ, 0xfc, !PT ;  /* 0x000000480b0e7812 */ /* 0x040fe200078efcff */
[----:B------:R-:W-:Y:S01]  /*1620*/  @!P0 IMAD.MOV R39, RZ, RZ, -R39 ;  /* 0x000000ffff278224 */ /* 0x000fe200078e0a27 */
[----:B------:R-:W-:Y:S01]  /*1630*/  ISETP.GE.AND P4, PT, R22, RZ, PT ;  /* 0x000000ff1600720c */ /* 0x000fe20003f86270 */
[C---:B------:R-:W-:Y:S01]  /*1640*/  IMAD R31, R4.reuse, R12, R31 ;  /* 0x0000000c041f7224 */ /* 0x040fe200078e021f */
[----:B------:R-:W-:Y:S02]  /*1650*/  LOP3.LUT R12, R11, 0x44, RZ, 0xfc, !PT ;  /* 0x000000440b0c7812 */ /* 0x000fe400078efcff */
[----:B------:R-:W-:Y:S01]  /*1660*/  IABS R47, R14 ;  /* 0x0000000e002f7213 */ /* 0x000fe20000000000 */
[--C-:B------:R-:W-:Y:S01]  /*1670*/  @!P1 IMAD.IADD R37, R37, 0x1, -R4.reuse ;  /* 0x0000000125259824 */ /* 0x100fe200078e0a04 */
[----:B------:R-:W-:Y:S01]  /*1680*/  IABS R45, R12 ;  /* 0x0000000c002d7213 */ /* 0x000fe20000000000 */
[----:B------:R-:W-:Y:S01]  /*1690*/  @!P5 IMAD.IADD R7, R7, 0x1, -R4 ;  /* 0x000000010707d824 */ /* 0x000fe200078e0a04 */
[----:B------:R-:W-:Y:S01]  /*16a0*/  ISETP.GT.U32.AND P0, PT, R4, R31, PT ;  /* 0x0000001f0400720c */ /* 0x000fe20003f04070 */
[----:B------:R-:W-:Y:S01]  /*16b0*/  @!P3 IMAD.MOV R37, RZ, RZ, -R37 ;  /* 0x000000ffff25b224 */ /* 0x000fe200078e0a25 */
[----:B------:R-:W-:Y:S01]  /*16c0*/  ISETP.GE.AND P3, PT, R12, RZ, PT ;  /* 0x000000ff0c00720c */ /* 0x000fe20003f66270 */
[----:B------:R-:W-:Y:S01]  /*16d0*/  IMAD.HI.U32 R12, R8, R45, RZ ;  /* 0x0000002d080c7227 */ /* 0x000fe200078e00ff */
[----:B------:R-:W-:-:S02]  /*16e0*/  ISETP.GT.U32.AND P5, PT, R4, R7, PT ;  /* 0x000000070400720c */ /* 0x000fc40003fa4070 */
[----:B------:R-:W-:Y:S01]  /*16f0*/  LOP3.LUT R20, R11, 0x50, RZ, 0xfc, !PT ;  /* 0x000000500b147812 */ /* 0x000fe200078efcff */
[----:B------:R-:W-:Y:S01]  /*1700*/  IMAD.MOV R12, RZ, RZ, -R12 ;  /* 0x000000ffff0c7224 */ /* 0x000fe200078e0a0c */
[----:B------:R-:W-:Y:S01]  /*1710*/  @!P2 IADD3 R35, PT, PT, -R35, RZ, RZ ;  /* 0x000000ff2323a210 */ /* 0x000fe20007ffe1ff */
[--C-:B------:R-:W-:Y:S01]  /*1720*/  @!P6 IMAD.IADD R41, R41, 0x1, -R4.reuse ;  /* 0x000000012929e824 */ /* 0x100fe200078e0a04 */
[----:B------:R-:W-:Y:S01]  /*1730*/  ISETP.GE.AND P1, PT, R18, RZ, PT ;  /* 0x000000ff1200720c */ /* 0x000fe20003f26270 */
[----:B------:R-:W-:Y:S01]  /*1740*/  IMAD R45, R4, R12, R45 ;  /* 0x0000000c042d7224 */ /* 0x000fe200078e022d */
[----:B------:R-:W-:Y:S01]  /*1750*/  ISETP.GE.AND P2, PT, R16, RZ, PT ;  /* 0x000000ff1000720c */ /* 0x000fe20003f46270 */
[----:B------:R-:W-:Y:S01]  /*1760*/  IMAD.HI.U32 R12, R8, R47, RZ ;  /* 0x0000002f080c7227 */ /* 0x000fe200078e00ff */
[C---:B------:R-:W-:Y:S02]  /*1770*/  ISETP.GT.U32.AND P6, PT, R4.reuse, R41, PT ;  /* 0x000000290400720c */ /* 0x040fe40003fc4070 */
[----:B------:R-:W-:Y:S01]  /*1780*/  LOP3.LUT R16, R11, 0x4c, RZ, 0xfc, !PT ;  /* 0x0000004c0b107812 */ /* 0x000fe200078efcff */
[----:B------:R-:W-:Y:S01]  /*1790*/  @!P5 IMAD.IADD R7, R7, 0x1, -R4 ;  /* 0x000000010707d824 */ /* 0x000fe200078e0a04 */
[C---:B------:R-:W-:Y:S01]  /*17a0*/  ISETP.GT.U32.AND P5, PT, R4.reuse, R45, PT ;  /* 0x0000002d0400720c */ /* 0x040fe20003fa4070 */
[----:B------:R-:W-:Y:S01]  /*17b0*/  IMAD.MOV R18, RZ, RZ, -R12 ;  /* 0x000000ffff127224 */ /* 0x000fe200078e0a0c */
[----:B------:R-:W-:Y:S01]  /*17c0*/  IABS R51, R20 ;  /* 0x0000001400337213 */ /* 0x000fe20000000000 */
[----:B------:R-:W-:Y:S01]  /*17d0*/  @!P0 IMAD.IADD R31, R31, 0x1, -R4 ;  /* 0x000000011f1f8824 */ /* 0x000fe200078e0a04 */
[----:B------:R-:W-:Y:S01]  /*17e0*/  IABS R49, R16 ;  /* 0x0000001000317213 */ /* 0x000fe20000000000 */
[----:B------:R-:W-:Y:S01]  /*17f0*/  IMAD R47, R4, R18, R47 ;  /* 0x00000012042f7224 */ /* 0x000fe200078e022f */
[----:B------:R-:W-:Y:S01]  /*1800*/  LOP3.LUT R22, R11, 0x54, RZ, 0xfc, !PT ;  /* 0x000000540b167812 */ /* 0x000fe200078efcff */
[----:B------:R-:W-:Y:S01]  /*1810*/  IMAD.HI.U32 R18, R8, R63, RZ ;  /* 0x0000003f08127227 */ /* 0x000fe200078e00ff */
[----:B------:R-:W-:-:S02]  /*1820*/  ISETP.GT.U32.AND P0, PT, R4, R31, PT ;  /* 0x0000001f0400720c */ /* 0x000fc40003f04070 */
[----:B------:R-:W-:Y:S01]  /*1830*/  IABS R53, R22 ;  /* 0x0000001600357213 */ /* 0x000fe20000000000 */
[--C-:B------:R-:W-:Y:S01]  /*1840*/  @!P6 IMAD.IADD R41, R41, 0x1, -R4.reuse ;  /* 0x000000012929e824 */ /* 0x100fe200078e0a04 */
[----:B------:R-:W-:Y:S01]  /*1850*/  ISETP.GE.AND P6, PT, R14, RZ, PT ;  /* 0x000000ff0e00720c */ /* 0x000fe20003fc6270 */
[----:B------:R-:W-:Y:S02]  /*1860*/  @!P5 IMAD.IADD R45, R45, 0x1, -R4 ;  /* 0x000000012d2dd824 */ /* 0x000fe400078e0a04 */
[----:B------:R-:W-:Y:S01]  /*1870*/  IMAD.HI.U32 R14, R8, R49, RZ ;  /* 0x00000031080e7227 */ /* 0x000fe200078e00ff */
[----:B------:R-:W-:Y:S02]  /*1880*/  @!P4 IADD3 R41, PT, PT, -R41, RZ, RZ ;  /* 0x000000ff2929c210 */ /* 0x000fe40007ffe1ff */
[----:B------:R-:W-:Y:S01]  /*1890*/  ISETP.GT.U32.AND P5, PT, R4, R45, PT ;  /* 0x0000002d0400720c */ /* 0x000fe20003fa4070 */
[----:B------:R-:W-:Y:S01]  /*18a0*/  IMAD.MOV R14, RZ, RZ, -R14 ;  /* 0x000000ffff0e7224 */ /* 0x000fe200078e0a0e */
[----:B------:R-:W-:Y:S01]  /*18b0*/  ISETP.GE.AND P4, PT, R16, RZ, PT ;  /* 0x000000ff1000720c */ /* 0x000fe20003f86270 */
[----:B------:R-:W-:Y:S01]  /*18c0*/  IMAD.HI.U32 R16, R8, R51, RZ ;  /* 0x0000003308107227 */ /* 0x000fe200078e00ff */
[----:B------:R-:W-:-:S02]  /*18d0*/  @!P0 IADD3 R31, PT, PT, R31, -R4, RZ ;  /* 0x800000041f1f8210 */ /* 0x000fc40007ffe0ff */
[----:B------:R-:W-:Y:S01]  /*18e0*/  ISETP.GE.AND P0, PT, R20, RZ, PT ;  /* 0x000000ff1400720c */ /* 0x000fe20003f06270 */
[----:B------:R-:W-:Y:S01]  /*18f0*/  IMAD.MOV R16, RZ, RZ, -R16 ;  /* 0x000000ffff107224 */ /* 0x000fe200078e0a10 */
[----:B------:R-:W-:Y:S01]  /*1900*/  LOP3.LUT R20, R11, 0x58, RZ, 0xfc, !PT ;  /* 0x000000580b147812 */ /* 0x000fe200078efcff */
[C---:B------:R-:W-:Y:S01]  /*1910*/  IMAD R49, R4.reuse, R14, R49 ;  /* 0x0000000e04317224 */ /* 0x040fe200078e0231 */
[----:B------:R-:W-:Y:S01]  /*1920*/  MOV R43, R31 ;  /* 0x0000001f002b7202 */ /* 0x000fe20000000f00 */
[C---:B------:R-:W-:Y:S01]  /*1930*/  IMAD R51, R4.reuse, R16, R51 ;  /* 0x0000001004337224 */ /* 0x040fe200078e0233 */
[----:B------:R-:W-:Y:S01]  /*1940*/  IABS R55, R20 ;  /* 0x0000001400377213 */ /* 0x000fe20000000000 */
[----:B------:R-:W-:Y:S01]  /*1950*/  @!P5 IMAD.IADD R45, R45, 0x1, -R4 ;  /* 0x000000012d2dd824 */ /* 0x000fe200078e0a04 */
[----:B------:R-:W-:Y:S01]  /*1960*/  ISETP.GT.U32.AND P5, PT, R4, R47, PT ;  /* 0x0000002f0400720c */ /* 0x000fe20003fa4070 */
[----:B------:R-:W-:Y:S01]  /*1970*/  IMAD.HI.U32 R16, R8, R61, RZ ;  /* 0x0000003d08107227 */ /* 0x000fe200078e00ff */
[----:B------:R-:W1:Y:S03]  /*1980*/  LDS R31, [UR10] ;  /* 0x0000000aff1f7984 */ /* 0x000e660008000800 */
[----:B------:R-:W-:-:S02]  /*1990*/  IMAD.MOV R16, RZ, RZ, -R16 ;  /* 0x000000ffff107224 */ /* 0x000fc400078e0a10 */
[----:B------:R-:W-:Y:S02]  /*19a0*/  IMAD.MOV R18, RZ, RZ, -R18 ;  /* 0x000000ffff127224 */ /* 0x000fe400078e0a12 */
[C---:B------:R-:W-:Y:S01]  /*19b0*/  IMAD R61, R4.reuse, R16, R61 ;  /* 0x00000010043d7224 */ /* 0x040fe200078e023d */
[C---:B------:R-:W-:Y:S01]  /*19c0*/  LOP3.LUT R16, R11.reuse, 0x78, RZ, 0xfc, !PT ;  /* 0x000000780b107812 */ /* 0x040fe200078efcff */
[----:B------:R-:W-:Y:S01]  /*19d0*/  IMAD R63, R4, R18, R63 ;  /* 0x00000012043f7224 */ /* 0x000fe200078e023f */
[----:B------:R-:W-:Y:S01]  /*19e0*/  LOP3.LUT R18, R11, 0x70, RZ, 0xfc, !PT ;  /* 0x000000700b127812 */ /* 0x000fe200078efcff */
[----:B------:R-:W-:Y:S01]  /*19f0*/  IMAD.HI.U32 R11, R8, R65, RZ ;  /* 0x00000041080b7227 */ /* 0x000fe200078e00ff */
[----:B------:R-:W-:Y:S02]  /*1a00*/  @!P5 IADD3 R47, PT, PT, R47, -R4, RZ ;  /* 0x800000042f2fd210 */ /* 0x000fe40007ffe0ff */
[----:B------:R-:W-:Y:S01]  /*1a10*/  ISETP.GT.U32.AND P5, PT, R4, R49, PT ;  /* 0x000000310400720c */ /* 0x000fe20003fa4070 */
[----:B------:R-:W-:Y:S01]  /*1a20*/  IMAD.HI.U32 R12, R8, R53, RZ ;  /* 0x00000035080c7227 */ /* 0x000fe200078e00ff */
[----:B------:R-:W-:-:S02]  /*1a30*/  IABS R67, R18 ;  /* 0x0000001200437213 */ /* 0x000fc40000000000 */
[----:B------:R-:W-:Y:S01]  /*1a40*/  IABS R71, R16 ;  /* 0x0000001000477213 */ /* 0x000fe20000000000 */
[----:B------:R-:W-:Y:S02]  /*1a50*/  IMAD.MOV R11, RZ, RZ, -R11 ;  /* 0x000000ffff0b7224 */ /* 0x000fe400078e0a0b */
[----:B------:R-:W-:Y:S02]  /*1a60*/  IMAD.MOV R12, RZ, RZ, -R12 ;  /* 0x000000ffff0c7224 */ /* 0x000fe400078e0a0c */
[C---:B------:R-:W-:Y:S02]  /*1a70*/  IMAD R65, R4.reuse, R11, R65 ;  /* 0x0000000b04417224 */ /* 0x040fe400078e0241 */
[----:B------:R-:W-:Y:S02]  /*1a80*/  IMAD.MOV.U32 R11, RZ, RZ, R7 ;  /* 0x000000ffff0b7224 */ /* 0x000fe400078e0007 */
[----:B------:R-:W-:Y:S01]  /*1a90*/  @!P5 IMAD.IADD R49, R49, 0x1, -R4 ;  /* 0x000000013131d824 */ /* 0x000fe200078e0a04 */
[C---:B------:R-:W-:Y:S01]  /*1aa0*/  ISETP.GT.U32.AND P5, PT, R4.reuse, R51, PT ;  /* 0x000000330400720c */ /* 0x040fe20003fa4070 */
[----:B------:R-:W-:-:S02]  /*1ab0*/  IMAD R53, R4, R12, R53 ;  /* 0x0000000c04357224 */ /* 0x000fc400078e0235 */
[----:B------:R-:W-:-:S04]  /*1ac0*/  IMAD.HI.U32 R12, R8, R55, RZ ;  /* 0x00000037080c7227 */ /* 0x000fc800078e00ff */
[----:B------:R-:W-:Y:S01]  /*1ad0*/  @!P2 IMAD.MOV R11, RZ, RZ, -R11 ;  /* 0x000000ffff0ba224 */ /* 0x000fe200078e0a0b */
[----:B------:R-:W-:Y:S01]  /*1ae0*/  ISETP.GT.U32.AND P2, PT, R4, R47, PT ;  /* 0x0000002f0400720c */ /* 0x000fe20003f44070 */
[----:B------:R-:W-:Y:S01]  /*1af0*/  @!P3 IMAD.MOV R45, RZ, RZ, -R45 ;  /* 0x000000ffff2db224 */ /* 0x000fe200078e0a2d */
[----:B------:R-:W-:Y:S01]  /*1b00*/  IADD3 R12, PT, PT, -R12, RZ, RZ ;  /* 0x000000ff0c0c7210 */ /* 0x000fe20007ffe1ff */
[----:B------:R-:W-:Y:S01]  /*1b10*/  @!P1 IMAD.MOV R43, RZ, RZ, -R43 ;  /* 0x000000ffff2b9224 */ /* 0x000fe200078e0a2b */
[C---:B------:R-:W-:Y:S01]  /*1b20*/  ISETP.GT.U32.AND P3, PT, R4.reuse, R53, PT ;  /* 0x000000350400720c */ /* 0x040fe20003f64070 */
[--C-:B------:R-:W-:Y:S01]  /*1b30*/  @!P5 IMAD.IADD R51, R51, 0x1, -R4.reuse ;  /* 0x000000013333d824 */ /* 0x100fe200078e0a04 */
[C---:B------:R-:W-:Y:S01]  /*1b40*/  ISETP.GT.U32.AND P1, PT, R4.reuse, R49, PT ;  /* 0x000000310400720c */ /* 0x040fe20003f24070 */
[----:B------:R-:W-:Y:S01]  /*1b50*/  IMAD R55, R4, R12, R55 ;  /* 0x0000000c04377224 */ /* 0x000fe200078e0237 */
[----:B-1----:R-:W-:Y:S01]  /*1b60*/  R2UR UR18, R31 ;  /* 0x000000001f1272ca */ /* 0x002fe200000e0000 */
[----:B------:R-:W-:Y:S01]  /*1b70*/  IMAD.HI.U32 R12, R8, R57, RZ ;  /* 0x00000039080c7227 */ /* 0x000fe200078e00ff */
[C---:B------:R-:W-:Y:S01]  /*1b80*/  ISETP.GT.U32.AND P5, PT, R4.reuse, R51, PT ;  /* 0x000000330400720c */ /* 0x040fe20003fa4070 */
[----:B------:R-:W1:Y:S02]  /*1b90*/  LDC R31, c[0x0][0x3a0] ;  /* 0x0000e800ff1f7b82 */ /* 0x000e640000000800 */
[----:B------:R-:W-:Y:S01]  /*1ba0*/  @!P2 IMAD.IADD R47, R47, 0x1, -R4 ;  /* 0x000000012f2fa824 */ /* 0x000fe200078e0a04 */
[----:B------:R-:W-:Y:S01]  /*1bb0*/  ISETP.GT.U32.AND P2, PT, R4, R55, PT ;  /* 0x000000370400720c */ /* 0x000fe20003f44070 */
[----:B------:R-:W-:-:S04]  /*1bc0*/  IMAD.HI.U32 R14, R8, R59, RZ ;  /* 0x0000003b080e7227 */ /* 0x000fc800078e00ff */
[----:B------:R-:W-:Y:S02]  /*1bd0*/  IMAD.MOV R12, RZ, RZ, -R12 ;  /* 0x000000ffff0c7224 */ /* 0x000fe400078e0a0c */
[----:B------:R-:W-:Y:S01]  /*1be0*/  IMAD.MOV R14, RZ, RZ, -R14 ;  /* 0x000000ffff0e7224 */ /* 0x000fe200078e0a0e */
[----:B------:R-:W-:Y:S01]  /*1bf0*/  UIADD3 UR11, UPT, UPT, UR18, UR4, URZ ;  /* 0x00000004120b7290 */ /* 0x000fe2000fffe0ff */
[C---:B------:R-:W-:Y:S01]  /*1c00*/  IMAD R57, R4.reuse, R12, R57 ;  /* 0x0000000c04397224 */ /* 0x040fe200078e0239 */
[----:B------:R-:W-:Y:S01]  /*1c10*/  @!P5 IADD3 R51, PT, PT, R51, -R4, RZ ;  /* 0x800000043333d210 */ /* 0x000fe20007ffe0ff */
[--C-:B------:R-:W-:Y:S01]  /*1c20*/  @!P3 IMAD.IADD R53, R53, 0x1, -R4.reuse ;  /* 0x000000013535b824 */ /* 0x100fe200078e0a04 */
[C---:B------:R-:W-:Y:S01]  /*1c30*/  ISETP.GT.U32.AND P3, PT, R4.reuse, R61, PT ;  /* 0x0000003d0400720c */ /* 0x040fe20003f64070 */
[C---:B------:R-:W-:Y:S02]  /*1c40*/  IMAD R59, R4.reuse, R14, R59 ;  /* 0x0000000e043b7224 */ /* 0x040fe400078e023b */
[--C-:B------:R-:W-:Y:S01]  /*1c50*/  @!P1 IMAD.IADD R49, R49, 0x1, -R4.reuse ;  /* 0x0000000131319824 */ /* 0x100fe200078e0a04 */
[C---:B------:R-:W-:Y:S01]  /*1c60*/  ISETP.GT.U32.AND P1, PT, R4.reuse, R57, PT ;  /* 0x000000390400720c */ /* 0x040fe20003f24070 */
[----:B------:R-:W-:Y:S01]  /*1c70*/  @!P2 IMAD.IADD R55, R55, 0x1, -R4 ;  /* 0x000000013737a824 */ /* 0x000fe200078e0a04 */
[----:B------:R-:W-:Y:S01]  /*1c80*/  ISETP.GT.U32.AND P2, PT, R4, R53, PT ;  /* 0x000000350400720c */ /* 0x000fe20003f44070 */
[----:B------:R-:W-:Y:S01]  /*1c90*/  IMAD.HI.U32 R7, R8, R69, RZ ;  /* 0x0000004508077227 */ /* 0x000fe200078e00ff */
[----:B------:R-:W-:-:S03]  /*1ca0*/  ISETP.GT.U32.AND P5, PT, R4, R59, PT ;  /* 0x0000003b0400720c */ /* 0x000fc60003fa4070 */
[----:B------:R-:W-:Y:S01]  /*1cb0*/  IMAD.HI.U32 R12, R8, R67, RZ ;  /* 0x00000043080c7227 */ /* 0x000fe200078e00ff */
[----:B------:R-:W-:-:S03]  /*1cc0*/  IADD3 R7, PT, PT, -R7, RZ, RZ ;  /* 0x000000ff07077210 */ /* 0x000fc60007ffe1ff */
[----:B------:R-:W-:-:S04]  /*1cd0*/  IMAD.HI.U32 R8, R8, R71, RZ ;  /* 0x0000004708087227 */ /* 0x000fc800078e00ff */
[----:B------:R-:W-:Y:S01]  /*1ce0*/  IMAD R69, R4, R7, R69 ;  /* 0x0000000704457224 */ /* 0x000fe200078e0245 */
[----:B------:R-:W-:Y:S01]  /*1cf0*/  LOP3.LUT R7, R62, 0x7f, RZ, 0xc0, !PT ;  /* 0x0000007f3e077812 */ /* 0x000fe200078ec0ff */
[--C-:B------:R-:W-:Y:S01]  /*1d00*/  @!P1 IMAD.IADD R57, R57, 0x1, -R4.reuse ;  /* 0x0000000139399824 */ /* 0x100fe200078e0a04 */
[----:B------:R-:W-:Y:S01]  /*1d10*/  @!P5 IADD3 R59, PT, PT, R59, -R4, RZ ;  /* 0x800000043b3bd210 */ /* 0x000fe20007ffe0ff */
[--C-:B------:R-:W-:Y:S01]  /*1d20*/  @!P2 IMAD.IADD R53, R53, 0x1, -R4.reuse ;  /* 0x000000013535a824 */ /* 0x100fe200078e0a04 */
[C---:B------:R-:W-:Y:S01]  /*1d30*/  ISETP.GT.U32.AND P2, PT, R4.reuse, R63, PT ;  /* 0x0000003f0400720c */ /* 0x040fe20003f44070 */
[----:B------:R-:W-:Y:S01]  /*1d40*/  @!P3 IMAD.IADD R61, R61, 0x1, -R4 ;  /* 0x000000013d3db824 */ /* 0x000fe200078e0a04 */
[----:B------:R-:W-:Y:S01]  /*1d50*/  ISETP.GT.U32.AND P1, PT, R4, R55, PT ;  /* 0x000000370400720c */ /* 0x000fe20003f24070 */
[----:B------:R-:W-:Y:S01]  /*1d60*/  IMAD R198, R10, 0x100, R7 ;  /* 0x000001000ac67824 */ /* 0x000fe200078e0207 */
[C---:B------:R-:W-:Y:S01]  /*1d70*/  ISETP.GT.U32.AND P5, PT, R4.reuse, R57, PT ;  /* 0x000000390400720c */ /* 0x040fe20003fa4070 */
[----:B------:R-:W-:Y:S01]  /*1d80*/  IMAD.MOV R8, RZ, RZ, -R8 ;  /* 0x000000ffff087224 */ /* 0x000fe200078e0a08 */
[----:B------:R-:W-:Y:S01]  /*1d90*/  ISETP.GT.U32.AND P3, PT, R4, R59, PT ;  /* 0x0000003b0400720c */ /* 0x000fe20003f64070 */
[----:B------:R-:W-:Y:S01]  /*1da0*/  IMAD.MOV R12, RZ, RZ, -R12 ;  /* 0x000000ffff0c7224 */ /* 0x000fe200078e0a0c */
[----:B------:R-:W-:Y:S01]  /*1db0*/  IABS R10, R198 ;  /* 0x000000c6000a7213 */ /* 0x000fe20000000000 */
[----:B------:R-:W-:-:S02]  /*1dc0*/  VIADD R199, R198, 0x80 ;  /* 0x00000080c6c77836 */ /* 0x000fc40000000000 */
[C---:B------:R-:W-:Y:S02]  /*1dd0*/  IMAD R71, R4.reuse, R8, R71 ;  /* 0x0000000804477224 */ /* 0x040fe400078e0247 */
[----:B------:R-:W-:Y:S01]  /*1de0*/  IMAD R67, R4, R12, R67 ;  /* 0x0000000c04437224 */ /* 0x000fe200078e0243 */
[----:B------:R-:W-:Y:S01]  /*1df0*/  IABS R12, R199 ;  /* 0x000000c7000c7213 */ /* 0x000fe20000000000 */
[--C-:B------:R-:W-:Y:S01]  /*1e00*/  @!P2 IMAD.IADD R63, R63, 0x1, -R4.reuse ;  /* 0x000000013f3fa824 */ /* 0x100fe200078e0a04 */
[----:B------:R-:W-:Y:S01]  /*1e10*/  @!P1 IADD3 R55, PT, PT, R55, -R4, RZ ;  /* 0x8000000437379210 */ /* 0x000fe20007ffe0ff */
[----:B------:R-:W-:Y:S01]  /*1e20*/  IMAD.HI.U32 R8, R6, R10, RZ ;  /* 0x0000000a06087227 */ /* 0x000fe200078e00ff */
[C---:B------:R-:W-:Y:S02]  /*1e30*/  ISETP.GT.U32.AND P2, PT, R4.reuse, R71, PT ;  /* 0x000000470400720c */ /* 0x040fe40003f44070 */
[C---:B------:R-:W-:Y:S01]  /*1e40*/  ISETP.GT.U32.AND P1, PT, R4.reuse, R65, PT ;  /* 0x000000410400720c */ /* 0x040fe20003f24070 */
[----:B------:R-:W-:Y:S01]  /*1e50*/  @!P6 IMAD.MOV R47, RZ, RZ, -R47 ;  /* 0x000000ffff2fe224 */ /* 0x000fe200078e0a2f */
[C---:B------:R-:W-:Y:S01]  /*1e60*/  ISETP.GT.U32.AND P6, PT, R4.reuse, R61, PT ;  /* 0x0000003d0400720c */ /* 0x040fe20003fc4070 */
[--C-:B------:R-:W-:Y:S01]  /*1e70*/  @!P5 IMAD.IADD R57, R57, 0x1, -R4.reuse ;  /* 0x000000013939d824 */ /* 0x100fe200078e0a04 */
[C---:B------:R-:W-:Y:S01]  /*1e80*/  ISETP.GT.U32.AND P5, PT, R4.reuse, R67, PT ;  /* 0x000000430400720c */ /* 0x040fe20003fa4070 */
[----:B------:R-:W-:Y:S01]  /*1e90*/  @!P3 IMAD.IADD R59, R59, 0x1, -R4 ;  /* 0x000000013b3bb824 */ /* 0x000fe200078e0a04 */
[----:B------:R-:W-:Y:S01]  /*1ea0*/  ISETP.GT.U32.AND P3, PT, R4, R69, PT ;  /* 0x000000450400720c */ /* 0x000fe20003f64070 */
[----:B------:R-:W-:-:S04]  /*1eb0*/  IMAD.HI.U32 R6, R6, R12, RZ ;  /* 0x0000000c06067227 */ /* 0x000fc800078e00ff */
[----:B------:R-:W-:Y:S01]  /*1ec0*/  IMAD.MOV R8, RZ, RZ, -R8 ;  /* 0x000000ffff087224 */ /* 0x000fe200078e0a08 */
[-C--:B------:R-:W-:Y:S01]  /*1ed0*/  @!P2 IADD3 R71, PT, PT, R71, -R4.reuse, RZ ;  /* 0x800000044747a210 */ /* 0x080fe20007ffe0ff */
[----:B------:R-:W-:Y:S01]  /*1ee0*/  IMAD.MOV R14, RZ, RZ, -R6 ;  /* 0x000000ffff0e7224 */ /* 0x000fe200078e0a06 */
[----:B------:R-:W-:Y:S01]  /*1ef0*/  @!P1 IADD3 R65, PT, PT, R65, -R4, RZ ;  /* 0x8000000441419210 */ /* 0x000fe20007ffe0ff */
[C---:B------:R-:W-:Y:S01]  /*1f00*/  IMAD R6, R5.reuse, R8, R10 ;  /* 0x0000000805067224 */ /* 0x040fe200078e020a */
[----:B------:R-:W-:Y:S01]  /*1f10*/  ISETP.GE.AND P1, PT, R20, RZ, PT ;  /* 0x000000ff1400720c */ /* 0x000fe20003f26270 */
[C---:B------:R-:W-:Y:S02]  /*1f20*/  IMAD R8, R5.reuse, R14, R12 ;  /* 0x0000000e05087224 */ /* 0x040fe400078e020c */
[----:B------:R-:W-:Y:S01]  /*1f30*/  @!P0 IMAD.MOV R51, RZ, RZ, -R51 ;  /* 0x000000ffff338224 */ /* 0x000fe200078e0a33 */
[----:B------:R-:W-:Y:S01]  /*1f40*/  BAR.SYNC.DEFER_BLOCKING 0x0 ;  /* 0x0000000000007b1d */ /* 0x000fe20000010000 */
[----:B------:R-:W-:Y:S01]  /*1f50*/  ISETP.GT.U32.AND P2, PT, R5, R6, PT ;  /* 0x000000060500720c */ /* 0x000fe20003f44070 */
[--C-:B------:R-:W-:Y:S01]  /*1f60*/  @!P6 IMAD.IADD R61, R61, 0x1, -R4.reuse ;  /* 0x000000013d3de824 */ /* 0x100fe200078e0a04 */
[----:B------:R-:W-:Y:S01]  /*1f70*/  ISETP.GT.U32.AND P0, PT, R5, R8, PT ;  /* 0x000000080500720c */ /* 0x000fe20003f04070 */
[--C-:B------:R-:W-:Y:S01]  /*1f80*/  @!P5 IMAD.IADD R67, R67, 0x1, -R4.reuse ;  /* 0x000000014343d824 */ /* 0x100fe200078e0a04 */
[----:B------:R-:W-:Y:S01]  /*1f90*/  ISETP.GE.AND P6, PT, R22, RZ, PT ;  /* 0x000000ff1600720c */ /* 0x000fe20003fc6270 */
[----:B------:R-:W-:Y:S01]  /*1fa0*/  @!P3 IMAD.IADD R69, R69, 0x1, -R4 ;  /* 0x000000014545b824 */ /* 0x000fe200078e0a04 */
[----:B------:R-:W-:Y:S01]  /*1fb0*/  ISETP.GE.AND P5, PT, R24, RZ, PT ;  /* 0x000000ff1800720c */ /* 0x000fe20003fa6270 */
[----:B------:R-:W-:Y:S01]  /*1fc0*/  @!P4 IMAD.MOV R49, RZ, RZ, -R49 ;  /* 0x000000ffff31c224 */ /* 0x000fe200078e0a31 */
[----:B------:R-:W-:Y:S01]  /*1fd0*/  ISETP.GE.AND P3, PT, R26, RZ, PT ;  /* 0x000000ff1a00720c */ /* 0x000fe20003f66270 */
[----:B------:R-:W-:Y:S01]  /*1fe0*/  @!P1 IMAD.MOV R55, RZ, RZ, -R55 ;  /* 0x000000ffff379224 */ /* 0x000fe200078e0a37 */
[----:B------:R-:W-:-:S02]  /*1ff0*/  ISETP.GT.U32.AND P4, PT, R4, R63, PT ;  /* 0x0000003f0400720c */ /* 0x000fc40003f84070 */
[----:B------:R-:W-:Y:S01]  /*2000*/  ISETP.GT.U32.AND P1, PT, R4, R65, PT ;  /* 0x000000410400720c */ /* 0x000fe20003f24070 */
[--C-:B------:R-:W-:Y:S01]  /*2010*/  @!P2 IMAD.IADD R6, R6, 0x1, -R5.reuse ;  /* 0x000000010606a824 */ /* 0x100fe200078e0a05 */
[----:B------:R-:W-:Y:S01]  /*2020*/  ISETP.GT.U32.AND P2, PT, R4, R71, PT ;  /* 0x000000470400720c */ /* 0x000fe20003f44070 */
[----:B------:R-:W-:Y:S02]  /*2030*/  @!P0 IMAD.IADD R8, R8, 0x1, -R5 ;  /* 0x0000000108088824 */ /* 0x000fe400078e0a05 */
[----:B------:R-:W-:Y:S01]  /*2040*/  @!P6 IMAD.MOV R53, RZ, RZ, -R53 ;  /* 0x000000ffff35e224 */ /* 0x000fe200078e0a35 */
[C---:B------:R-:W-:Y:S02]  /*2050*/  ISETP.GT.U32.AND P6, PT, R4.reuse, R67, PT ;  /* 0x000000430400720c */ /* 0x040fe40003fc4070 */
[----:B------:R-:W-:Y:S01]  /*2060*/  @!P5 IADD3 R57, PT, PT, -R57, RZ, RZ ;  /* 0x000000ff3939d210 */ /* 0x000fe20007ffe1ff */
[----:B------:R-:W-:Y:S01]  /*2070*/  @!P3 IMAD.MOV R59, RZ, RZ, -R59 ;  /* 0x000000ffff3bb224 */ /* 0x000fe200078e0a3b */
[----:B------:R-:W-:Y:S01]  /*2080*/  ISETP.GT.U32.AND P5, PT, R4, R69, PT ;  /* 0x000000450400720c */ /* 0x000fe20003fa4070 */
[----:B------:R-:W-:Y:S01]  /*2090*/  @!P4 IMAD.IADD R63, R63, 0x1, -R4 ;  /* 0x000000013f3fc824 */ /* 0x000fe200078e0a04 */
[----:B------:R-:W-:-:S02]  /*20a0*/  ISETP.GT.U32.AND P3, PT, R5, R6, PT ;  /* 0x000000060500720c */ /* 0x000fc40003f64070 */
[----:B------:R-:W-:Y:S01]  /*20b0*/  ISETP.GT.U32.AND P0, PT, R5, R8, PT ;  /* 0x000000080500720c */ /* 0x000fe20003f04070 */
[--C-:B------:R-:W-:Y:S01]  /*20c0*/  @!P2 IMAD.IADD R71, R71, 0x1, -R4.reuse ;  /* 0x000000014747a824 */ /* 0x100fe200078e0a04 */
[----:B------:R-:W-:Y:S02]  /*20d0*/  ISETP.GE.AND P4, PT, R28, RZ, PT ;  /* 0x000000ff1c00720c */ /* 0x000fe40003f86270 */
[----:B------:R-:W-:Y:S01]  /*20e0*/  @!P1 IADD3 R65, PT, PT, R65, -R4, RZ ;  /* 0x8000000441419210 */ /* 0x000fe20007ffe0ff */
[--C-:B------:R-:W-:Y:S01]  /*20f0*/  @!P6 IMAD.IADD R67, R67, 0x1, -R4.reuse ;  /* 0x000000014343e824 */ /* 0x100fe200078e0a04 */
[----:B------:R-:W-:Y:S02]  /*2100*/  ISETP.GE.AND P1, PT, R30, RZ, PT ;  /* 0x000000ff1e00720c */ /* 0x000fe40003f26270 */
[----:B------:R-:W-:Y:S01]  /*2110*/  ISETP.GE.AND P6, PT, R32, RZ, PT ;  /* 0x000000ff2000720c */ /* 0x000fe20003fc6270 */
[----:B------:R-:W-:Y:S01]  /*2120*/  @!P5 IMAD.IADD R69, R69, 0x1, -R4 ;  /* 0x000000014545d824 */ /* 0x000fe200078e0a04 */
[----:B------:R-:W-:Y:S01]  /*2130*/  ISETP.GE.AND P5, PT, R18, RZ, PT ;  /* 0x000000ff1200720c */ /* 0x000fe20003fa6270 */
[----:B------:R-:W-:Y:S01]  /*2140*/  @!P3 IMAD.IADD R6, R6, 0x1, -R5 ;  /* 0x000000010606b824 */ /* 0x000fe200078e0a05 */
[----:B------:R-:W-:-:S02]  /*2150*/  ISETP.GE.AND P3, PT, R16, RZ, PT ;  /* 0x000000ff1000720c */ /* 0x000fc40003f66270 */
[----:B------:R-:W-:Y:S01]  /*2160*/  ISETP.GE.AND P2, PT, R34, RZ, PT ;  /* 0x000000ff2200720c */ /* 0x000fe20003f46270 */
[----:B------:R-:W-:Y:S01]  /*2170*/  @!P4 IMAD.MOV R61, RZ, RZ, -R61 ;  /* 0x000000ffff3dc224 */ /* 0x000fe200078e0a3d */
[----:B------:R-:W-:Y:S02]  /*2180*/  @!P0 IADD3 R8, PT, PT, R8, -R5, RZ ;  /* 0x8000000508088210 */ /* 0x000fe40007ffe0ff */
[----:B------:R-:W-:Y:S01]  /*2190*/  ISETP.GE.AND P0, PT, R198, RZ, PT ;  /* 0x000000ffc600720c */ /* 0x000fe20003f06270 */
[----:B------:R-:W-:Y:S01]  /*21a0*/  @!P1 IMAD.MOV R63, RZ, RZ, -R63 ;  /* 0x000000ffff3f9224 */ /* 0x000fe200078e0a3f */
[----:B------:R-:W-:Y:S01]  /*21b0*/  ISETP.NE.AND P4, PT, R3, RZ, PT ;  /* 0x000000ff0300720c */ /* 0x000fe20003f85270 */
[----:B------:R-:W-:Y:S01]  /*21c0*/  @!P6 IMAD.MOV R65, RZ, RZ, -R65 ;  /* 0x000000ffff41e224 */ /* 0x000fe200078e0a41 */
[----:B------:R-:W-:Y:S01]  /*21d0*/  LOP3.LUT R4, RZ, R3, RZ, 0x33, !PT ;  /* 0x00000003ff047212 */ /* 0x000fe200078e33ff */
[----:B------:R-:W-:Y:S01]  /*21e0*/  @!P5 IMAD.MOV R67, RZ, RZ, -R67 ;  /* 0x000000ffff43d224 */ /* 0x000fe200078e0a43 */
[----:B------:R-:W-:Y:S01]  /*21f0*/  ISETP.NE.AND P1, PT, R2, RZ, PT ;  /* 0x000000ff0200720c */ /* 0x000fe20003f25270 */
[----:B------:R-:W-:Y:S01]  /*2200*/  @!P3 IMAD.MOV R71, RZ, RZ, -R71 ;  /* 0x000000ffff47b224 */ /* 0x000fe200078e0a47 */
[----:B------:R-:W-:Y:S01]  /*2210*/  LOP3.LUT R3, RZ, R2, RZ, 0x33, !PT ;  /* 0x00000002ff037212 */ /* 0x000fe200078e33ff */
[----:B-1----:R-:W-:Y:S01]  /*2220*/  VIADD R2, R31, 0xffffffff ;  /* 0xffffffff1f027836 */ /* 0x002fe20000000000 */
[----:B------:R-:W-:-:S02]  /*2230*/  @!P2 IADD3 R69, PT, PT, -R69, RZ, RZ ;  /* 0x000000ff4545a210 */ /* 0x000fc40007ffe1ff */
[----:B------:R-:W-:Y:S01]  /*2240*/  SEL R13, R4, R13, !P4 ;  /* 0x0000000d040d7207 */ /* 0x000fe20006000000 */
[----:B------:R-:W-:Y:S01]  /*2250*/  @!P0 IMAD.MOV R6, RZ, RZ, -R6 ;  /* 0x000000ffff068224 */ /* 0x000fe200078e0a06 */
[----:B------:R-:W-:Y:S02]  /*2260*/  ISETP.GE.U32.AND P0, PT, R2, 0x7fffffe0, PT ;  /* 0x7fffffe00200780c */ /* 0x000fe40003f06070 */
[C---:B------:R-:W-:Y:S01]  /*2270*/  SEL R9, R4.reuse, R9, !P4 ;  /* 0x0000000904097207 */ /* 0x040fe20006000000 */
[----:B-----5:R-:W-:Y:S01]  /*2280*/  IMAD R75, R13, UR9, RZ ;  /* 0x000000090d4b7c24 */ /* 0x020fe2000f8e02ff */
[C---:B------:R-:W-:Y:S02]  /*2290*/  SEL R15, R4.reuse, R15, !P4 ;  /* 0x0000000f040f7207 */ /* 0x040fe40006000000 */
[C---:B------:R-:W-:Y:S01]  /*22a0*/  SEL R17, R4.reuse, R17, !P4 ;  /* 0x0000001104117207 */ /* 0x040fe20006000000 */
[----:B------:R-:W-:Y:S01]  /*22b0*/  IMAD R76, R9, UR9, RZ ;  /* 0x00000009094c7c24 */ /* 0x000fe2000f8e02ff */
        /* <DEDUP_REMOVED lines=25> */
[----:B------:R1:W-:Y:S01]  /*2450*/  STL [R1+0x15c], R76 ;  /* 0x00015c4c01007387 */ /* 0x0003e20000100800 */
[C---:B------:R-:W-:Y:S01]  /*2460*/  SEL R45, R4.reuse, R45, !P4 ;  /* 0x0000002d042d7207 */ /* 0x040fe20006000000 */
[----:B------:R-:W-:Y:S01]  /*2470*/  IMAD R44, R11, UR9, RZ ;  /* 0x000000090b2c7c24 */ /* 0x000fe2000f8e02ff */
[C---:B------:R-:W-:Y:S01]  /*2480*/  SEL R47, R4.reuse, R47, !P4 ;  /* 0x0000002f042f7207 */ /* 0x040fe20006000000 */
[----:B------:R-:W-:Y:S01]  /*2490*/  STL [R1+0x158], R75 ;  /* 0x0001584b01007387 */ /* 0x000fe20000100800 */
        /* <DEDUP_REMOVED lines=24> */
[----:B------:R-:W-:Y:S01]  /*2620*/  SEL R219, R4, R73, !P4 ;  /* 0x0000004904db7207 */ /* 0x000fe20006000000 */
[C---:B------:R-:W-:Y:S01]  /*2630*/  VIADD R4, R31.reuse, 0xfffffffc ;  /* 0xfffffffc1f047836 */ /* 0x040fe20000000000 */
[----:B------:R-:W-:Y:S01]  /*2640*/  IADD3 R2, PT, PT, R31, -0x2, RZ ;  /* 0xfffffffe1f027810 */ /* 0x000fe20007ffe0ff */
[----:B------:R-:W-:Y:S01]  /*2650*/  STL [R1+0x140], R60 ;  /* 0x0001403c01007387 */ /* 0x000fe20000100800 */
[----:B------:R-:W-:Y:S01]  /*2660*/  LEA R110, P4, R218, UR14, 0x2 ;  /* 0x0000000eda6e7c11 */ /* 0x000fe2000f8810ff */
[----:B------:R-:W-:Y:S01]  /*2670*/  IMAD R13, R51, UR9, RZ ;  /* 0x00000009330d7c24 */ /* 0x000fe2000f8e02ff */
[----:B------:R-:W-:Y:S01]  /*2680*/  ISETP.GE.U32.AND P3, PT, R2, 0x7fffffdf, PT ;  /* 0x7fffffdf0200780c */ /* 0x000fe20003f66070 */
[----:B------:R-:W-:Y:S01]  /*2690*/  STL [R1+0x13c], R58 ;  /* 0x00013c3a01007387 */ /* 0x000fe20000100800 */
[----:B------:R-:W-:Y:S01]  /*26a0*/  LEA.HI.X.SX32 R2, R218, UR15, 0x2, P4 ;  /* 0x0000000fda027c11 */ /* 0x000fe2000a0f16ff */
[----:B------:R-:W-:Y:S01]  /*26b0*/  IMAD R11, R55, UR9, RZ ;  /* 0x00000009370b7c24 */ /* 0x000fe2000f8e02ff */
[----:B------:R-:W-:Y:S01]  /*26c0*/  LEA R128, P4, R75, R110, 0x2 ;  /* 0x0000006e4b807211 */ /* 0x000fe200078810ff */
[----:B------:R-:W-:Y:S01]  /*26d0*/  STL [R1+0x138], R56 ;  /* 0x0001383801007387 */ /* 0x000fe20000100800 */
[----:B------:R-:W-:Y:S01]  /*26e0*/  ISETP.GE.AND P6, PT, R199, RZ, PT ;  /* 0x000000ffc700720c */ /* 0x000fe20003fc6270 */
[----:B------:R-:W-:Y:S01]  /*26f0*/  IMAD R9, R59, UR9, RZ ;  /* 0x000000093b097c24 */ /* 0x000fe2000f8e02ff */
[----:B------:R-:W-:Y:S01]  /*2700*/  LEA.HI.X.SX32 R129, R75, R2, 0x2, P4 ;  /* 0x000000024b817211 */ /* 0x000fe200020f16ff */
[----:B------:R-:W-:Y:S01]  /*2710*/  STL [R1+0x134], R54 ;  /* 0x0001343601007387 */ /* 0x000fe20000100800 */
[C---:B------:R-:W-:Y:S01]  /*2720*/  LEA R132, P4, R72.reuse, R110, 0x2 ;  /* 0x0000006e48847211 */ /* 0x040fe200078810ff */
[----:B------:R-:W-:Y:S01]  /*2730*/  IMAD R5, R67, UR9, RZ ;  /* 0x0000000943057c24 */ /* 0x000fe2000f8e02ff */
[----:B------:R-:W-:Y:S01]  /*2740*/  SEL R212, R3, R6, !P1 ;  /* 0x0000000603d47207 */ /* 0x000fe20004800000 */
[----:B------:R-:W-:Y:S01]  /*2750*/  STL [R1+0x130], R52 ;  /* 0x0001303401007387 */ /* 0x000fe20000100800 */
[----:B------:R-:W-:Y:S01]  /*2760*/  LEA.HI.X.SX32 R133, R72, R2, 0x2, P4 ;  /* 0x0000000248857211 */ /* 0x000fe200020f16ff */
[----:B------:R-:W-:Y:S01]  /*2770*/  IMAD R6, R63, UR9, RZ ;  /* 0x000000093f067c24 */ /* 0x000fe2000f8e02ff */
[----:B------:R-:W-:Y:S01]  /*2780*/  LEA R168, P4, R66, R110, 0x2 ;  /* 0x0000006e42a87211 */ /* 0x000fe200078810ff */
[----:B------:R-:W-:Y:S01]  /*2790*/  STL [R1+0x12c], R50 ;  /* 0x00012c3201007387 */ /* 0x000fe20000100800 */
[----:B------:R-:W-:Y:S01]  /*27a0*/  ISETP.GE.U32.AND P5, PT, R4, 0x7fffffdd, PT ;  /* 0x7fffffdd0400780c */ /* 0x000fe20003fa6070 */
[----:B------:R-:W-:Y:S01]  /*27b0*/  @!P6 IMAD.MOV R8, RZ, RZ, -R8 ;  /* 0x000000ffff08e224 */ /* 0x000fe200078e0a08 */
[----:B------:R-:W-:Y:S01]  /*27c0*/  LEA.HI.X.SX32 R169, R66, R2, 0x2, P4 ;  /* 0x0000000242a97211 */ /* 0x000fe200020f16ff */
[----:B------:R-:W-:Y:S01]  /*27d0*/  STL [R1+0x128], R48 ;  /* 0x0001283001007387 */ /* 0x000fe20000100800 */
[-C--:B------:R-:W-:Y:S01]  /*27e0*/  LEA R172, P4, R60, R110.reuse, 0x2 ;  /* 0x0000006e3cac7211 */ /* 0x080fe200078810ff */
[----:B------:R-:W-:Y:S01]  /*27f0*/  IMAD R4, R65, UR9, RZ ;  /* 0x0000000941047c24 */ /* 0x000fe2000f8e02ff */
[----:B------:R-:W-:Y:S01]  /*2800*/  LEA R70, P6, R76, R110, 0x2 ;  /* 0x0000006e4c467211 */ /* 0x000fe200078c10ff */
[----:B------:R-:W-:Y:S01]  /*2810*/  STL [R1+0x124], R46 ;  /* 0x0001242e01007387 */ /* 0x000fe20000100800 */
[-C--:B------:R-:W-:Y:S01]  /*2820*/  LEA.HI.X.SX32 R173, R60, R2.reuse, 0x2, P4 ;  /* 0x000000023cad7211 */ /* 0x080fe200020f16ff */
[----:B------:R-:W-:Y:S01]  /*2830*/  IMAD R212, R212, UR6, RZ ;  /* 0x00000006d4d47c24 */ /* 0x000fe2000f8e02ff */
        /* <DEDUP_REMOVED lines=10> */
[----:B------:R-:W-:-:S02]  /*28e0*/  LEA R180, P4, R52, R110, 0x2 ;  /* 0x0000006e34b47211 */ /* 0x000fc400078810ff */
[----:B------:R-:W-:Y:S01]  /*28f0*/  LEA R134, P6, R68, R110, 0x2 ;  /* 0x0000006e44867211 */ /* 0x000fe200078c10ff */
[----:B------:R-:W-:Y:S01]  /*2900*/  STL [R1+0x114], R38 ;  /* 0x0001142601007387 */ /* 0x000fe20000100800 */
[-C--:B------:R-:W-:Y:S02]  /*2910*/  LEA.HI.X.SX32 R181, R52, R2.reuse, 0x2, P4 ;  /* 0x0000000234b57211 */ /* 0x080fe400020f16ff */
[----:B------:R-:W-:Y:S01]  /*2920*/  LEA.HI.X.SX32 R135, R68, R2, 0x2, P6 ;  /* 0x0000000244877211 */ /* 0x000fe200030f16ff */
[----:B------:R-:W-:Y:S01]  /*2930*/  STL [R1+0x110], R36 ;  /* 0x0001102401007387 */ /* 0x000fe20000100800 */
[-C--:B------:R-:W-:Y:S02]  /*2940*/  LEA R184, P4, R48, R110.reuse, 0x2 ;  /* 0x0000006e30b87211 */ /* 0x080fe400078810ff */
[----:B------:R-:W-:Y:S01]  /*2950*/  LEA R170, P6, R64, R110, 0x2 ;  /* 0x0000006e40aa7211 */ /* 0x000fe200078c10ff */
[----:B------:R-:W-:Y:S01]  /*2960*/  STL [R1+0x10c], R13 ;  /* 0x00010c0d01007387 */ /* 0x000fe20000100800 */
[----:B------:R-:W-:-:S02]  /*2970*/  LEA.HI.X.SX32 R185, R48, R2, 0x2, P4 ;  /* 0x0000000230b97211 */ /* 0x000fc400020f16ff */
[----:B------:R-:W-:Y:S01]  /*2980*/  LEA.HI.X.SX32 R171, R64, R2, 0x2, P6 ;  /* 0x0000000240ab7211 */ /* 0x000fe200030f16ff */
[----:B------:R-:W-:Y:S01]  /*2990*/  STL [R1+0x108], R12 ;  /* 0x0001080c01007387 */ /* 0x000fe20000100800 */
[-C--:B------:R-:W-:Y:S02]  /*29a0*/  LEA R188, P4, R44, R110.reuse, 0x2 ;  /* 0x0000006e2cbc7211 */ /* 0x080fe400078810ff */
[----:B------:R-:W-:Y:S01]  /*29b0*/  LEA R174, P6, R58, R110, 0x2 ;  /* 0x0000006e3aae7211 */ /* 0x000fe200078c10ff */
[----:B------:R-:W-:Y:S01]  /*29c0*/  STL [R1+0x100], R11 ;  /* 0x0001000b01007387 */ /* 0x000fe20000100800 */
[-C--:B------:R-:W-:Y:S02]  /*29d0*/  LEA.HI.X.SX32 R189, R44, R2.reuse, 0x2, P4 ;  /* 0x000000022cbd7211 */ /* 0x080fe400020f16ff */
[----:B------:R-:W-:Y:S01]  /*29e0*/  LEA.HI.X.SX32 R175, R58, R2, 0x2, P6 ;  /* 0x000000023aaf7211 */ /* 0x000fe200030f16ff */
[----:B------:R-:W-:Y:S01]  /*29f0*/  STL [R1+0xfc], R10 ;  /* 0x0000fc0a01007387 */ /* 0x000fe20000100800 */
[----:B------:R-:W-:-:S02]  /*2a00*/  LEA R192, P4, R40, R110, 0x2 ;  /* 0x0000006e28c07211 */ /* 0x000fc400078810ff */
[----:B------:R-:W-:Y:S01]  /*2a10*/  LEA R178, P6, R54, R110, 0x2 ;  /* 0x0000006e36b27211 */ /* 0x000fe200078c10ff */
[----:B------:R-:W-:Y:S01]  /*2a20*/  STL [R1+0xf8], R9 ;  /* 0x0000f80901007387 */ /* 0x000fe20000100800 */
[-C--:B------:R-:W-:Y:S02]  /*2a30*/  LEA.HI.X.SX32 R193, R40, R2.reuse, 0x2, P4 ;  /* 0x0000000228c17211 */ /* 0x080fe400020f16ff */
[----:B------:R-:W-:Y:S02]  /*2a40*/  LEA.HI.X.SX32 R179, R54, R2, 0x2, P6 ;  /* 0x0000000236b37211 */ /* 0x000fe400030f16ff */
[-C--:B------:R-:W-:Y:S02]  /*2a50*/  LEA R196, P4, R36, R110.reuse, 0x2 ;  /* 0x0000006e24c47211 */ /* 0x080fe400078810ff */
[----:B------:R-:W-:Y:S02]  /*2a60*/  LEA R182, P6, R50, R110, 0x2 ;  /* 0x0000006e32b67211 */ /* 0x000fe400078c10ff */
[----:B------:R-:W-:-:S02]  /*2a70*/  LEA.HI.X.SX32 R197, R36, R2, 0x2, P4 ;  /* 0x0000000224c57211 */ /* 0x000fc400020f16ff */
[----:B------:R-:W-:Y:S02]  /*2a80*/  LEA.HI.X.SX32 R183, R50, R2, 0x2, P6 ;  /* 0x0000000232b77211 */ /* 0x000fe400030f16ff */
[-C--:B------:R-:W-:Y:S02]  /*2a90*/  LEA R78, P4, R12, R110.reuse, 0x2 ;  /* 0x0000006e0c4e7211 */ /* 0x080fe400078810ff */
[----:B------:R-:W-:Y:S02]  /*2aa0*/  LEA R186, P6, R46, R110, 0x2 ;  /* 0x0000006e2eba7211 */ /* 0x000fe400078c10ff */
[----:B------:R-:W-:Y:S01]  /*2ab0*/  SEL R217, R3, R8, !P1 ;  /* 0x0000000803d97207 */ /* 0x000fe20004800000 */
[----:B------:R-:W-:Y:S01]  /*2ac0*/  IMAD R8, R61, UR9, RZ ;  /* 0x000000093d087c24 */ /* 0x000fe2000f8e02ff */
[-C--:B------:R-:W-:Y:S01]  /*2ad0*/  LEA.HI.X.SX32 R79, R12, R2.reuse, 0x2, P4 ;  /* 0x000000020c4f7211 */ /* 0x080fe200020f16ff */
[----:B------:R-:W-:Y:S01]  /*2ae0*/  VIADD R3, R31, 0xfffffffd ;  /* 0xfffffffd1f037836 */ /* 0x000fe20000000000 */
[----:B------:R-:W-:Y:S01]  /*2af0*/  LEA.HI.X.SX32 R187, R46, R2, 0x2, P6 ;  /* 0x000000022ebb7211 */ /* 0x000fe200030f16ff */
[----:B------:R-:W-:Y:S01]  /*2b00*/  IMAD R217, R217, UR6, RZ ;  /* 0x00000006d9d97c24 */ /* 0x000fe2000f8e02ff */
[-C--:B-1----:R-:W-:Y:S01]  /*2b10*/  LEA R76, P4, R10, R110.reuse, 0x2 ;  /* 0x0000006e0a4c7211 */ /* 0x082fe200078810ff */
[----:B------:R-:W-:Y:S01]  /*2b20*/  STL [R1+0xf4], R8 ;  /* 0x0000f40801007387 */ /* 0x000fe20000100800 */
[----:B------:R-:W-:Y:S01]  /*2b30*/  LEA R190, P6, R42, R110, 0x2 ;  /* 0x0000006e2abe7211 */ /* 0x000fe200078c10ff */
[----:B------:R-:W-:Y:S01]  /*2b40*/  UMOV UR6, 0x1 ;  /* 0x0000000100067882 */ /* 0x000fe20000000000 */
[-C--:B------:R-:W-:Y:S01]  /*2b50*/  LEA.HI.X.SX32 R77, R10, R2.reuse, 0x2, P4 ;  /* 0x000000020a4d7211 */ /* 0x080fe200020f16ff */
[----:B------:R-:W-:Y:S01]  /*2b60*/  STL [R1+0xf0], R6 ;  /* 0x0000f00601007387 */ /* 0x000fe20000100800 */
[----:B------:R-:W-:-:S02]  /*2b70*/  LEA.HI.X.SX32 R191, R42, R2, 0x2, P6 ;  /* 0x000000022abf7211 */ /* 0x000fc400030f16ff */
[-C--:B--2---:R-:W-:Y:S01]  /*2b80*/  LEA R74, P4, R8, R110.reuse, 0x2 ;  /* 0x0000006e084a7211 */ /* 0x084fe200078810ff */
[----:B------:R1:W-:Y:S01]  /*2b90*/  STL [R1+0xec], R4 ;  /* 0x0000ec0401007387 */ /* 0x0003e20000100800 */
[----:B------:R-:W-:Y:S02]  /*2ba0*/  LEA R194, P6, R38, R110, 0x2 ;  /* 0x0000006e26c27211 */ /* 0x000fe400078c10ff */
[----:B------:R-:W-:Y:S01]  /*2bb0*/  ISETP.GE.U32.AND P2, PT, R3, 0x7fffffde, PT ;  /* 0x7fffffde0300780c */ /* 0x000fe20003f46070 */
[----:B------:R-:W-:Y:S01]  /*2bc0*/  IMAD R3, R69, UR9, RZ ;  /* 0x0000000945037c24 */ /* 0x000fe2000f8e02ff */
[-C--:B------:R-:W-:Y:S01]  /*2bd0*/  LEA.HI.X.SX32 R75, R8, R2.reuse, 0x2, P4 ;  /* 0x00000002084b7211 */ /* 0x080fe200020f16ff */
[----:B------:R-:W-:Y:S01]  /*2be0*/  STL [R1+0xe8], R5 ;  /* 0x0000e80501007387 */ /* 0x000fe20000100800 */
[----:B------:R-:W-:Y:S02]  /*2bf0*/  LEA.HI.X.SX32 R195, R38, R2, 0x2, P6 ;  /* 0x0000000226c37211 */ /* 0x000fe400030f16ff */
[-C--:B---3--:R-:W-:Y:S01]  /*2c00*/  LEA R72, P4, R4, R110.reuse, 0x2 ;  /* 0x0000006e04487211 */ /* 0x088fe200078810ff */
[----:B------:R2:W-:Y:S01]  /*2c10*/  STL [R1+0x58], R3 ;  /* 0x0000580301007387 */ /* 0x0005e20000100800 */
[----:B------:R-:W-:-:S02]  /*2c20*/  LEA R200, P6, R13, R110, 0x2 ;  /* 0x0000006e0dc87211 */ /* 0x000fc400078c10ff */
[-C--:B------:R-:W-:Y:S01]  /*2c30*/  LEA.HI.X.SX32 R73, R4, R2.reuse, 0x2, P4 ;  /* 0x0000000204497211 */ /* 0x080fe200020f16ff */
[----:B-1----:R-:W-:Y:S01]  /*2c40*/  IMAD.SHL.U32 R4, R212, 0x4, RZ ;  /* 0x00000004d4047824 */ /* 0x002fe200078e00ff */
[----:B------:R-:W-:Y:S02]  /*2c50*/  LEA.HI.X.SX32 R201, R13, R2, 0x2, P6 ;  /* 0x000000020dc97211 */ /* 0x000fe400030f16ff */
[-C--:B------:R-:W-:Y:S02]  /*2c60*/  LEA R108, P4, R3, R110.reuse, 0x2 ;  /* 0x0000006e036c7211 */ /* 0x080fe400078810ff */
[----:B------:R-:W-:Y:S01]  /*2c70*/  LEA R202, P6, R11, R110, 0x2 ;  /* 0x0000006e0bca7211 */ /* 0x000fe200078c10ff */
[----:B------:R1:W-:Y:S01]  /*2c80*/  STL [R1+0xe4], R4 ;  /* 0x0000e40401007387 */ /* 0x0003e20000100800 */
[-C--:B------:R-:W-:Y:S01]  /*2c90*/  LEA.HI.X.SX32 R109, R3, R2.reuse, 0x2, P4 ;  /* 0x00000002036d7211 */ /* 0x080fe200020f16ff */
[----:B--2---:R-:W-:Y:S01]  /*2ca0*/  IMAD.SHL.U32 R3, R217, 0x4, RZ ;  /* 0x00000004d9037824 */ /* 0x004fe200078e00ff */
[----:B------:R-:W-:-:S02]  /*2cb0*/  LEA.HI.X.SX32 R203, R11, R2, 0x2, P6 ;  /* 0x000000020bcb7211 */ /* 0x000fc400030f16ff */
[C---:B------:R-:W-:Y:S02]  /*2cc0*/  LEA R204, P6, R9.reuse, R110, 0x2 ;  /* 0x0000006e09cc7211 */ /* 0x040fe400078c10ff */
[----:B------:R2:W-:Y:S01]  /*2cd0*/  STL [R1+0xe0], R3 ;  /* 0x0000e00301007387 */ /* 0x0005e20000100800 */
[----:B------:R-:W-:Y:S02]  /*2ce0*/  IADD3 R56, P4, PT, R4, UR12, RZ ;  /* 0x0000000c04387c10 */ /* 0x000fe4000ff9e0ff */
[----:B------:R-:W-:Y:S02]  /*2cf0*/  LEA.HI.X.SX32 R205, R9, R2, 0x2, P6 ;  /* 0x0000000209cd7211 */ /* 0x000fe400030f16ff */
[----:B------:R-:W-:Y:S02]  /*2d00*/  LEA R206, P6, R6, R110, 0x2 ;  /* 0x0000006e06ce7211 */ /* 0x000fe400078c10ff */
[----:B------:R-:W-:Y:S02]  /*2d10*/  LEA.HI.X.SX32 R57, R212, UR13, 0x2, P4 ;  /* 0x0000000dd4397c11 */ /* 0x000fe4000a0f16ff */
[----:B------:R-:W-:-:S02]  /*2d20*/  LEA.HI.X.SX32 R207, R6, R2, 0x2, P6 ;  /* 0x0000000206cf7211 */ /* 0x000fc400030f16ff */
[----:B------:R-:W-:Y:S02]  /*2d30*/  LEA R208, P6, R5, R110, 0x2 ;  /* 0x0000006e05d07211 */ /* 0x000fe400078c10ff */
[----:B------:R-:W-:Y:S02]  /*2d40*/  ISETP.NE.U32.AND P1, PT, R7, RZ, PT ;  /* 0x000000ff0700720c */ /* 0x000fe40003f25070 */
[----:B------:R-:W-:Y:S01]  /*2d50*/  LEA.HI.X.SX32 R209, R5, R2, 0x2, P6 ;  /* 0x0000000205d17211 */ /* 0x000fe200030f16ff */
[----:B------:R-:W-:Y:S01]  /*2d60*/  VIADD R5, R31, 0xfffffffa ;  /* 0xfffffffa1f057836 */ /* 0x000fe20000000000 */
[CC--:B------:R-:W-:Y:S02]  /*2d70*/  LEA R210, P6, R252.reuse, R110.reuse, 0x2 ;  /* 0x0000006efcd27211 */ /* 0x0c0fe400078c10ff */
[----:B------:R-:W-:Y:S02]  /*2d80*/  LEA R110, P4, R219, R110, 0x2 ;  /* 0x0000006edb6e7211 */ /* 0x000fe400078810ff */
[----:B------:R-:W-:-:S02]  /*2d90*/  LEA.HI.X.SX32 R211, R252, R2, 0x2, P6 ;  /* 0x00000002fcd37211 */ /* 0x000fc400030f16ff */
[----:B------:R-:W-:Y:S02]  /*2da0*/  IADD3 R54, P6, PT, R3, UR12, RZ ;  /* 0x0000000c03367c10 */ /* 0x000fe4000ffde0ff */
[----:B-1----:R-:W-:Y:S02]  /*2db0*/  IADD3 R4, PT, PT, R31, -0x5, RZ ;  /* 0xfffffffb1f047810 */ /* 0x002fe40007ffe0ff */
[----:B------:R-:W-:Y:S01]  /*2dc0*/  LEA.HI.X.SX32 R55, R217, UR13, 0x2, P6 ;  /* 0x0000000dd9377c11 */ /* 0x000fe2000b0f16ff */
[----:B--2---:R-:W-:Y:S08]  /*2dd0*/  BRA.U UP0, `(.L_x_5) ;  /* 0x0000000100187547 */ /* 0x004ff0000b800000 */
[----:B------:R-:W-:Y:S01]  /*2de0*/  ELECT P6, URZ, PT ;  /* 0x0000000000ff782f */ /* 0x000fe200038c0000 */
[----:B------:R-:W-:Y:S01]  /*2df0*/  IMAD.MOV.U32 R3, RZ, RZ, 0x1 ;  /* 0x00000001ff037424 */ /* 0x000fe200078e00ff */
[----:B------:R-:W-:Y:S01]  /*2e00*/  UMOV UR4, 0x40 ;  /* 0x0000004000047882 */ /* 0x000fe20000000000 */
[----:B------:R-:W-:Y:S01]  /*2e10*/  UVIRTCOUNT.DEALLOC.SMPOOL 0x80 ;  /* 0x000000800000784c */ /* 0x000fe20000000000 */
[----:B------:R-:W-:-:S09]  /*2e20*/  ULEA UR4, UR5, UR4, 0x18 ;  /* 0x0000000405047291 */ /* 0x000fd2000f8ec0ff */
[----:B------:R1:W-:Y:S03]  /*2e30*/  @P6 STS.U8 [UR4], R3 ;  /* 0x00000003ff006988 */ /* 0x0003e60008000004 */
.L_x_5:
[----:B------:R-:W-:Y:S01]  /*2e40*/  STTM.x64 tmem[UR11], RZ ;  /* 0x000000ff000079ed */ /* 0x000fe2000834000b */
[----:B------:R-:W-:Y:S01]  /*2e50*/  STTM.x64 tmem[UR11+0x40], RZ ;  /* 0x000040ff000079ed */ /* 0x000fe2000834000b */
[----:B------:R-:W-:Y:S01]  /*2e60*/  STTM.x64 tmem[UR11+0x80], RZ ;  /* 0x000080ff000079ed */ /* 0x000fe2000834000b */
[----:B------:R-:W-:Y:S01]  /*2e70*/  STTM.x64 tmem[UR11+0xc0], RZ ;  /* 0x0000c0ff000079ed */ /* 0x000fe2000834000b */
[----:B------:R-:W2:Y:S02]  /*2e80*/  FENCE.VIEW.ASYNC.T ;  /* 0x00000000000073c6 */ /* 0x000ea40000000200 */
[----:B--2---:R-:W-:Y:S01]  /*2e90*/  VOTEU.ALL UP1, P1 ;  /* 0x0000000000ff7886 */ /* 0x004fe20000820000 */
[----:B------:R-:W2:Y:S01]  /*2ea0*/  LDCU.64 UR16, c[0x0][0x358] ;  /* 0x00006b00ff1077ac */ /* 0x000ea20008000a00 */
[----:B------:R-:W-:Y:S01]  /*2eb0*/  IMAD.SHL.U32 R68, R7, 0x4, RZ ;  /* 0x0000000407447824 */ /* 0x000fe200078e00ff */
[----:B------:R-:W-:Y:S01]  /*2ec0*/  LEA.HI.X.SX32 R111, R219, R2, 0x2, P4 ;  /* 0x00000002db6f7211 */ /* 0x000fe200020f16ff */
[----:B------:R-:W-:Y:S01]  /*2ed0*/  VIADD R2, R31, 0xfffffff9 ;  /* 0xfffffff91f027836 */ /* 0x000fe20000000000 */
[----:B------:R-:W-:-:S04]  /*2ee0*/  @!UP1 UIADD3 UR12, UPT, UPT, -UR6, 0x100000, URZ ;  /* 0x00100000060c9890 */ /* 0x000fc8000fffe1ff */
[----:B------:R-:W-:Y:S02]  /*2ef0*/  @!UP1 USHF.L.U32 UR13, UR12, 0xb, URZ ;  /* 0x0000000b0c0d9899 */ /* 0x000fe400080006ff */
[----:B------:R-:W-:Y:S01]  /*2f00*/  @!UP1 USHF.L.U32 UR12, UR12, 0x1, URZ ;  /* 0x000000010c0c9899 */ /* 0x000fe200080006ff */
[----:B------:R-:W-:Y:S01]  /*2f10*/  VOTEU.ALL UP2, P1 ;  /* 0x0000000000ff7886 */ /* 0x000fe20000840000 */
[----:B------:R-:W-:-:S04]  /*2f20*/  @!UP1 UIADD3 UR4, UPT, UPT, -UR6, 0x100000, URZ ;  /* 0x0010000006049890 */ /* 0x000fc8000fffe1ff */
[----:B------:R-:W-:Y:S02]  /*2f30*/  @!UP1 USHF.L.U32 UR5, UR4, 0xb, URZ ;  /* 0x0000000b04059899 */ /* 0x000fe400080006ff */
[----:B------:R-:W-:Y:S01]  /*2f40*/  @!UP1 USHF.L.U32 UR4, UR4, 0x1, URZ ;  /* 0x0000000104049899 */ /* 0x000fe200080006ff */
[----:B------:R-:W-:Y:S01]  /*2f50*/  BAR.SYNC.DEFER_BLOCKING 0x0 ;  /* 0x0000000000007b1d */ /* 0x000fe20000010000 */
[----:B------:R-:W-:Y:S01]  /*2f60*/  IADD3 R216, PT, PT, R68, UR10, RZ ;  /* 0x0000000a44d87c10 */ /* 0x000fe2000fffe0ff */
[----:B------:R-:W-:Y:S01]  /*2f70*/  IMAD.WIDE R52, R106, 0x4, R56 ;  /* 0x000000046a347825 */ /* 0x000fe200078e0238 */
[----:B------:R-:W-:Y:S02]  /*2f80*/  ISETP.GE.U32.AND P4, PT, R4, 0x7fffffdc, PT ;  /* 0x7fffffdc0400780c */ /* 0x000fe40003f86070 */
[C---:B------:R-:W-:Y:S01]  /*2f90*/  SHF.L.U32 R4, R106.reuse, 0x2, RZ ;  /* 0x000000026a047819 */ /* 0x040fe200000006ff */
[----:B------:R-:W-:Y:S01]  /*2fa0*/  VOTEU.ALL UP1, P1 ;  /* 0x0000000000ff7886 */ /* 0x000fe20000820000 */
[----:B------:R-:W-:Y:S01]  /*2fb0*/  IMAD.WIDE R50, R106, 0x4, R54 ;  /* 0x000000046a327825 */ /* 0x000fe200078e0236 */
[----:B------:R-:W-:Y:S01]  /*2fc0*/  ISETP.GE.U32.AND P6, PT, R5, 0x7fffffdb, PT ;  /* 0x7fffffdb0500780c */ /* 0x000fe20003fc6070 */
[----:B------:R-:W3:Y:S01]  /*2fd0*/  LDC R65, c[0x0][0x3a0] ;  /* 0x0000e800ff417b82 */ /* 0x000ee20000000800 */
[----:B------:R-:W-:Y:S01]  /*2fe0*/  LOP3.LUT R69, R62, 0x60, RZ, 0xc0, !PT ;  /* 0x000000603e457812 */ /* 0x000fe200078ec0ff */
[C---:B------:R-:W-:Y:S01]  /*2ff0*/  IMAD.SHL.U32 R6, R106.reuse, 0x2, RZ ;  /* 0x000000026a067824 */ /* 0x040fe200078e00ff */
[C---:B------:R-:W-:Y:S01]  /*3000*/  SHF.L.U32 R215, R106.reuse, 0x5, RZ ;  /* 0x000000056ad77819 */ /* 0x040fe200000006ff */
[----:B-1----:R-:W-:-:S02]  /*3010*/  IMAD R3, R106, 0x3, RZ ;  /* 0x000000036a037824 */ /* 0x002fc400078e02ff */
[C---:B------:R-:W-:Y:S01]  /*3020*/  IMAD.WIDE R48, R6.reuse, 0x4, R56 ;  /* 0x0000000406307825 */ /* 0x040fe200078e0238 */
[----:B------:R-:W-:Y:S01]  /*3030*/  STL [R1+0x1d8], R6 ;  /* 0x0001d80601007387 */ /* 0x000fe20000100800 */
[----:B------:R-:W1:Y:S02]  /*3040*/  LDC R66, c[0x0][0x3a0] ;  /* 0x0000e800ff427b82 */ /* 0x000e640000000800 */
[----:B------:R-:W-:Y:S01]  /*3050*/  IMAD.WIDE R46, R6, 0x4, R54 ;  /* 0x00000004062e7825 */ /* 0x000fe200078e0236 */
[----:B------:R4:W-:Y:S03]  /*3060*/  STL [R1+0x1d4], R3 ;  /* 0x0001d40301007387 */ /* 0x0009e60000100800 */
[C---:B------:R-:W-:Y:S01]  /*3070*/  IMAD.WIDE R44, R3.reuse, 0x4, R56 ;  /* 0x00000004032c7825 */ /* 0x040fe200078e0238 */
[----:B------:R5:W-:Y:S04]  /*3080*/  STL [R1+0x1d0], R4 ;  /* 0x0001d00401007387 */ /* 0x000be80000100800 */
[----:B------:R-:W2:Y:S02]  /*3090*/  FENCE.VIEW.ASYNC.S ;  /* 0x00000000000073c6 */ /* 0x000ea40000000000 */
[----:B--2---:R2:W2:Y:S01]  /*30a0*/  @!UP1 SYNCS.EXCH.64 URZ, [UR8], UR12 ;  /* 0x0000000c08ff95b2 */ /* 0x0044a20008000100 */
[----:B------:R-:W-:Y:S01]  /*30b0*/  IMAD.WIDE R42, R3, 0x4, R54 ;  /* 0x00000004032a7825 */ /* 0x000fe200078e0236 */
[----:B--2---:R-:W-:Y:S03]  /*30c0*/  BAR.SYNC.DEFER_BLOCKING 0x0 ;  /* 0x0000000000007b1d */ /* 0x004fe60000010000 */
[----:B------:R-:W-:-:S04]  /*30d0*/  IMAD.WIDE R40, R4, 0x4, R56 ;  /* 0x0000000404287825 */ /* 0x000fc800078e0238 */
[----:B------:R-:W-:-:S04]  /*30e0*/  IMAD.WIDE R38, R4, 0x4, R54 ;  /* 0x0000000404267825 */ /* 0x000fc800078e0236 */
[C---:B----4-:R-:W-:Y:S02]  /*30f0*/  IMAD R3, R106.reuse, 0x5, RZ ;  /* 0x000000056a037824 */ /* 0x050fe400078e02ff */
[----:B-----5:R-:W-:Y:S01]  /*3100*/  IMAD R4, R106, 0x6, RZ ;  /* 0x000000066a047824 */ /* 0x020fe200078e02ff */
[----:B------:R-:W2:Y:S01]  /*3110*/  LDC R64, c[0x0][0x3a0] ;  /* 0x0000e800ff407b82 */ /* 0x000ea20000000800 */
[C---:B------:R-:W-:Y:S01]  /*3120*/  IMAD.WIDE R36, R3.reuse, 0x4, R56 ;  /* 0x0000000403247825 */ /* 0x040fe200078e0238 */
[----:B------:R4:W-:Y:S03]  /*3130*/  STL [R1+0x1cc], R3 ;  /* 0x0001cc0301007387 */ /* 0x0009e60000100800 */
[----:B------:R-:W-:Y:S01]  /*3140*/  IMAD.WIDE R34, R3, 0x4, R54 ;  /* 0x0000000403227825 */ /* 0x000fe200078e0236 */
[----:B------:R5:W-:Y:S02]  /*3150*/  STL [R1+0x1c8], R4 ;  /* 0x0001c80401007387 */ /* 0x000be40000100800 */
[----:B------:R-:W1:Y:S01]  /*3160*/  LDC R67, c[0x0][0x3a0] ;  /* 0x0000e800ff437b82 */ /* 0x000e620000000800 */
[----:B------:R-:W-:-:S04]  /*3170*/  IMAD.WIDE R32, R4, 0x4, R56 ;  /* 0x0000000404207825 */ /* 0x000fc800078e0238 */
[----:B------:R-:W-:Y:S01]  /*3180*/  IMAD.WIDE R58, R4, 0x4, R54 ;  /* 0x00000004043a7825 */ /* 0x000fe200078e0236 */
[----:B------:R1:W3:Y:S02]  /*3190*/  @!UP2 SYNCS.EXCH.64 URZ, [UR10+0x40008], UR4 ;  /* 0x040008040affa5b2 */ /* 0x0002e40008000100 */
[----:B------:R-:W-:Y:S01]  /*31a0*/  @!PT LDS RZ, [RZ] ;  /* 0x00000000fffff984 */ /* 0x000fe20000000800 */
[----:B------:R-:W-:Y:S01]  /*31b0*/  @!PT LDS RZ, [RZ] ;  /* 0x00000000fffff984 */ /* 0x000fe20000000800 */
[----:B------:R-:W-:Y:S01]  /*31c0*/  @!PT LDS RZ, [RZ] ;  /* 0x00000000fffff984 */ /* 0x000fe20000000800 */
[----:B---3--:R-:W-:Y:S01]  /*31d0*/  LDGSTS.E [R216], desc[UR16][R56.64], !P0 ;  /* 0x0000000038d87fae */ /* 0x008fe2000c1a1010 */
[C---:B----4-:R-:W-:Y:S01]  /*31e0*/  IMAD R3, R106.reuse, 0x7, RZ ;  /* 0x000000076a037824 */ /* 0x050fe200078e02ff */
[C---:B-----5:R-:W-:Y:S01]  /*31f0*/  SHF.L.U32 R4, R106.reuse, 0x3, RZ ;  /* 0x000000036a047819 */ /* 0x060fe200000006ff */
[----:B------:R-:W-:Y:S01]  /*3200*/  IMAD R30, R106, 0xf, RZ ;  /* 0x0000000f6a1e7824 */ /* 0x000fe200078e02ff */
[----:B------:R-:W-:Y:S01]  /*3210*/  LDGSTS.E [R216+0x200], desc[UR16][R54.64], !P0 ;  /* 0x0020000036d87fae */ /* 0x000fe2000c1a1010 */
[----:B------:R-:W-:Y:S01]  /*3220*/  ISETP.GE.U32.AND P0, PT, R2, 0x7fffffda, PT ;  /* 0x7fffffda0200780c */ /* 0x000fe20003f06070 */
[----:B------:R-:W-:Y:S02]  /*3230*/  VIADD R2, R31, 0xfffffff8 ;  /* 0xfffffff81f027836 */ /* 0x000fe40000000000 */
[----:B------:R3:W-:Y:S01]  /*3240*/  LDGSTS.E [R216+0x400], desc[UR16][R52.64], !P3 ;  /* 0x0040000034d87fae */ /* 0x0007e2000d9a1010 */
[----:B------:R-:W-:-:S03]  /*3250*/  IMAD.WIDE R28, R3, 0x4, R56 ;  /* 0x00000004031c7825 */ /* 0x000fc600078e0238 */
[----:B------:R4:W-:Y:S01]  /*3260*/  LDGSTS.E [R216+0x600], desc[UR16][R50.64], !P3 ;  /* 0x0060000032d87fae */ /* 0x0009e2000d9a1010 */
        /* <DEDUP_REMOVED lines=26> */
[C---:B------:R-:W-:Y:S02]  /*3410*/  VIADD R2, R31.reuse, 0xfffffff2 ;  /* 0xfffffff21f027836 */ /* 0x040fe40000000000 */
[----:B------:R1:W-:Y:S01]  /*3420*/  LDGSTS.E [R216+0x1c00], desc[UR16][R28.64], !P3 ;  /* 0x01c000001cd87fae */ /* 0x0003e2000d9a1010 */
[----:B------:R-:W-:Y:S02]  /*3430*/  IMAD R60, R106, 0x1b, RZ ;  /* 0x0000001b6a3c7824 */ /* 0x000fe400078e02ff */
[C---:B------:R-:W-:Y:S01]  /*3440*/  VIADD R136, R31.reuse, 0x1f ;  /* 0x0000001f1f887836 */ /* 0x040fe20000000000 */
[----:B------:R1:W-:Y:S01]  /*3450*/  LDGSTS.E [R216+0x1e00], desc[UR16][R26.64], !P3 ;  /* 0x01e000001ad87fae */ /* 0x0003e2000d9a1010 */
[----:B------:R-:W-:Y:S01]  /*3460*/  ISETP.GE.U32.AND P3, PT, R2, 0x7fffffd3, PT ;  /* 0x7fffffd30200780c */ /* 0x000fe20003f66070 */
[----:B------:R-:W-:-:S02]  /*3470*/  VIADD R2, R31, 0xfffffff1 ;  /* 0xfffffff11f027836 */ /* 0x000fc40000000000 */
[----:B------:R1:W-:Y:S01]  /*3480*/  STL [R1+0x1c4], R3 ;  /* 0x0001c40301007387 */ /* 0x0003e20000100800 */
[----:B------:R-:W-:-:S03]  /*3490*/  IMAD.WIDE R82, R60, 0x4, R56 ;  /* 0x000000043c527825 */ /* 0x000fc600078e0238 */
[----:B------:R2:W-:Y:S01]  /*34a0*/  LDGSTS.E [R216+0x2000], desc[UR16][R24.64], !P2 ;  /* 0x0200000018d87fae */ /* 0x0005e2000d1a1010 */
[----:B------:R-:W-:-:S03]  /*34b0*/  IMAD.WIDE R80, R60, 0x4, R54 ;  /* 0x000000043c507825 */ /* 0x000fc600078e0236 */
[----:B------:R2:W-:Y:S01]  /*34c0*/  LDGSTS.E [R216+0x2200], desc[UR16][R22.64], !P2 ;  /* 0x0220000016d87fae */ /* 0x0005e2000d1a1010 */
[----:B------:R-:W-:Y:S01]  /*34d0*/  ISETP.GE.U32.AND P2, PT, R2, 0x7fffffd2, PT ;  /* 0x7fffffd20200780c */ /* 0x000fe20003f46070 */
[C---:B-1----:R-:W-:Y:S02]  /*34e0*/  IMAD R3, R106.reuse, 0x9, RZ ;  /* 0x000000096a037824 */ /* 0x042fe400078e02ff */
[----:B------:R1:W-:Y:S01]  /*34f0*/  STL [R1+0x1c0], R4 ;  /* 0x0001c00401007387 */ /* 0x0003e20000100800 */
[----:B------:R-:W-:Y:S02]  /*3500*/  VIADD R2, R31, 0xfffffff0 ;  /* 0xfffffff01f027836 */ /* 0x000fe40000000000 */
[C---:B------:R-:W-:Y:S01]  /*3510*/  IMAD.WIDE R20, R3.reuse, 0x4, R56 ;  /* 0x0000000403147825 */ /* 0x040fe200078e0238 */
[----:B------:R2:W-:Y:S03]  /*3520*/  STL [R1+0x1bc], R3 ;  /* 0x0001bc0301007387 */ /* 0x0005e60000100800 */
[----:B------:R-:W-:Y:S01]  /*3530*/  IMAD.WIDE R18, R3, 0x4, R54 ;  /* 0x0000000403127825 */ /* 0x000fe200078e0236 */
[----:B------:R3:W-:Y:S03]  /*3540*/  LDGSTS.E [R216+0x2400], desc[UR16][R20.64], !P5 ;  /* 0x0240000014d87fae */ /* 0x0007e6000e9a1010 */
[----:B-1----:R-:W-:Y:S01]  /*3550*/  IMAD R4, R106, 0xa, RZ ;  /* 0x0000000a6a047824 */ /* 0x002fe200078e02ff */
[----:B------:R1:W-:Y:S01]  /*3560*/  LDGSTS.E [R216+0x2600], desc[UR16][R18.64], !P5 ;  /* 0x0260000012d87fae */ /* 0x0003e2000e9a1010 */
[----:B------:R-:W-:Y:S01]  /*3570*/  ISETP.GE.U32.AND P5, PT, R2, 0x7fffffd1, PT ;  /* 0x7fffffd10200780c */ /* 0x000fe20003fa6070 */
[----:B--2---:R-:W-:-:S02]  /*3580*/  IMAD R3, R106, 0xb, RZ ;  /* 0x0000000b6a037824 */ /* 0x004fc400078e02ff */
[C---:B------:R-:W-:Y:S01]  /*3590*/  IMAD.WIDE R16, R4.reuse, 0x4, R56 ;  /* 0x0000000404107825 */ /* 0x040fe200078e0238 */
[----:B------:R2:W-:Y:S03]  /*35a0*/  STL [R1+0x1b8], R4 ;  /* 0x0001b80401007387 */ /* 0x0005e60000100800 */
[----:B------:R-:W-:Y:S01]  /*35b0*/  IMAD.WIDE R14, R4, 0x4, R54 ;  /* 0x00000004040e7825 */ /* 0x000fe200078e0236 */
[----:B------:R1:W-:Y:S03]  /*35c0*/  LDGSTS.E [R216+0x2800], desc[UR16][R16.64], !P4 ;  /* 0x0280000010d87fae */ /* 0x0003e6000e1a1010 */
[----:B------:R-:W-:Y:S01]  /*35d0*/  VIADD R2, R31, 0xffffffef ;  /* 0xffffffef1f027836 */ /* 0x000fe20000000000 */
[----:B------:R1:W-:Y:S01]  /*35e0*/  LDGSTS.E [R216+0x2a00], desc[UR16][R14.64], !P4 ;  /* 0x02a000000ed87fae */ /* 0x0003e2000e1a1010 */
[----:B------:R-:W-:-:S03]  /*35f0*/  IMAD.WIDE R12, R3, 0x4, R56 ;  /* 0x00000004030c7825 */ /* 0x000fc600078e0238 */
[----:B------:R-:W-:Y:S01]  /*3600*/  ISETP.GE.U32.AND P4, PT, R2, 0x7fffffd0, PT ;  /* 0x7fffffd00200780c */ /* 0x000fe20003f86070 */
[----:B------:R-:W-:Y:S01]  /*3610*/  IMAD.WIDE R10, R3, 0x4, R54 ;  /* 0x00000004030a7825 */ /* 0x000fe200078e0236 */
[----:B------:R1:W-:Y:S03]  /*3620*/  LDGSTS.E [R216+0x2c00], desc[UR16][R12.64], !P6 ;  /* 0x02c000000cd87fae */ /* 0x0003e6000f1a1010 */
[----:B--2---:R-:W-:Y:S01]  /*3630*/  IMAD R4, R106, 0xc, RZ ;  /* 0x0000000c6a047824 */ /* 0x004fe200078e02ff */
[----:B------:R2:W-:Y:S01]  /*3640*/  STL [R1+0x1b4], R3 ;  /* 0x0001b40301007387 */ /* 0x0005e20000100800 */
[C---:B------:R-:W-:Y:S02]  /*3650*/  VIADD R2, R31.reuse, 0xffffffee ;  /* 0xffffffee1f027836 */ /* 0x040fe40000000000 */
[----:B------:R-:W-:Y:S01]  /*3660*/  IMAD.WIDE R8, R4, 0x4, R56 ;  /* 0x0000000404087825 */ /* 0x000fe200078e0238 */
[----:B------:R1:W-:Y:S02]  /*3670*/  LDGSTS.E [R216+0x2e00], desc[UR16][R10.64], !P6 ;  /* 0x02e000000ad87fae */ /* 0x0003e4000f1a1010 */
[----:B------:R-:W-:Y:S01]  /*3680*/  ISETP.GE.U32.AND P6, PT, R2, 0x7fffffcf, PT ;  /* 0x7fffffcf0200780c */ /* 0x000fe20003fc6070 */
[----:B------:R-:W-:Y:S01]  /*3690*/  IMAD.WIDE R6, R4, 0x4, R54 ;  /* 0x0000000404067825 */ /* 0x000fe200078e0236 */
[----:B------:R-:W-:Y:S01]  /*36a0*/  IADD3 R2, PT, PT, R31, -0x13, RZ ;  /* 0xffffffed1f027810 */ /* 0x000fe20007ffe0ff */
[----:B------:R1:W-:Y:S02]  /*36b0*/  STL [R1+0x1b0], R4 ;  /* 0x0001b00401007387 */ /* 0x0003e40000100800 */
[----:B--2---:R-:W-:-:S02]  /*36c0*/  IMAD R3, R106, 0xd, RZ ;  /* 0x0000000d6a037824 */ /* 0x004fc400078e02ff */
[----:B------:R2:W-:Y:S01]  /*36d0*/  LDGSTS.E [R216+0x3000], desc[UR16][R8.64], !P0 ;  /* 0x0300000008d87fae */ /* 0x0005e2000c1a1010 */
[----:B------:R-:W-:Y:S02]  /*36e0*/  VIADD R61, R31, 0xffffffdd ;  /* 0xffffffdd1f3d7836 */ /* 0x000fe40000000000 */
[C---:B------:R-:W-:Y:S01]  /*36f0*/  IMAD.WIDE R250, R3.reuse, 0x4, R54 ;  /* 0x0000000403fa7825 */ /* 0x040fe200078e0236 */
[----:B------:R2:W-:Y:S01]  /*3700*/  LDGSTS.E [R216+0x3200], desc[UR16][R6.64], !P0 ;  /* 0x0320000006d87fae */ /* 0x0005e2000c1a1010 */
[----:B------:R-:W-:Y:S02]  /*3710*/  ISETP.GE.U32.AND P0, PT, R2, 0x7fffffce, PT ;  /* 0x7fffffce0200780c */ /* 0x000fe40003f06070 */
[----:B-1----:R-:W-:Y:S01]  /*3720*/  IMAD.WIDE R4, R3, 0x4, R56 ;  /* 0x0000000403047825 */ /* 0x002fe200078e0238 */
[----:B------:R1:W-:Y:S03]  /*3730*/  STL [R1+0x1ac], R3 ;  /* 0x0001ac0301007387 */ /* 0x0003e60000100800 */
[----:B------:R-:W-:Y:S01]  /*3740*/  VIADD R2, R31, 0xffffffec ;  /* 0xffffffec1f027836 */ /* 0x000fe20000000000 */
[----:B------:R2:W-:Y:S01]  /*3750*/  LDGSTS.E [R216+0x3400], desc[UR16][R4.64], !P3 ;  /* 0x0340000004d87fae */ /* 0x0005e2000d9a1010 */
[----:B---3--:R-:W-:-:S03]  /*3760*/  IMAD.WIDE R52, R215, 0x4, R52 ;  /* 0x00000004d7347825 */ /* 0x008fc600078e0234 */
[----:B------:R3:W-:Y:S01]  /*3770*/  LDGSTS.E [R216+0x3600], desc[UR16][R250.64], !P3 ;  /* 0x03600000fad87fae */ /* 0x0007e2000d9a1010 */
[----:B------:R-:W-:Y:S01]  /*3780*/  ISETP.GE.U32.AND P3, PT, R2, 0x7fffffcd, PT ;  /* 0x7fffffcd0200780c */ /* 0x000fe20003f66070 */
[----:B-1----:R-:W-:Y:S02]  /*3790*/  IMAD R3, R106, 0xe, RZ ;  /* 0x0000000e6a037824 */ /* 0x002fe400078e02ff */
[----:B------:R-:W-:Y:S02]  /*37a0*/  VIADD R2, R31, 0xffffffeb ;  /* 0xffffffeb1f027836 */ /* 0x000fe40000000000 */
[C---:B------:R-:W-:Y:S01]  /*37b0*/  IMAD.WIDE R248, R3.reuse, 0x4, R56 ;  /* 0x0000000403f87825 */ /* 0x040fe200078e0238 */
[----:B------:R1:W-:Y:S03]  /*37c0*/  STL [R1+0x1a8], R3 ;  /* 0x0001a80301007387 */ /* 0x0003e60000100800 */
[----:B------:R-:W-:Y:S01]  /*37d0*/  IMAD.WIDE R246, R3, 0x4, R54 ;  /* 0x0000000403f67825 */ /* 0x000fe200078e0236 */
[----:B------:R2:W-:Y:S03]  /*37e0*/  LDGSTS.E [R216+0x3800], desc[UR16][R248.64], !P2 ;  /* 0x03800000f8d87fae */ /* 0x0005e6000d1a1010 */
[----:B----4-:R-:W-:Y:S01]  /*37f0*/  IMAD.WIDE R50, R215, 0x4, R50 ;  /* 0x00000004d7327825 */ /* 0x010fe200078e0232 */
[----:B------:R4:W-:Y:S01]  /*3800*/  LDGSTS.E [R216+0x3a00], desc[UR16][R246.64], !P2 ;  /* 0x03a00000f6d87fae */ /* 0x0009e2000d1a1010 */
[----:B------:R-:W-:-:S02]  /*3810*/  ISETP.GE.U32.AND P2, PT, R2, 0x7fffffcc, PT ;  /* 0x7fffffcc0200780c */ /* 0x000fc40003f46070 */
[----:B-1----:R-:W-:Y:S01]  /*3820*/  IMAD.SHL.U32 R3, R106, 0x10, RZ ;  /* 0x000000106a037824 */ /* 0x002fe200078e00ff */
[----:B------:R1:W-:Y:S01]  /*3830*/  LDGSTS.E [R216+0x3c00], desc[UR16][R244.64], !P5 ;  /* 0x03c00000f4d87fae */ /* 0x0003e2000e9a1010 */
[----:B------:R-:W-:Y:S02]  /*3840*/  VIADD R2, R31, 0xffffffea ;  /* 0xffffffea1f027836 */ /* 0x000fe40000000000 */
[C---:B------:R-:W-:Y:S01]  /*3850*/  IMAD.WIDE R240, R3.reuse, 0x4, R56 ;  /* 0x0000000403f07825 */ /* 0x040fe200078e0238 */
[----:B------:R1:W-:Y:S03]  /*3860*/  STL [R1+0x1a4], R30 ;  /* 0x0001a41e01007387 */ /* 0x0003e60000100800 */
[----:B------:R-:W-:Y:S01]  /*3870*/  IMAD.WIDE R238, R3, 0x4, R54 ;  /* 0x0000000403ee7825 */ /* 0x000fe200078e0236 */
[----:B------:R2:W-:Y:S01]  /*3880*/  LDGSTS.E [R216+0x3e00], desc[UR16][R242.64], !P5 ;  /* 0x03e00000f2d87fae */ /* 0x0005e2000e9a1010 */
[----:B------:R-:W-:-:S02]  /*3890*/  ISETP.GE.U32.AND P5, PT, R2, 0x7fffffcb, PT ;  /* 0x7fffffcb0200780c */ /* 0x000fc40003fa6070 */
[----:B------:R-:W-:Y:S01]  /*38a0*/  IADD3 R2, PT, PT, R31, -0x17, RZ ;  /* 0xffffffe91f027810 */ /* 0x000fe20007ffe0ff */
[----:B------:R2:W-:Y:S01]  /*38b0*/  LDGSTS.E [R216+0x4000], desc[UR16][R240.64], !P4 ;  /* 0x04000000f0d87fae */ /* 0x0005e2000e1a1010 */
[----:B-----5:R-:W-:-:S03]  /*38c0*/  IMAD.WIDE R48, R215, 0x4, R48 ;  /* 0x00000004d7307825 */ /* 0x020fc600078e0230 */
[----:B------:R5:W-:Y:S01]  /*38d0*/  LDGSTS.E [R216+0x4200], desc[UR16][R238.64], !P4 ;  /* 0x04200000eed87fae */ /* 0x000be2000e1a1010 */
[----:B-1----:R-:W-:Y:S01]  /*38e0*/  IMAD R30, R106, 0x11, RZ ;  /* 0x000000116a1e7824 */ /* 0x002fe200078e02ff */
[----:B------:R-:W-:Y:S01]  /*38f0*/  ISETP.GE.U32.AND P4, PT, R2, 0x7fffffca, PT ;  /* 0x7fffffca0200780c */ /* 0x000fe20003f86070 */
[----:B------:R-:W-:Y:S01]  /*3900*/  VIADD R2, R31, 0xffffffe8 ;  /* 0xffffffe81f027836 */ /* 0x000fe20000000000 */
[----:B------:R1:W-:Y:S01]  /*3910*/  STL [R1+0x1a0], R3 ;  /* 0x0001a00301007387 */ /* 0x0003e20000100800 */
[----:B------:R-:W-:-:S03]  /*3920*/  IMAD.WIDE R236, R30, 0x4, R56 ;  /* 0x000000041eec7825 */ /* 0x000fc600078e0238 */
[----:B------:R2:W-:Y:S01]  /*3930*/  STL [R1+0x19c], R30 ;  /* 0x00019c1e01007387 */ /* 0x0005e20000100800 */
[----:B------:R-:W-:-:S03]  /*3940*/  IMAD.WIDE R234, R30, 0x4, R54 ;  /* 0x000000041eea7825 */ /* 0x000fc600078e0236 */
[----:B------:R2:W-:Y:S01]  /*3950*/  LDGSTS.E [R216+0x4400], desc[UR16][R236.64], !P6 ;  /* 0x04400000ecd87fae */ /* 0x0005e2000f1a1010 */
[----:B------:R-:W-:-:S03]  /*3960*/  IMAD.WIDE R46, R215, 0x4, R46 ;  /* 0x00000004d72e7825 */ /* 0x000fc600078e022e */
[----:B------:R2:W-:Y:S01]  /*3970*/  LDGSTS.E [R216+0x4600], desc[UR16][R234.64], !P6 ;  /* 0x04600000ead87fae */ /* 0x0005e2000f1a1010 */
[----:B-1----:R-:W-:Y:S01]  /*3980*/  IMAD R3, R106, 0x12, RZ ;  /* 0x000000126a037824 */ /* 0x002fe200078e02ff */
[----:B------:R-:W-:Y:S01]  /*3990*/  ISETP.GE.U32.AND P6, PT, R2, 0x7fffffc9, PT ;  /* 0x7fffffc90200780c */ /* 0x000fe20003fc6070 */
[----:B------:R-:W-:Y:S02]  /*39a0*/  VIADD R2, R31, 0xffffffe7 ;  /* 0xffffffe71f027836 */ /* 0x000fe40000000000 */
[C---:B------:R-:W-:Y:S01]  /*39b0*/  IMAD.WIDE R232, R3.reuse, 0x4, R56 ;  /* 0x0000000403e87825 */ /* 0x040fe200078e0238 */
[----:B------:R1:W-:Y:S03]  /*39c0*/  STL [R1+0x198], R3 ;  /* 0x0001980301007387 */ /* 0x0003e60000100800 */
[----:B------:R-:W-:Y:S01]  /*39d0*/  IMAD.WIDE R230, R3, 0x4, R54 ;  /* 0x0000000403e67825 */ /* 0x000fe200078e0236 */
[----:B------:R3:W-:Y:S03]  /*39e0*/  LDGSTS.E [R216+0x4800], desc[UR16][R232.64], !P0 ;  /* 0x04800000e8d87fae */ /* 0x0007e6000c1a1010 */
[----:B--2---:R-:W-:Y:S01]  /*39f0*/  IMAD R30, R106, 0x13, RZ ;  /* 0x000000136a1e7824 */ /* 0x004fe200078e02ff */
[----:B------:R2:W-:Y:S01]  /*3a00*/  LDGSTS.E [R216+0x4a00], desc[UR16][R230.64], !P0 ;  /* 0x04a00000e6d87fae */ /* 0x0005e2000c1a1010 */
[----:B------:R-:W-:Y:S01]  /*3a10*/  ISETP.GE.U32.AND P0, PT, R2, 0x7fffffc8, PT ;  /* 0x7fffffc80200780c */ /* 0x000fe20003f06070 */
[----:B-1----:R-:W-:-:S02]  /*3a20*/  IMAD R3, R106, 0x14, RZ ;  /* 0x000000146a037824 */ /* 0x002fc400078e02ff */
        /* <DEDUP_REMOVED lines=10> */
[----:B-1----:R-:W-:Y:S01]  /*3ad0*/  IMAD R30, R106, 0x15, RZ ;  /* 0x000000156a1e7824 */ /* 0x002fe200078e02ff */
[----:B------:R1:W-:Y:S01]  /*3ae0*/  STL [R1+0x190], R3 ;  /* 0x0001900301007387 */ /* 0x0003e20000100800 */
[C---:B------:R-:W-:Y:S02]  /*3af0*/  VIADD R2, R31.reuse, 0xffffffe5 ;  /* 0xffffffe51f027836 */ /* 0x040fe40000000000 */
[----:B------:R-:W-:Y:S01]  /*3b00*/  IMAD.WIDE R220, R30, 0x4, R56 ;  /* 0x000000041edc7825 */ /* 0x000fe200078e0238 */
[----:B------:R2:W-:Y:S02]  /*3b10*/  LDGSTS.E [R216+0x5200], desc[UR16][R222.64], !P2 ;  /* 0x05200000ded87fae */ /* 0x0005e4000d1a1010 */
[----:B------:R-:W-:Y:S01]  /*3b20*/  ISETP.GE.U32.AND P2, PT, R2, 0x7fffffc6, PT ;  /* 0x7fffffc60200780c */ /* 0x000fe20003f46070 */
[----:B------:R-:W-:Y:S01]  /*3b30*/  IMAD.WIDE R104, R30, 0x4, R54 ;  /* 0x000000041e687825 */ /* 0x000fe200078e0236 */
[----:B------:R-:W-:Y:S01]  /*3b40*/  IADD3 R2, PT, PT, R31, -0x1c, RZ ;  /* 0xffffffe41f027810 */ /* 0x000fe20007ffe0ff */
[----:B------:R2:W-:Y:S02]  /*3b50*/  LDGSTS.E [R216+0x5400], desc[UR16][R220.64], !P5 ;  /* 0x05400000dcd87fae */ /* 0x0005e4000e9a1010 */
[----:B-1----:R-:W-:-:S02]  /*3b60*/  IMAD R3, R106, 0x16, RZ ;  /* 0x000000166a037824 */ /* 0x002fc400078e02ff */
[----:B------:R1:W-:Y:S01]  /*3b70*/  LDGSTS.E [R216+0x5600], desc[UR16][R104.64], !P5 ;  /* 0x0560000068d87fae */ /* 0x0003e2000e9a1010 */
[----:B------:R-:W-:Y:S01]  /*3b80*/  ISETP.GE.U32.AND P5, PT, R2, 0x7fffffc5, PT ;  /* 0x7fffffc50200780c */ /* 0x000fe20003fa6070 */
[C---:B------:R-:W-:Y:S02]  /*3b90*/  IMAD.WIDE R102, R3.reuse, 0x4, R56 ;  /* 0x0000000403667825 */ /* 0x040fe400078e0238 */
[----:B------:R1:W-:Y:S02]  /*3ba0*/  STL [R1+0x18c], R30 ;  /* 0x00018c1e01007387 */ /* 0x0003e40000100800 */
[----:B------:R-:W-:Y:S02]  /*3bb0*/  IMAD.WIDE R100, R3, 0x4, R54 ;  /* 0x0000000403647825 */ /* 0x000fe400078e0236 */
[----:B------:R2:W-:Y:S02]  /*3bc0*/  LDGSTS.E [R216+0x5800], desc[UR16][R102.64], !P4 ;  /* 0x0580000066d87fae */ /* 0x0005e4000e1a1010 */
[----:B------:R-:W-:-:S02]  /*3bd0*/  VIADD R2, R31, 0xffffffe3 ;  /* 0xffffffe31f027836 */ /* 0x000fc40000000000 */
[----:B------:R2:W-:Y:S01]  /*3be0*/  LDGSTS.E [R216+0x5a00], desc[UR16][R100.64], !P4 ;  /* 0x05a0000064d87fae */ /* 0x0005e2000e1a1010 */
[----:B------:R-:W-:Y:S02]  /*3bf0*/  IMAD.WIDE R44, R215, 0x4, R44 ;  /* 0x00000004d72c7825 */ /* 0x000fe400078e022c */
[----:B------:R-:W-:Y:S01]  /*3c00*/  ISETP.GE.U32.AND P4, PT, R2, 0x7fffffc4, PT ;  /* 0x7fffffc40200780c */ /* 0x000fe20003f86070 */
[----:B------:R2:W-:Y:S01]  /*3c10*/  STL [R1+0x188], R3 ;  /* 0x0001880301007387 */ /* 0x0005e20000100800 */
[----:B-1----:R-:W-:Y:S02]  /*3c20*/  IMAD R30, R106, 0x17, RZ ;  /* 0x000000176a1e7824 */ /* 0x002fe400078e02ff */
[C---:B------:R-:W-:Y:S02]  /*3c30*/  VIADD R2, R31.reuse, 0xffffffe2 ;  /* 0xffffffe21f027836 */ /* 0x040fe40000000000 */
[C---:B------:R-:W-:Y:S01]  /*3c40*/  IMAD.WIDE R98, R30.reuse, 0x4, R56 ;  /* 0x000000041e627825 */ /* 0x040fe200078e0238 */
[----:B------:R1:W-:Y:S03]  /*3c50*/  STL [R1+0x184], R30 ;  /* 0x0001841e01007387 */ /* 0x0003e60000100800 */
[----:B------:R-:W-:Y:S01]  /*3c60*/  IMAD.WIDE R96, R30, 0x4, R54 ;  /* 0x000000041e607825 */ /* 0x000fe200078e0236 */
[----:B------:R1:W-:Y:S03]  /*3c70*/  LDGSTS.E [R216+0x5c00], desc[UR16][R98.64], !P6 ;  /* 0x05c0000062d87fae */ /* 0x0003e6000f1a1010 */
[----:B--2---:R-:W-:Y:S01]  /*3c80*/  IMAD R3, R106, 0x18, RZ ;  /* 0x000000186a037824 */ /* 0x004fe200078e02ff */
[----:B------:R2:W-:Y:S01]  /*3c90*/  LDGSTS.E [R216+0x5e00], desc[UR16][R96.64], !P6 ;  /* 0x05e0000060d87fae */ /* 0x0005e2000f1a1010 */
[----:B------:R-:W-:Y:S01]  /*3ca0*/  ISETP.GE.U32.AND P6, PT, R2, 0x7fffffc3, PT ;  /* 0x7fffffc30200780c */ /* 0x000fe20003fc6070 */
[----:B------:R-:W-:-:S02]  /*3cb0*/  VIADD R2, R31, 0xffffffe1 ;  /* 0xffffffe11f027836 */ /* 0x000fc40000000000 */
        /* <DEDUP_REMOVED lines=11> */
[----:B------:R1:W-:Y:S03]  /*3d70*/  STL [R1+0x178], R3 ;  /* 0x0001780301007387 */ /* 0x0003e60000100800 */
[----:B------:R-:W-:Y:S01]  /*3d80*/  VIADD R2, R31, 0xffffffe0 ;  /* 0xffffffe01f027836 */ /* 0x000fe20000000000 */
[----:B------:R3:W-:Y:S01]  /*3d90*/  LDGSTS.E [R216+0x6400], desc[UR16][R90.64], !P3 ;  /* 0x064000005ad87fae */ /* 0x0007e2000d9a1010 */
[----:B------:R-:W-:-:S03]  /*3da0*/  IMAD.WIDE R86, R3, 0x4, R56 ;  /* 0x0000000403567825 */ /* 0x000fc600078e0238 */
[----:B------:R3:W-:Y:S01]  /*3db0*/  STL [R1+0x174], R60 ;  /* 0x0001743c01007387 */ /* 0x0007e20000100800 */
[----:B--2---:R-:W-:Y:S02]  /*3dc0*/  IMAD R30, R106, 0x1c, RZ ;  /* 0x0000001c6a1e7824 */ /* 0x004fe400078e02ff */
[----:B------:R-:W-:Y:S01]  /*3dd0*/  IMAD.WIDE R84, R3, 0x4, R54 ;  /* 0x0000000403547825 */ /* 0x000fe200078e0236 */
[----:B------:R2:W-:Y:S01]  /*3de0*/  LDGSTS.E [R216+0x6600], desc[UR16][R88.64], !P3 ;  /* 0x0660000058d87fae */ /* 0x0005e2000d9a1010 */
[----:B------:R-:W-:Y:S02]  /*3df0*/  ISETP.GE.U32.AND P3, PT, R2, 0x7fffffc1, PT ;  /* 0x7fffffc10200780c */ /* 0x000fe40003f66070 */
[----:B-1----:R-:W-:Y:S01]  /*3e00*/  IMAD R3, R106, 0x1d, RZ ;  /* 0x0000001d6a037824 */ /* 0x002fe200078e02ff */
[----:B------:R1:W-:Y:S01]  /*3e10*/  LDGSTS.E [R216+0x6800], desc[UR16][R86.64], !P2 ;  /* 0x0680000056d87fae */ /* 0x0003e2000d1a1010 */
[----:B------:R-:W-:-:S03]  /*3e20*/  IMAD.WIDE R112, R30, 0x4, R56 ;  /* 0x000000041e707825 */ /* 0x000fc600078e0238 */
[----:B------:R1:W-:Y:S01]  /*3e30*/  LDGSTS.E [R216+0x6a00], desc[UR16][R84.64], !P2 ;  /* 0x06a0000054d87fae */ /* 0x0003e2000d1a1010 */
[----:B---3--:R-:W-:Y:S01]  /*3e40*/  IMAD R60, R106, 0x1e, RZ ;  /* 0x0000001e6a3c7824 */ /* 0x008fe200078e02ff */
[----:B------:R-:W-:Y:S01]  /*3e50*/  ISETP.GE.AND P2, PT, R137, R2, PT ;  /* 0x000000028900720c */ /* 0x000fe20003f46270 */
[----:B------:R-:W-:Y:S01]  /*3e60*/  IMAD.WIDE R120, R30, 0x4, R54 ;  /* 0x000000041e787825 */ /* 0x000fe200078e0236 */
[----:B------:R3:W-:Y:S01]  /*3e70*/  STL [R1+0x170], R30 ;  /* 0x0001701e01007387 */ /* 0x0007e20000100800 */
[----:B------:R-:W-:Y:S02]  /*3e80*/  IADD3 R2, PT, PT, R31, -0x40, RZ ;  /* 0xffffffc01f027810 */ /* 0x000fe40007ffe0ff */
[C---:B------:R-:W-:Y:S01]  /*3e90*/  IMAD.WIDE R114, R3.reuse, 0x4, R56 ;  /* 0x0000000403727825 */ /* 0x040fe200078e0238 */
[----:B------:R1:W-:Y:S03]  /*3ea0*/  LDGSTS.E [R216+0x6c00], desc[UR16][R82.64], !P5 ;  /* 0x06c0000052d87fae */ /* 0x0003e6000e9a1010 */
[----:B------:R-:W-:Y:S01]  /*3eb0*/  IMAD.WIDE R122, R3, 0x4, R54 ;  /* 0x00000004037a7825 */ /* 0x000fe200078e0236 */
[----:B------:R1:W-:Y:S01]  /*3ec0*/  LDGSTS.E [R216+0x6e00], desc[UR16][R80.64], !P5 ;  /* 0x06e0000050d87fae */ /* 0x0003e2000e9a1010 */
[----:B------:R-:W-:-:S02]  /*3ed0*/  ISETP.GE.U32.AND P5, PT, R2, 0x7fffffa1, PT ;  /* 0x7fffffa10200780c */ /* 0x000fc40003fa6070 */
[----:B---3--:R-:W-:Y:S01]  /*3ee0*/  IMAD R30, R106, 0x1f, RZ ;  /* 0x0000001f6a1e7824 */ /* 0x008fe200078e02ff */
[----:B------:R3:W-:Y:S01]  /*3ef0*/  LDGSTS.E [R216+0x7000], desc[UR16][R112.64], !P4 ;  /* 0x0700000070d87fae */ /* 0x0007e2000e1a1010 */
[----:B------:R-:W-:-:S03]  /*3f00*/  IMAD.WIDE R116, R60, 0x4, R56 ;  /* 0x000000043c747825 */ /* 0x000fc600078e0238 */
[----:B------:R1:W-:Y:S01]  /*3f10*/  LDGSTS.E [R216+0x7200], desc[UR16][R120.64], !P4 ;  /* 0x0720000078d87fae */ /* 0x0003e2000e1a1010 */
[----:B------:R-:W-:Y:S01]  /*3f20*/  IMAD.WIDE R124, R60, 0x4, R54 ;  /* 0x000000043c7c7825 */ /* 0x000fe200078e0236 */
[----:B------:R-:W-:Y:S02]  /*3f30*/  ISETP.GE.AND P4, PT, R137, R2, PT ;  /* 0x000000028900720c */ /* 0x000fe40003f86270 */
[----:B------:R1:W-:Y:S01]  /*3f40*/  LDGSTS.E [R216+0x7400], desc[UR16][R114.64], !P6 ;  /* 0x0740000072d87fae */ /* 0x0003e2000f1a1010 */
[----:B------:R-:W-:-:S03]  /*3f50*/  IMAD.WIDE R118, R30, 0x4, R56 ;  /* 0x000000041e767825 */ /* 0x000fc600078e0238 */
[----:B------:R1:W-:Y:S01]  /*3f60*/  LDGSTS.E [R216+0x7600], desc[UR16][R122.64], !P6 ;  /* 0x076000007ad87fae */ /* 0x0003e2000f1a1010 */
[----:B------:R-:W-:-:S03]  /*3f70*/  IMAD.WIDE R126, R30, 0x4, R54 ;  /* 0x000000041e7e7825 */ /* 0x000fc600078e0236 */
[----:B------:R1:W-:Y:S01]  /*3f80*/  LDGSTS.E [R216+0x7800], desc[UR16][R116.64], !P0 ;  /* 0x0780000074d87fae */ /* 0x0003e2000c1a1010 */
[----:B------:R-:W-:Y:S02]  /*3f90*/  VIADD R2, R31, 0xffffffdf ;  /* 0xffffffdf1f027836 */ /* 0x000fe40000000000 */
[C---:B------:R-:W-:Y:S01]  /*3fa0*/  IMAD.WIDE R56, R215.reuse, 0x4, R56 ;  /* 0x00000004d7387825 */ /* 0x040fe200078e0238 */
[----:B------:R1:W-:Y:S01]  /*3fb0*/  LDGSTS.E [R216+0x7a00], desc[UR16][R124.64], !P0 ;  /* 0x07a000007cd87fae */ /* 0x0003e2000c1a1010 */
[----:B------:R-:W-:Y:S02]  /*3fc0*/  ISETP.GT.AND P0, PT, R136, 0x1f, PT ;  /* 0x0000001f8800780c */ /* 0x000fe40003f04270 */
[----:B------:R-:W-:Y:S01]  /*3fd0*/  ISETP.GE.U32.AND P6, PT, R2, 0x7fffffc0, PT ;  /* 0x7fffffc00200780c */ /* 0x000fe20003fc6070 */
[----:B------:R1:W-:Y:S01]  /*3fe0*/  STL [R1+0x16c], R3 ;  /* 0x00016c0301007387 */ /* 0x0003e20000100800 */
[----:B------:R-:W-:Y:S01]  /*3ff0*/  SEL R2, RZ, 0x4, P2 ;  /* 0x00000004ff027807 */ /* 0x000fe20001000000 */
[C---:B------:R-:W-:Y:S01]  /*4000*/  IMAD.WIDE R54, R215.reuse, 0x4, R54 ;  /* 0x00000004d7367825 */ /* 0x040fe200078e0236 */
[----:B------:R-:W-:Y:S01]  /*4010*/  ISETP.GT.AND P2, PT, R136, 0x3f, PT ;  /* 0x0000003f8800780c */ /* 0x000fe20003f44270 */
[----:B------:R2:W-:Y:S02]  /*4020*/  LDGSTS.E [R216+0x7c00], desc[UR16][R118.64], !P3 ;  /* 0x07c0000076d87fae */ /* 0x0005e4000d9a1010 */
[----:B------:R-:W-:Y:S01]  /*4030*/  IMAD.WIDE R42, R215, 0x4, R42 ;  /* 0x00000004d72a7825 */ /* 0x000fe200078e022a */
[----:B------:R-:W-:Y:S01]  /*4040*/  SEL R2, R2, RZ, P2 ;  /* 0x000000ff02027207 */ /* 0x000fe20001000000 */
[----:B------:R2:W-:Y:S01]  /*4050*/  STL [R1+0x168], R60 ;  /* 0x0001683c01007387 */ /* 0x0005e20000100800 */
[----:B------:R-:W-:Y:S01]  /*4060*/  ISETP.GE.U32.AND P2, PT, R61, 0x7fffffbe, PT ;  /* 0x7fffffbe3d00780c */ /* 0x000fe20003f46070 */
[----:B------:R-:W-:Y:S01]  /*4070*/  VIADD R61, R31, 0xffffffdb ;  /* 0xffffffdb1f3d7836 */ /* 0x000fe20000000000 */
[----:B-1----:R-:W-:Y:S01]  /*4080*/  SHF.R.U32.HI R3, RZ, 0x1, R69 ;  /* 0x00000001ff037819 */ /* 0x002fe20000011645 */
[----:B------:R1:W-:Y:S01]  /*4090*/  LDGSTS.E [R216+0x7e00], desc[UR16][R126.64], !P3 ;  /* 0x07e000007ed87fae */ /* 0x0003e2000d9a1010 */
[----:B------:R-:W-:Y:S01]  /*40a0*/  ISETP.GE.AND P3, PT, R137, R31, PT ;  /* 0x0000001f8900720c */ /* 0x000fe20003f66270 */
[C---:B------:R-:W-:Y:S01]  /*40b0*/  IMAD.WIDE R40, R215.reuse, 0x4, R40 ;  /* 0x00000004d7287825 */ /* 0x040fe200078e0228 */
[----:B------:R-:W-:Y:S01]  /*40c0*/  LOP3.LUT R3, R68, R3, RZ, 0x3c, !PT ;  /* 0x0000000344037212 */ /* 0x000fe200078e3cff */
[----:B------:R1:W-:Y:S01]  /*40d0*/  STL [R1+0x164], R30 ;  /* 0x0001641e01007387 */ /* 0x0003e20000100800 */
[----:B--2---:R-:W-:Y:S01]  /*40e0*/  SEL R60, RZ, 0x4, !P0 ;  /* 0x00000004ff3c7807 */ /* 0x004fe20004000000 */
[----:B------:R-:W-:-:S02]  /*40f0*/  IMAD.WIDE R38, R215, 0x4, R38 ;  /* 0x00000004d7267825 */ /* 0x000fc400078e0226 */
[----:B------:R-:W0:Y:S01]  /*4100*/  LDGDEPBAR ;  /* 0x00000000000079af */ /* 0x000e220000000000 */
[C---:B------:R-:W-:Y:S02]  /*4110*/  LOP3.LUT R63, R3.reuse, 0x40, RZ, 0x3c, !PT ;  /* 0x00000040033f7812 */ /* 0x040fe400078e3cff */
[----:B------:R-:W-:Y:S01]  /*4120*/  SEL R60, R60, RZ, !P3 ;  /* 0x000000ff3c3c7207 */ /* 0x000fe20005800000 */
[----:B------:R-:W-:Y:S02]  /*4130*/  VIADD R214, R3, UR10 ;  /* 0x0000000a03d67c36 */ /* 0x000fe40008000000 */
[----:B-1----:R-:W-:Y:S02]  /*4140*/  VIADD R30, R31, 0xffffffde ;  /* 0xffffffde1f1e7836 */ /* 0x002fe40000000000 */
[----:B------:R-:W-:Y:S02]  /*4150*/  VIADD R213, R63, UR10 ;  /* 0x0000000a3fd57c36 */ /* 0x000fe40008000000 */
[C---:B------:R-:W-:Y:S01]  /*4160*/  IMAD.WIDE R36, R215.reuse, 0x4, R36 ;  /* 0x00000004d7247825 */ /* 0x040fe200078e0224 */
[----:B------:R-:W-:Y:S01]  /*4170*/  ISETP.GE.U32.AND P3, PT, R30, 0x7fffffbf, PT ;  /* 0x7fffffbf1e00780c */ /* 0x000fe20003f66070 */
[----:B------:R-:W1:Y:S01]  /*4180*/  LDC R63, c[0x0][0x3a0] ;  /* 0x0000e800ff3f7b82 */ /* 0x000e620000000800 */
[----:B------:R-:W-:Y:S01]  /*4190*/  SEL R30, RZ, 0x4, P4 ;  /* 0x00000004ff1e7807 */ /* 0x000fe20002000000 */
[----:B------:R-:W-:Y:S01]  /*41a0*/  IMAD.WIDE R34, R215, 0x4, R34 ;  /* 0x00000004d7227825 */ /* 0x000fe200078e0222 */
[----:B------:R-:W-:-:S03]  /*41b0*/  ISETP.NE.U32.AND P4, PT, R60, RZ, PT ;  /* 0x000000ff3c00720c */ /* 0x000fc60003f85070 */
[----:B------:R-:W-:Y:S02]  /*41c0*/  VIADD R60, R31, 0xffffffdc ;  /* 0xffffffdc1f3c7836 */ /* 0x000fe40000000000 */
[----:B------:R-:W-:-:S04]  /*41d0*/  IMAD.WIDE R32, R215, 0x4, R32 ;  /* 0x00000004d7207825 */ /* 0x000fc800078e0220 */
[----:B------:R-:W-:-:S04]  /*41e0*/  IMAD.WIDE R58, R215, 0x4, R58 ;  /* 0x00000004d73a7825 */ /* 0x000fc800078e023a */
[----:B------:R2:W-:Y:S01]  /*41f0*/  LDGSTS.E [R214+0x28000], desc[UR16][R70.64], P4 ;  /* 0x2800000046d67fae */ /* 0x0005e2000a1a1010 */
[----:B------:R-:W-:-:S03]  /*4200*/  IMAD.WIDE R28, R215, 0x4, R28 ;  /* 0x00000004d71c7825 */ /* 0x000fc600078e021c */
        /* <DEDUP_REMOVED lines=29> */
[----:B----4-:R-:W-:-:S03]  /*43e0*/  IMAD.WIDE R246, R215, 0x4, R246 ;  /* 0x00000004d7f67825 */ /* 0x010fc600078e02f6 */
[----:B------:R4:W-:Y:S01]  /*43f0*/  LDGSTS.E [R213+0x28200], desc[UR16][R128.64], P4 ;  /* 0x2820000080d57fae */ /* 0x0009e2000a1a1010 */
[----:B------:R-:W-:-:S03]  /*4400*/  IMAD.WIDE R244, R215, 0x4, R244 ;  /* 0x00000004d7f47825 */ /* 0x000fc600078e02f4 */
[----:B------:R1:W-:Y:S01]  /*4410*/  LDGSTS.E [R213+0x28600], desc[UR16][R132.64], P4 ;  /* 0x2860000084d57fae */ /* 0x0003e2000a1a1010 */
[----:B------:R-:W-:-:S03]  /*4420*/  IMAD.WIDE R242, R215, 0x4, R242 ;  /* 0x00000004d7f27825 */ /* 0x000fc600078e02f2 */
[----:B------:R1:W-:Y:S01]  /*4430*/  LDGSTS.E [R213+0x28a00], desc[UR16][R168.64], P4 ;  /* 0x28a00000a8d57fae */ /* 0x0003e2000a1a1010 */
[----:B------:R-:W-:-:S03]  /*4440*/  IMAD.WIDE R240, R215, 0x4, R240 ;  /* 0x00000004d7f07825 */ /* 0x000fc600078e02f0 */
[----:B------:R1:W-:Y:S01]  /*4450*/  LDGSTS.E [R213+0x28e00], desc[UR16][R172.64], P4 ;  /* 0x28e00000acd57fae */ /* 0x0003e2000a1a1010 */
[----:B-----5:R-:W-:-:S03]  /*4460*/  IMAD.WIDE R238, R215, 0x4, R238 ;  /* 0x00000004d7ee7825 */ /* 0x020fc600078e02ee */
        /* <DEDUP_REMOVED lines=23> */
[----:B------:R-:W-:Y:S01]  /*45e0*/  ISETP.GE.U32.AND P4, PT, R60, 0x7fffffbd, PT ;  /* 0x7fffffbd3c00780c */ /* 0x000fe20003f86070 */
[----:B------:R-:W-:Y:S01]  /*45f0*/  IMAD.WIDE R100, R215, 0x4, R100 ;  /* 0x00000004d7647825 */ /* 0x000fe200078e0264 */
[----:B------:R-:W-:Y:S01]  /*4600*/  IADD3 R60, PT, PT, R31, -0x26, RZ ;  /* 0xffffffda1f3c7810 */ /* 0x000fe20007ffe0ff */
[----:B------:R-:W0:Y:S02]  /*4610*/  LDGDEPBAR ;  /* 0x00000000000079af */ /* 0x000e240000000000 */
[C---:B------:R-:W-:Y:S01]  /*4620*/  IMAD.WIDE R98, R215.reuse, 0x4, R98 ;  /* 0x00000004d7627825 */ /* 0x040fe200078e0262 */
[----:B------:R-:W-:Y:S03]  /*4630*/  BAR.SYNC.DEFER_BLOCKING 0x0 ;  /* 0x0000000000007b1d */ /* 0x000fe60000010000 */
[----:B------:R-:W-:-:S04]  /*4640*/  IMAD.WIDE R96, R215, 0x4, R96 ;  /* 0x00000004d7607825 */ /* 0x000fc800078e0260 */
[----:B------:R-:W-:-:S04]  /*4650*/  IMAD.WIDE R94, R215, 0x4, R94 ;  /* 0x00000004d75e7825 */ /* 0x000fc800078e025e */
[----:B------:R-:W-:-:S04]  /*4660*/  IMAD.WIDE R92, R215, 0x4, R92 ;  /* 0x00000004d75c7825 */ /* 0x000fc800078e025c */
[----:B------:R-:W-:-:S04]  /*4670*/  IMAD.WIDE R90, R215, 0x4, R90 ;  /* 0x00000004d75a7825 */ /* 0x000fc800078e025a */
[----:B------:R-:W-:-:S04]  /*4680*/  IMAD.WIDE R88, R215, 0x4, R88 ;  /* 0x00000004d7587825 */ /* 0x000fc800078e0258 */
[C---:B------:R-:W-:Y:S01]  /*4690*/  IMAD.WIDE R86, R215.reuse, 0x4, R86 ;  /* 0x00000004d7567825 */ /* 0x040fe200078e0256 */
[----:B------:R-:W-:Y:S01]  /*46a0*/  @!PT LDS RZ, [RZ] ;  /* 0x00000000fffff984 */ /* 0x000fe20000000800 */
[----:B------:R-:W-:Y:S01]  /*46b0*/  @!PT LDS RZ, [RZ] ;  /* 0x00000000fffff984 */ /* 0x000fe20000000800 */
[----:B------:R-:W-:Y:S01]  /*46c0*/  @!PT LDS RZ, [RZ] ;  /* 0x00000000fffff984 */ /* 0x000fe20000000800 */
[----:B------:R1:W-:Y:S03]  /*46d0*/  LDGSTS.E [R216+0x8000], desc[UR16][R56.64], !P6 ;  /* 0x0800000038d87fae */ /* 0x0003e6000f1a1010 */
[----:B------:R-:W-:Y:S01]  /*46e0*/  IMAD.WIDE R84, R215, 0x4, R84 ;  /* 0x00000004d7547825 */ /* 0x000fe200078e0254 */
[----:B------:R1:W-:Y:S01]  /*46f0*/  LDGSTS.E [R216+0x8200], desc[UR16][R54.64], !P6 ;  /* 0x0820000036d87fae */ /* 0x0003e2000f1a1010 */
[----:B------:R-:W-:Y:S02]  /*4700*/  ISETP.GE.U32.AND P6, PT, R61, 0x7fffffbc, PT ;  /* 0x7fffffbc3d00780c */ /* 0x000fe40003fc6070 */
[----:B------:R-:W-:Y:S01]  /*4710*/  VIADD R61, R31, 0xffffffd9 ;  /* 0xffffffd91f3d7836 */ /* 0x000fe20000000000 */
        /* <DEDUP_REMOVED lines=11> */
[----:B---3--:R-:W-:-:S03]  /*47d0*/  IMAD.WIDE R112, R215, 0x4, R112 ;  /* 0x00000004d7707825 */ /* 0x008fc600078e0270 */
[----:B------:R3:W-:Y:S01]  /*47e0*/  LDGSTS.E [R216+0x8e00], desc[UR16][R42.64], !P4 ;  /* 0x08e000002ad87fae */ /* 0x0007e2000e1a1010 */
[----:B------:R-:W-:Y:S01]  /*47f0*/  ISETP.GE.U32.AND P4, PT, R60, 0x7fffffb9, PT ;  /* 0x7fffffb93c00780c */ /* 0x000fe20003f86070 */
[----:B------:R-:W-:Y:S02]  /*4800*/  VIADD R60, R31, 0xffffffd6 ;  /* 0xffffffd61f3c7836 */ /* 0x000fe40000000000 */
[----:B------:R1:W-:Y:S01]  /*4810*/  LDGSTS.E [R216+0x9000], desc[UR16][R40.64], !P6 ;  /* 0x0900000028d87fae */ /* 0x0003e2000f1a1010 */
[----:B------:R-:W-:-:S03]  /*4820*/  IMAD.WIDE R120, R215, 0x4, R120 ;  /* 0x00000004d7787825 */ /* 0x000fc600078e0278 */
[----:B------:R1:W-:Y:S01]  /*4830*/  LDGSTS.E [R216+0x9200], desc[UR16][R38.64], !P6 ;  /* 0x0920000026d87fae */ /* 0x0003e2000f1a1010 */
[----:B------:R-:W-:Y:S01]  /*4840*/  ISETP.GE.U32.AND P6, PT, R61, 0x7fffffb8, PT ;  /* 0x7fffffb83d00780c */ /* 0x000fe20003fc6070 */
[----:B------:R-:W-:Y:S01]  /*4850*/  IMAD.WIDE R114, R215, 0x4, R114 ;  /* 0x00000004d7727825 */ /* 0x000fe200078e0272 */
[----:B------:R-:W-:Y:S01]  /*4860*/  IADD3 R61, PT, PT, R31, -0x2b, RZ ;  /* 0xffffffd51f3d7810 */ /* 0x000fe20007ffe0ff */
[----:B------:R1:W-:Y:S02]  /*4870*/  LDGSTS.E [R216+0x9400], desc[UR16][R36.64], !P3 ;  /* 0x0940000024d87fae */ /* 0x0003e4000d9a1010 */
[----:B------:R-:W-:Y:S02]  /*4880*/  IMAD.WIDE R122, R215, 0x4, R122 ;  /* 0x00000004d77a7825 */ /* 0x000fe400078e027a */
[----:B------:R1:W-:Y:S01]  /*4890*/  LDGSTS.E [R216+0x9600], desc[UR16][R34.64], !P3 ;  /* 0x0960000022d87fae */ /* 0x0003e2000d9a1010 */
[----:B------:R-:W-:Y:S01]  /*48a0*/  ISETP.GE.U32.AND P3, PT, R60, 0x7fffffb7, PT ;  /* 0x7fffffb73c00780c */ /* 0x000fe20003f66070 */
[----:B------:R-:W-:-:S02]  /*48b0*/  VIADD R60, R31, 0xffffffd4 ;  /* 0xffffffd41f3c7836 */ /* 0x000fc40000000000 */
[----:B------:R1:W-:Y:S01]  /*48c0*/  LDGSTS.E [R216+0x9800], desc[UR16][R32.64], !P2 ;  /* 0x0980000020d87fae */ /* 0x0003e2000d1a1010 */
[----:B------:R-:W-:-:S03]  /*48d0*/  IMAD.WIDE R116, R215, 0x4, R116 ;  /* 0x00000004d7747825 */ /* 0x000fc600078e0274 */
        /* <DEDUP_REMOVED lines=9> */
[----:B------:R-:W-:Y:S02]  /*4970*/  IMAD.SHL.U32 R107, R107, 0x20, RZ ;  /* 0x000000206b6b7824 */ /* 0x000fe400078e00ff */
        /* <DEDUP_REMOVED lines=8> */
[----:B--2---:R-:W-:Y:S01]  /*4a00*/  IMAD.WIDE R70, R107, 0x4, R70 ;  /* 0x000000046b467825 */ /* 0x004fe200078e0246 */
[----:B------:R-:W-:Y:S01]  /*4a10*/  IADD3 R60, PT, PT, R31, -0x30, RZ ;  /* 0xffffffd01f3c7810 */ /* 0x000fe20007ffe0ff */
[----:B------:R2:W-:Y:S02]  /*4a20*/  LDGSTS.E [R216+0xa800], desc[UR16][R16.64], !P2 ;  /* 0x0a80000010d87fae */ /* 0x0005e4000d1a1010 */
[----:B-1----:R-:W-:Y:S02]  /*4a30*/  IMAD.WIDE R130, R107, 0x4, R130 ;  /* 0x000000046b827825 */ /* 0x002fe400078e0282 */
[----:B------:R1:W-:Y:S01]  /*4a40*/  LDGSTS.E [R216+0xaa00], desc[UR16][R14.64], !P2 ;  /* 0x0aa000000ed87fae */ /* 0x0003e2000d1a1010 */
[----:B------:R-:W-:Y:S01]  /*4a50*/  ISETP.GE.U32.AND P2, PT, R61, 0x7fffffb2, PT ;  /* 0x7fffffb23d00780c */ /* 0x000fe20003f46070 */
[----:B------:R-:W-:-:S02]  /*4a60*/  VIADD R61, R31, 0xffffffcf ;  /* 0xffffffcf1f3d7836 */ /* 0x000fc40000000000 */
        /* <DEDUP_REMOVED lines=63> */
[----:B----4-:R-:W-:-:S03]  /*4e60*/  IMAD.WIDE R128, R107, 0x4, R128 ;  /* 0x000000046b807825 */ /* 0x010fc600078e0280 */
[----:B------:R4:W-:Y:S01]  /*4e70*/  LDGSTS.E [R216+0xde00], desc[UR16][R96.64], !P4 ;  /* 0x0de0000060d87fae */ /* 0x0009e2000e1a1010 */
[----:B------:R-:W-:Y:S01]  /*4e80*/  ISETP.GE.U32.AND P4, PT, R60, 0x7fffffa5, PT ;  /* 0x7fffffa53c00780c */ /* 0x000fe20003f86070 */
[----:B------:R-:W-:Y:S02]  /*4e90*/  VIADD R60, R31, 0xffffffc2 ;  /* 0xffffffc21f3c7836 */ /* 0x000fe40000000000 */
[----:B------:R1:W-:Y:S01]  /*4ea0*/  LDGSTS.E [R216+0xe000], desc[UR16][R94.64], !P6 ;  /* 0x0e0000005ed87fae */ /* 0x0003e2000f1a1010 */
[----:B------:R-:W-:-:S03]  /*4eb0*/  IMAD.WIDE R132, R107, 0x4, R132 ;  /* 0x000000046b847825 */ /* 0x000fc600078e0284 */
[----:B------:R1:W-:Y:S01]  /*4ec0*/  LDGSTS.E [R216+0xe200], desc[UR16][R92.64], !P6 ;  /* 0x0e2000005cd87fae */ /* 0x0003e2000f1a1010 */
[----:B------:R-:W-:Y:S01]  /*4ed0*/  ISETP.GE.U32.AND P6, PT, R61, 0x7fffffa4, PT ;  /* 0x7fffffa43d00780c */ /* 0x000fe20003fc6070 */
[C---:B------:R-:W-:Y:S01]  /*4ee0*/  IMAD.WIDE R168, R107.reuse, 0x4, R168 ;  /* 0x000000046ba87825 */ /* 0x040fe200078e02a8 */
[----:B------:R-:W1:Y:S01]  /*4ef0*/  LDC R61, c[0x0][0x3a0] ;  /* 0x0000e800ff3d7b82 */ /* 0x000e620000000800 */
[----:B------:R1:W-:Y:S02]  /*4f00*/  LDGSTS.E [R216+0xe400], desc[UR16][R90.64], !P3 ;  /* 0x0e4000005ad87fae */ /* 0x0003e4000d9a1010 */
[C---:B------:R-:W-:Y:S02]  /*4f10*/  IMAD.WIDE R172, R107.reuse, 0x4, R172 ;  /* 0x000000046bac7825 */ /* 0x040fe400078e02ac */
[----:B------:R1:W-:Y:S01]  /*4f20*/  LDGSTS.E [R216+0xe600], desc[UR16][R88.64], !P3 ;  /* 0x0e60000058d87fae */ /* 0x0003e2000d9a1010 */
[----:B------:R-:W-:Y:S01]  /*4f30*/  ISETP.GE.U32.AND P3, PT, R60, 0x7fffffa3, PT ;  /* 0x7fffffa33c00780c */ /* 0x000fe20003f66070 */
[----:B-----5:R-:W-:Y:S01]  /*4f40*/  IMAD.WIDE R176, R107, 0x4, R176 ;  /* 0x000000046bb07825 */ /* 0x020fe200078e02b0 */
[----:B------:R-:W-:Y:S01]  /*4f50*/  IADD3 R60, PT, PT, R31, -0x3f, RZ ;  /* 0xffffffc11f3c7810 */ /* 0x000fe20007ffe0ff */
[----:B------:R5:W-:Y:S02]  /*4f60*/  LDGSTS.E [R216+0xe800], desc[UR16][R86.64], !P2 ;  /* 0x0e80000056d87fae */ /* 0x000be4000d1a1010 */
[----:B------:R-:W-:-:S02]  /*4f70*/  IMAD.WIDE R180, R107, 0x4, R180 ;  /* 0x000000046bb47825 */ /* 0x000fc400078e02b4 */
[----:B------:R1:W-:Y:S01]  /*4f80*/  LDGSTS.E [R216+0xea00], desc[UR16][R84.64], !P2 ;  /* 0x0ea0000054d87fae */ /* 0x0003e2000d1a1010 */
[----:B------:R-:W-:Y:S01]  /*4f90*/  ISETP.GE.U32.AND P2, PT, R60, 0x7fffffa2, PT ;  /* 0x7fffffa23c00780c */ /* 0x000fe20003f46070 */
[C---:B------:R-:W-:Y:S02]  /*4fa0*/  IMAD.WIDE R184, R107.reuse, 0x4, R184 ;  /* 0x000000046bb87825 */ /* 0x040fe400078e02b8 */
[----:B------:R1:W-:Y:S02]  /*4fb0*/  LDGSTS.E [R216+0xec00], desc[UR16][R82.64], !P4 ;  /* 0x0ec0000052d87fae */ /* 0x0003e4000e1a1010 */
[C---:B------:R-:W-:Y:S02]  /*4fc0*/  IMAD.WIDE R188, R107.reuse, 0x4, R188 ;  /* 0x000000046bbc7825 */ /* 0x040fe400078e02bc */
[----:B------:R1:W-:Y:S02]  /*4fd0*/  LDGSTS.E [R216+0xee00], desc[UR16][R80.64], !P4 ;  /* 0x0ee0000050d87fae */ /* 0x0003e4000e1a1010 */
[----:B------:R-:W-:-:S02]  /*4fe0*/  IMAD.WIDE R192, R107, 0x4, R192 ;  /* 0x000000046bc07825 */ /* 0x000fc400078e02c0 */
[----:B------:R1:W-:Y:S02]  /*4ff0*/  LDGSTS.E [R216+0xf000], desc[UR16][R112.64], !P6 ;  /* 0x0f00000070d87fae */ /* 0x0003e4000f1a1010 */
[----:B------:R-:W-:Y:S02]  /*5000*/  IMAD.WIDE R196, R107, 0x4, R196 ;  /* 0x000000046bc47825 */ /* 0x000fe400078e02c4 */
[----:B------:R1:W-:Y:S01]  /*5010*/  LDGSTS.E [R216+0xf200], desc[UR16][R120.64], !P6 ;  /* 0x0f20000078d87fae */ /* 0x0003e2000f1a1010 */
[----:B------:R-:W-:Y:S01]  /*5020*/  ISETP.GT.AND P6, PT, R136, 0x5f, PT ;  /* 0x0000005f8800780c */ /* 0x000fe20003fc4270 */
[----:B------:R-:W-:Y:S02]  /*5030*/  VIADD R60, R31, 0xffffffbe ;  /* 0xffffffbe1f3c7836 */ /* 0x000fe40000000000 */
[----:B------:R1:W-:Y:S01]  /*5040*/  LDGSTS.E [R216+0xf400], desc[UR16][R114.64], !P3 ;  /* 0x0f40000072d87fae */ /* 0x0003e2000d9a1010 */
[----:B------:R-:W-:Y:S01]  /*5050*/  SEL R30, R30, RZ, P6 ;  /* 0x000000ff1e1e7207 */ /* 0x000fe20003000000 */
[C---:B------:R-:W-:Y:S01]  /*5060*/  IMAD.WIDE R78, R107.reuse, 0x4, R78 ;  /* 0x000000046b4e7825 */ /* 0x040fe200078e024e */
[----:B------:R-:W-:Y:S01]  /*5070*/  ISETP.NE.U32.AND P6, PT, R2, RZ, PT ;  /* 0x000000ff0200720c */ /* 0x000fe20003fc5070 */
[----:B------:R1:W-:Y:S01]  /*5080*/  LDGSTS.E [R216+0xf600], desc[UR16][R122.64], !P3 ;  /* 0x0f6000007ad87fae */ /* 0x0003e2000d9a1010 */
[----:B------:R-:W-:Y:S01]  /*5090*/  ISETP.GE.U32.AND P4, PT, R60, 0x7fffff9f, PT ;  /* 0x7fffff9f3c00780c */ /* 0x000fe20003f86070 */
[C---:B------:R-:W-:Y:S01]  /*50a0*/  IMAD.WIDE R76, R107.reuse, 0x4, R76 ;  /* 0x000000046b4c7825 */ /* 0x040fe200078e024c */
[----:B------:R-:W2:Y:S01]  /*50b0*/  LDC R60, c[0x0][0x3a0] ;  /* 0x0000e800ff3c7b82 */ /* 0x000ea20000000800 */
[----:B------:R1:W-:Y:S02]  /*50c0*/  LDGSTS.E [R216+0xf800], desc[UR16][R116.64], !P2 ;  /* 0x0f80000074d87fae */ /* 0x0003e4000d1a1010 */
[----:B------:R-:W-:-:S02]  /*50d0*/  IMAD.WIDE R74, R107, 0x4, R74 ;  /* 0x000000046b4a7825 */ /* 0x000fc400078e024a */
[----:B------:R1:W-:Y:S01]  /*50e0*/  LDGSTS.E [R216+0xfa00], desc[UR16][R124.64], !P2 ;  /* 0x0fa000007cd87fae */ /* 0x0003e2000d1a1010 */
[----:B------:R-:W-:Y:S01]  /*50f0*/  ISETP.NE.U32.AND P2, PT, R30, RZ, PT ;  /* 0x000000ff1e00720c */ /* 0x000fe20003f45070 */
[C---:B------:R-:W-:Y:S01]  /*5100*/  IMAD.WIDE R72, R107.reuse, 0x4, R72 ;  /* 0x000000046b487825 */ /* 0x040fe200078e0248 */
[----:B------:R-:W3:Y:S01]  /*5110*/  LDC R30, c[0x0][0x3a0] ;  /* 0x0000e800ff1e7b82 */ /* 0x000ee20000000800 */
[----:B------:R1:W-:Y:S02]  /*5120*/  LDGSTS.E [R216+0xfc00], desc[UR16][R118.64], !P5 ;  /* 0x0fc0000076d87fae */ /* 0x0003e4000e9a1010 */
[C---:B------:R-:W-:Y:S02]  /*5130*/  IMAD.WIDE R108, R107.reuse, 0x4, R108 ;  /* 0x000000046b6c7825 */ /* 0x040fe400078e026c */
[----:B------:R2:W-:Y:S02]  /*5140*/  LDGSTS.E [R216+0xfe00], desc[UR16][R126.64], !P5 ;  /* 0x0fe000007ed87fae */ /* 0x0005e4000e9a1010 */
[----:B------:R-:W-:-:S02]  /*5150*/  IMAD.WIDE R110, R107, 0x4, R110 ;  /* 0x000000046b6e7825 */ /* 0x000fc400078e026e */
[----:B------:R-:W0:Y:S02]  /*5160*/  LDGDEPBAR ;  /* 0x00000000000079af */ /* 0x000e240000000000 */
[----:B------:R-:W-:Y:S02]  /*5170*/  VIADD R31, R31, 0xffffffbf ;  /* 0xffffffbf1f1f7836 */ /* 0x000fe40000000000 */
[----:B------:R2:W-:Y:S01]  /*5180*/  LDGSTS.E [R214+0x2c000], desc[UR16][R70.64], P6 ;  /* 0x2c00000046d67fae */ /* 0x0005e2000b1a1010 */
[----:B-1----:R-:W-:Y:S02]  /*5190*/  VIADD R2, R61, 0xffffffbd ;  /* 0xffffffbd3d027836 */ /* 0x002fe40000000000 */
[----:B------:R-:W-:Y:S01]  /*51a0*/  ISETP.GE.U32.AND P3, PT, R31, 0x7fffffa0, PT ;  /* 0x7fffffa01f00780c */ /* 0x000fe20003f66070 */
[----:B------:R1:W-:Y:S01]  /*51b0*/  LDGSTS.E [R214+0x2c400], desc[UR16][R130.64], P6 ;  /* 0x2c40000082d67fae */ /* 0x0003e2000b1a1010 */
[----:B------:R-:W1:Y:S01]  /*51c0*/  LDC R31, c[0x0][0x3a0] ;  /* 0x0000e800ff1f7b82 */ /* 0x000e620000000800 */
[----:B------:R-:W-:Y:S01]  /*51d0*/  ISETP.GE.U32.AND P5, PT, R2, 0x7fffff9e, PT ;  /* 0x7fffff9e0200780c */ /* 0x000fe20003fa6070 */
[----:B------:R-:W-:Y:S01]  /*51e0*/  IMAD.WIDE R56, R215, 0x4, R56 ;  /* 0x00000004d7387825 */ /* 0x000fe200078e0238 */
[----:B------:R1:W-:Y:S01]  /*51f0*/  LDGSTS.E [R214+0x2c800], desc[UR16][R134.64], P6 ;  /* 0x2c80000086d67fae */ /* 0x0003e2000b1a1010 */
[----:B--2---:R-:W-:-:S02]  /*5200*/  IADD3 R2, PT, PT, R60, -0x44, RZ ;  /* 0xffffffbc3c027810 */ /* 0x004fc40007ffe0ff */
[C---:B------:R-:W-:Y:S01]  /*5210*/  IMAD.WIDE R54, R215.reuse, 0x4, R54 ;  /* 0x00000004d7367825 */ /* 0x040fe200078e0236 */
[----:B------:R2:W-:Y:S01]  /*5220*/  LDGSTS.E [R214+0x2cc00], desc[UR16][R170.64], P6 ;  /* 0x2cc00000aad67fae */ /* 0x0005e2000b1a1010 */
[----:B------:R-:W1:Y:S02]  /*5230*/  LDC R61, c[0x0][0x3a0] ;  /* 0x0000e800ff3d7b82 */ /* 0x000e640000000800 */
[----:B---3--:R-:W-:Y:S01]  /*5240*/  VIADD R30, R30, 0xffffffbb ;  /* 0xffffffbb1e1e7836 */ /* 0x008fe20000000000 */
[----:B------:R3:W-:Y:S01]  /*5250*/  LDGSTS.E [R214+0x2d000], desc[UR16][R174.64], P6 ;  /* 0x2d000000aed67fae */ /* 0x0007e2000b1a1010 */
[----:B------:R-:W-:-:S03]  /*5260*/  IMAD.WIDE R52, R215, 0x4, R52 ;  /* 0x00000004d7347825 */ /* 0x000fc600078e0234 */
[----:B------:R1:W-:Y:S01]  /*5270*/  LDGSTS.E [R214+0x2d400], desc[UR16][R178.64], P6 ;  /* 0x2d400000b2d67fae */ /* 0x0003e2000b1a1010 */
[----:B------:R-:W1:Y:S01]  /*5280*/  LDC R60, c[0x0][0x3a0] ;  /* 0x0000e800ff3c7b82 */ /* 0x000e620000000800 */
[C---:B------:R-:W-:Y:S02]  /*5290*/  IMAD.WIDE R50, R215.reuse, 0x4, R50 ;  /* 0x00000004d7327825 */ /* 0x040fe400078e0232 */
[----:B------:R1:W-:Y:S02]  /*52a0*/  LDGSTS.E [R214+0x2d800], desc[UR16][R182.64], P6 ;  /* 0x2d800000b6d67fae */ /* 0x0003e4000b1a1010 */
[C---:B------:R-:W-:Y:S02]  /*52b0*/  IMAD.WIDE R48, R215.reuse, 0x4, R48 ;  /* 0x00000004d7307825 */ /* 0x040fe400078e0230 */
[----:B------:R1:W-:Y:S02]  /*52c0*/  LDGSTS.E [R214+0x2dc00], desc[UR16][R186.64], P6 ;  /* 0x2dc00000bad67fae */ /* 0x0003e4000b1a1010 */
[----:B------:R-:W-:-:S02]  /*52d0*/  IMAD.WIDE R46, R215, 0x4, R46 ;  /* 0x00000004d72e7825 */ /* 0x000fc400078e022e */
[----:B------:R1:W-:Y:S02]  /*52e0*/  LDGSTS.E [R214+0x2e000], desc[UR16][R190.64], P6 ;  /* 0x2e000000bed67fae */ /* 0x0003e4000b1a1010 */
        /* <DEDUP_REMOVED lines=14> */
[----:B-1----:R-:W-:Y:S02]  /*53d0*/  VIADD R60, R60, 0xffffffb5 ;  /* 0xffffffb53c3c7836 */ /* 0x002fe40000000000 */
        /* <DEDUP_REMOVED lines=32> */
[----:B------:R-:W-:Y:S02]  /*55e0*/  VIADD R2, R63, 0xffffffba ;  /* 0xffffffba3f027836 */ /* 0x000fe40000000000 */
[----:B------:R-:W0:Y:S01]  /*55f0*/  LDGDEPBAR ;  /* 0x00000000000079af */ /* 0x000e220000000000 */
[----:B------:R-:W1:Y:S01]  /*5600*/  LDC R63, c[0x0][0x3a0] ;  /* 0x0000e800ff3f7b82 */ /* 0x000e620000000800 */
[----:B------:R-:W-:-:S07]  /*5610*/  IMAD.WIDE R246, R215, 0x4, R246 ;  /* 0x00000004d7f67825 */ /* 0x000fce00078e02f6 */
[----:B------:R-:W-:Y:S01]  /*5620*/  BAR.SYNC.DEFER_BLOCKING 0x0 ;  /* 0x0000000000007b1d */ /* 0x000fe20000010000 */
        /* <DEDUP_REMOVED lines=15> */
[----:B------:R-:W2:Y:S01]  /*5720*/  LDC R65, c[0x0][0x3a0] ;  /* 0x0000e800ff417b82 */ /* 0x000ea20000000800 */
[----:B------:R-:W-:-:S02]  /*5730*/  IMAD.WIDE R230, R215, 0x4, R230 ;  /* 0x00000004d7e67825 */ /* 0x000fc400078e02e6 */
[----:B------:R1:W-:Y:S01]  /*5740*/  LDGSTS.E [R216+0x10600], desc[UR16][R50.64], !P4 ;  /* 0x1060000032d87fae */ /* 0x0003e2000e1a1010 */
[----:B------:R-:W-:Y:S01]  /*5750*/  ISETP.GE.U32.AND P4, PT, R2, 0x7fffff9b, PT ;  /* 0x7fffff9b0200780c */ /* 0x000fe20003f86070 */
[----:B------:R-:W-:Y:S02]  /*5760*/  VIADD R2, R66, 0xffffffb8 ;  /* 0xffffffb842027836 */ /* 0x000fe40000000000 */
[----:B------:R1:W-:Y:S01]  /*5770*/  LDGSTS.E [R216+0x10800], desc[UR16][R48.64], !P5 ;  /* 0x1080000030d87fae */ /* 0x0003e2000e9a1010 */
[----:B------:R-:W2:Y:S01]  /*5780*/  LDC R66, c[0x0][0x3a0] ;  /* 0x0000e800ff427b82 */ /* 0x000ea20000000800 */
[C---:B------:R-:W-:Y:S02]  /*5790*/  IMAD.WIDE R228, R215.reuse, 0x4, R228 ;  /* 0x00000004d7e47825 */ /* 0x040fe400078e02e4 */
[----:B------:R1:W-:Y:S01]  /*57a0*/  LDGSTS.E [R216+0x10a00], desc[UR16][R46.64], !P5 ;  /* 0x10a000002ed87fae */ /* 0x0003e2000e9a1010 */
[----:B------:R-:W-:Y:S01]  /*57b0*/  ISETP.GE.U32.AND P5, PT, R30, 0x7fffff9a, PT ;  /* 0x7fffff9a1e00780c */ /* 0x000fe20003fa6070 */
[----:B------:R-:W-:Y:S01]  /*57c0*/  IMAD.WIDE R226, R215, 0x4, R226 ;  /* 0x00000004d7e27825 */ /* 0x000fe200078e02e2 */
[----:B------:R-:W-:Y:S01]  /*57d0*/  IADD3 R30, PT, PT, R31, -0x49, RZ ;  /* 0xffffffb71f1e7810 */ /* 0x000fe20007ffe0ff */
[----:B------:R1:W-:Y:S02]  /*57e0*/  LDGSTS.E [R216+0x10c00], desc[UR16][R44.64], !P6 ;  /* 0x10c000002cd87fae */ /* 0x0003e4000f1a1010 */
[----:B------:R-:W-:-:S02]  /*57f0*/  IMAD.WIDE R224, R215, 0x4, R224 ;  /* 0x00000004d7e07825 */ /* 0x000fc400078e02e0 */
[----:B------:R1:W-:Y:S01]  /*5800*/  LDGSTS.E [R216+0x10e00], desc[UR16][R42.64], !P6 ;  /* 0x10e000002ad87fae */ /* 0x0003e2000f1a1010 */
[----:B------:R-:W-:Y:S01]  /*5810*/  ISETP.GE.U32.AND P6, PT, R2, 0x7fffff99, PT ;  /* 0x7fffff990200780c */ /* 0x000fe20003fc6070 */
[----:B------:R-:W-:Y:S02]  /*5820*/  VIADD R2, R61, 0xffffffb6 ;  /* 0xffffffb63d027836 */ /* 0x000fe40000000000 */
[----:B------:R2:W-:Y:S01]  /*5830*/  LDGSTS.E [R216+0x11000], desc[UR16][R40.64], !P3 ;  /* 0x1100000028d87fae */ /* 0x0005e2000d9a1010 */
[----:B------:R-:W3:Y:S01]  /*5840*/  LDC R61, c[0x0][0x3a0] ;  /* 0x0000e800ff3d7b82 */ /* 0x000ee20000000800 */
[C---:B------:R-:W-:Y:S02]  /*5850*/  IMAD.WIDE R222, R215.reuse, 0x4, R222 ;  /* 0x00000004d7de7825 */ /* 0x040fe400078e02de */
[----:B------:R2:W-:Y:S01]  /*5860*/  LDGSTS.E [R216+0x11200], desc[UR16][R38.64], !P3 ;  /* 0x1120000026d87fae */ /* 0x0005e2000d9a1010 */
[----:B------:R-:W-:Y:S01]  /*5870*/  ISETP.GE.U32.AND P3, PT, R30, 0x7fffff98, PT ;  /* 0x7fffff981e00780c */ /* 0x000fe20003f66070 */
[----:B------:R-:W-:-:S02]  /*5880*/  IMAD.WIDE R30, R215, 0x4, R58 ;  /* 0x00000004d71e7825 */ /* 0x000fc400078e023a */
[----:B------:R2:W-:Y:S01]  /*5890*/  LDGSTS.E [R216+0x11400], desc[UR16][R36.64], !P4 ;  /* 0x1140000024d87fae */ /* 0x0005e2000e1a1010 */
[----:B------:R-:W5:Y:S01]  /*58a0*/  LDC R59, c[0x0][0x3a0] ;  /* 0x0000e800ff3b7b82 */ /* 0x000f620000000800 */
[----:B-1----:R-:W-:Y:S02]  /*58b0*/  VIADD R58, R63, 0xffffffb3 ;  /* 0xffffffb33f3a7836 */ /* 0x002fe40000000000 */
[----:B------:R1:W-:Y:S01]  /*58c0*/  LDGSTS.E [R216+0x11600], desc[UR16][R34.64], !P4 ;  /* 0x1160000022d87fae */ /* 0x0003e2000e1a1010 */
[----:B------:R-:W-:Y:S01]  /*58d0*/  ISETP.GE.U32.AND P4, PT, R2, 0x7fffff97, PT ;  /* 0x7fffff970200780c */ /* 0x000fe20003f86070 */
[----:B------:R-:W-:Y:S02]  /*58e0*/  VIADD R2, R64, 0xffffffb4 ;  /* 0xffffffb440027836 */ /* 0x000fe40000000000 */
[----:B------:R1:W-:Y:S01]  /*58f0*/  LDGSTS.E [R216+0x11800], desc[UR16][R32.64], !P5 ;  /* 0x1180000020d87fae */ /* 0x0003e2000e9a1010 */
[----:B------:R-:W1:Y:S01]  /*5900*/  LDC R64, c[0x0][0x3a0] ;  /* 0x0000e800ff407b82 */ /* 0x000e620000000800 */
[----:B------:R-:W-:-:S02]  /*5910*/  IMAD.WIDE R220, R215, 0x4, R220 ;  /* 0x00000004d7dc7825 */ /* 0x000fc400078e02dc */
[----:B------:R1:W-:Y:S01]  /*5920*/  LDGSTS.E [R216+0x11a00], desc[UR16][R30.64], !P5 ;  /* 0x11a000001ed87fae */ /* 0x0003e2000e9a1010 */
[----:B------:R-:W-:Y:S01]  /*5930*/  ISETP.GE.U32.AND P5, PT, R60, 0x7fffff96, PT ;  /* 0x7fffff963c00780c */ /* 0x000fe20003fa6070 */
[C---:B------:R-:W-:Y:S02]  /*5940*/  IMAD.WIDE R104, R215.reuse, 0x4, R104 ;  /* 0x00000004d7687825 */ /* 0x040fe400078e0268 */
[----:B------:R1:W-:Y:S01]  /*5950*/  LDGSTS.E [R216+0x11c00], desc[UR16][R28.64], !P6 ;  /* 0x11c000001cd87fae */ /* 0x0003e2000f1a1010 */
[----:B------:R-:W1:Y:S01]  /*5960*/  LDC R60, c[0x0][0x3a0] ;  /* 0x0000e800ff3c7b82 */ /* 0x000e620000000800 */
[C---:B------:R-:W-:Y:S02]  /*5970*/  IMAD.WIDE R102, R215.reuse, 0x4, R102 ;  /* 0x00000004d7667825 */ /* 0x040fe400078e0266 */
[----:B------:R1:W-:Y:S01]  /*5980*/  LDGSTS.E [R216+0x11e00], desc[UR16][R26.64], !P6 ;  /* 0x11e000001ad87fae */ /* 0x0003e2000f1a1010 */
[----:B------:R-:W-:Y:S01]  /*5990*/  ISETP.GE.U32.AND P6, PT, R2, 0x7fffff95, PT ;  /* 0x7fffff950200780c */ /* 0x000fe20003fc6070 */
[C---:B------:R-:W-:Y:S01]  /*59a0*/  IMAD.WIDE R100, R215.reuse, 0x4, R100 ;  /* 0x00000004d7647825 */ /* 0x040fe200078e0264 */
[----:B--2---:R-:W-:Y:S01]  /*59b0*/  IADD3 R2, PT, PT, R66, -0x4e, RZ ;  /* 0xffffffb242027810 */ /* 0x004fe20007ffe0ff */
[----:B------:R2:W-:Y:S01]  /*59c0*/  LDGSTS.E [R216+0x12000], desc[UR16][R24.64], !P3 ;  /* 0x1200000018d87fae */ /* 0x0005e2000d9a1010 */
[----:B------:R-:W2:Y:S01]  /*59d0*/  LDC R63, c[0x0][0x3a0] ;  /* 0x0000e800ff3f7b82 */ /* 0x000ea20000000800 */
[----:B------:R-:W-:-:S02]  /*59e0*/  IMAD.WIDE R98, R215, 0x4, R98 ;  /* 0x00000004d7627825 */ /* 0x000fc400078e0262 */
[----:B------:R1:W-:Y:S01]  /*59f0*/  LDGSTS.E [R216+0x12200], desc[UR16][R22.64], !P3 ;  /* 0x1220000016d87fae */ /* 0x0003e2000d9a1010 */
[----:B------:R-:W-:Y:S01]  /*5a00*/  ISETP.GE.U32.AND P3, PT, R58, 0x7fffff94, PT ;  /* 0x7fffff943a00780c */ /* 0x000fe20003f66070 */
[----:B---3--:R-:W-:Y:S02]  /*5a10*/  VIADD R58, R61, 0xffffffb1 ;  /* 0xffffffb13d3a7836 */ /* 0x008fe40000000000 */
[----:B------:R3:W-:Y:S01]  /*5a20*/  LDGSTS.E [R216+0x12400], desc[UR16][R20.64], !P4 ;  /* 0x1240000014d87fae */ /* 0x0007e2000e1a1010 */
[----:B------:R-:W3:Y:S01]  /*5a30*/  LDC R66, c[0x0][0x3a0] ;  /* 0x0000e800ff427b82 */ /* 0x000ee20000000800 */
[----:B----4-:R-:W-:Y:S02]  /*5a40*/  IMAD.WIDE R96, R215, 0x4, R96 ;  /* 0x00000004d7607825 */ /* 0x010fe400078e0260 */
[----:B------:R4:W-:Y:S01]  /*5a50*/  LDGSTS.E [R216+0x12600], desc[UR16][R18.64], !P4 ;  /* 0x1260000012d87fae */ /* 0x0009e2000e1a1010 */
[----:B------:R-:W-:Y:S01]  /*5a60*/  ISETP.GE.U32.AND P4, PT, R2, 0x7fffff93, PT ;  /* 0x7fffff930200780c */ /* 0x000fe20003f86070 */
[----:B------:R-:W-:-:S02]  /*5a70*/  VIADD R2, R65, 0xffffffb0 ;  /* 0xffffffb041027836 */ /* 0x000fc40000000000 */
[----:B------:R1:W-:Y:S01]  /*5a80*/  LDGSTS.E [R216+0x12800], desc[UR16][R16.64], !P5 ;  /* 0x1280000010d87fae */ /* 0x0003e2000e9a1010 */
[----:B------:R-:W4:Y:S01]  /*5a90*/  LDC R65, c[0x0][0x3a0] ;  /* 0x0000e800ff417b82 */ /* 0x000f220000000800 */
[C---:B------:R-:W-:Y:S02]  /*5aa0*/  IMAD.WIDE R94, R215.reuse, 0x4, R94 ;  /* 0x00000004d75e7825 */ /* 0x040fe400078e025e */
[----:B------:R2:W-:Y:S01]  /*5ab0*/  LDGSTS.E [R216+0x12a00], desc[UR16][R14.64], !P5 ;  /* 0x12a000000ed87fae */ /* 0x0005e2000e9a1010 */
[----:B------:R-:W-:Y:S01]  /*5ac0*/  ISETP.GE.U32.AND P5, PT, R58, 0x7fffff92, PT ;  /* 0x7fffff923a00780c */ /* 0x000fe20003fa6070 */
[----:B-1----:R-:W-:Y:S02]  /*5ad0*/  VIADD R58, R60, 0xffffffaf ;  /* 0xffffffaf3c3a7836 */ /* 0x002fe40000000000 */
[----:B------:R1:W-:Y:S01]  /*5ae0*/  LDGSTS.E [R216+0x12c00], desc[UR16][R12.64], !P6 ;  /* 0x12c000000cd87fae */ /* 0x0003e2000f1a1010 */
[----:B------:R-:W1:Y:S01]  /*5af0*/  LDC R61, c[0x0][0x3a0] ;  /* 0x0000e800ff3d7b82 */ /* 0x000e620000000800 */
[----:B------:R-:W-:-:S02]  /*5b00*/  IMAD.WIDE R92, R215, 0x4, R92 ;  /* 0x00000004d75c7825 */ /* 0x000fc400078e025c */
[----:B------:R1:W-:Y:S01]  /*5b10*/  LDGSTS.E [R216+0x12e00], desc[UR16][R10.64], !P6 ;  /* 0x12e000000ad87fae */ /* 0x0003e2000f1a1010 */
[----:B------:R-:W-:Y:S01]  /*5b20*/  ISETP.GE.U32.AND P6, PT, R2, 0x7fffff91, PT ;  /* 0x7fffff910200780c */ /* 0x000fe20003fc6070 */
[----:B------:R-:W-:Y:S02]  /*5b30*/  VIADD R2, R64, 0xffffffae ;  /* 0xffffffae40027836 */ /* 0x000fe40000000000 */
[----:B------:R1:W-:Y:S01]  /*5b40*/  LDGSTS.E [R216+0x13000], desc[UR16][R8.64], !P3 ;  /* 0x1300000008d87fae */ /* 0x0003e2000d9a1010 */
[----:B------:R-:W1:Y:S01]  /*5b50*/  LDC R64, c[0x0][0x3a0] ;  /* 0x0000e800ff407b82 */ /* 0x000e620000000800 */
[C---:B------:R-:W-:Y:S02]  /*5b60*/  IMAD.WIDE R90, R215.reuse, 0x4, R90 ;  /* 0x00000004d75a7825 */ /* 0x040fe400078e025a */
[----:B------:R1:W-:Y:S01]  /*5b70*/  LDGSTS.E [R216+0x13200], desc[UR16][R6.64], !P3 ;  /* 0x1320000006d87fae */ /* 0x0003e2000d9a1010 */
[----:B------:R-:W-:Y:S01]  /*5b80*/  ISETP.GE.U32.AND P3, PT, R58, 0x7fffff90, PT ;  /* 0x7fffff903a00780c */ /* 0x000fe20003f66070 */
[----:B------:R-:W-:Y:S01]  /*5b90*/  IMAD.WIDE R88, R215, 0x4, R88 ;  /* 0x00000004d7587825 */ /* 0x000fe200078e0258 */
[----:B--2---:R-:W-:Y:S01]  /*5ba0*/  IADD3 R58, PT, PT, R63, -0x53, RZ ;  /* 0xffffffad3f3a7810 */ /* 0x004fe20007ffe0ff */
[----:B------:R2:W-:Y:S01]  /*5bb0*/  LDGSTS.E [R216+0x13400], desc[UR16][R4.64], !P4 ;  /* 0x1340000004d87fae */ /* 0x0005e2000e1a1010 */
[----:B------:R-:W2:Y:S01]  /*5bc0*/  LDC R63, c[0x0][0x3a0] ;  /* 0x0000e800ff3f7b82 */ /* 0x000ea20000000800 */
[----:B-----5:R-:W-:-:S02]  /*5bd0*/  IMAD.WIDE R86, R215, 0x4, R86 ;  /* 0x00000004d7567825 */ /* 0x020fc400078e0256 */
[----:B------:R5:W-:Y:S01]  /*5be0*/  LDGSTS.E [R216+0x13600], desc[UR16][R250.64], !P4 ;  /* 0x13600000fad87fae */ /* 0x000be2000e1a1010 */
[----:B------:R-:W-:Y:S01]  /*5bf0*/  ISETP.GE.U32.AND P4, PT, R2, 0x7fffff8f, PT ;  /* 0x7fffff8f0200780c */ /* 0x000fe20003f86070 */
[----:B---3--:R-:W-:Y:S02]  /*5c00*/  VIADD R2, R66, 0xffffffac ;  /* 0xffffffac42027836 */ /* 0x008fe40000000000 */
[----:B------:R3:W-:Y:S01]  /*5c10*/  LDGSTS.E [R216+0x13800], desc[UR16][R248.64], !P5 ;  /* 0x13800000f8d87fae */ /* 0x0007e2000e9a1010 */
[----:B------:R-:W3:Y:S01]  /*5c20*/  LDC R60, c[0x0][0x3a0] ;  /* 0x0000e800ff3c7b82 */ /* 0x000ee20000000800 */
[----:B------:R-:W-:Y:S02]  /*5c30*/  IMAD.WIDE R84, R215, 0x4, R84 ;  /* 0x00000004d7547825 */ /* 0x000fe400078e0254 */
[----:B------:R1:W-:Y:S01]  /*5c40*/  LDGSTS.E [R216+0x13a00], desc[UR16][R246.64], !P5 ;  /* 0x13a00000f6d87fae */ /* 0x0003e2000e9a1010 */
[----:B------:R-:W-:Y:S01]  /*5c50*/  ISETP.GE.U32.AND P5, PT, R58, 0x7fffff8e, PT ;  /* 0x7fffff8e3a00780c */ /* 0x000fe20003fa6070 */
[----:B------:R-:W-:-:S02]  /*5c60*/  VIADD R58, R59, 0xffffffab ;  /* 0xffffffab3b3a7836 */ /* 0x000fc40000000000 */
[----:B------:R1:W-:Y:S01]  /*5c70*/  LDGSTS.E [R216+0x13c00], desc[UR16][R244.64], !P6 ;  /* 0x13c00000f4d87fae */ /* 0x0003e2000f1a1010 */
[----:B------:R-:W5:Y:S01]  /*5c80*/  LDC R66, c[0x0][0x3a0] ;  /* 0x0000e800ff427b82 */ /* 0x000f620000000800 */
[----:B------:R-:W-:Y:S02]  /*5c90*/  IMAD.WIDE R82, R215, 0x4, R82 ;  /* 0x00000004d7527825 */ /* 0x000fe400078e0252 */
[----:B------:R1:W-:Y:S01]  /*5ca0*/  LDGSTS.E [R216+0x13e00], desc[UR16][R242.64], !P6 ;  /* 0x13e00000f2d87fae */ /* 0x0003e2000f1a1010 */
[----:B------:R-:W-:Y:S01]  /*5cb0*/  ISETP.GE.U32.AND P6, PT, R2, 0x7fffff8d, PT ;  /* 0x7fffff8d0200780c */ /* 0x000fe20003fc6070 */
[----:B----4-:R-:W-:Y:S02]  /*5cc0*/  VIADD R2, R65, 0xffffffaa ;  /* 0xffffffaa41027836 */ /* 0x010fe40000000000 */
[----:B------:R4:W-:Y:S01]  /*5cd0*/  LDGSTS.E [R216+0x14000], desc[UR16][R240.64], !P3 ;  /* 0x14000000f0d87fae */ /* 0x0009e2000d9a1010 */
[----:B------:R-:W4:Y:S01]  /*5ce0*/  LDC R59, c[0x0][0x3a0] ;  /* 0x0000e800ff3b7b82 */ /* 0x000f220000000800 */
[----:B------:R-:W-:-:S02]  /*5cf0*/  IMAD.WIDE R80, R215, 0x4, R80 ;  /* 0x00000004d7507825 */ /* 0x000fc400078e0250 */
[----:B------:R2:W-:Y:S01]  /*5d00*/  LDGSTS.E [R216+0x14200], desc[UR16][R238.64], !P3 ;  /* 0x14200000eed87fae */ /* 0x0005e2000d9a1010 */
[----:B------:R-:W-:Y:S01]  /*5d10*/  ISETP.GE.U32.AND P3, PT, R58, 0x7fffff8c, PT ;  /* 0x7fffff8c3a00780c */ /* 0x000fe20003f66070 */
[----:B-1----:R-:W-:Y:S02]  /*5d20*/  VIADD R58, R61, 0xffffffa9 ;  /* 0xffffffa93d3a7836 */ /* 0x002fe40000000000 */
[----:B------:R1:W-:Y:S01]  /*5d30*/  LDGSTS.E [R216+0x14400], desc[UR16][R236.64], !P4 ;  /* 0x14400000ecd87fae */ /* 0x0003e2000e1a1010 */
[----:B------:R-:W1:Y:S01]  /*5d40*/  LDC R65, c[0x0][0x3a0] ;  /* 0x0000e800ff417b82 */ /* 0x000e620000000800 */
[C---:B------:R-:W-:Y:S02]  /*5d50*/  IMAD.WIDE R112, R215.reuse, 0x4, R112 ;  /* 0x00000004d7707825 */ /* 0x040fe400078e0270 */
[----:B------:R1:W-:Y:S01]  /*5d60*/  LDGSTS.E [R216+0x14600], desc[UR16][R234.64], !P4 ;  /* 0x14600000ead87fae */ /* 0x0003e2000e1a1010 */
[----:B------:R-:W-:Y:S01]  /*5d70*/  ISETP.GE.U32.AND P4, PT, R2, 0x7fffff8b, PT ;  /* 0x7fffff8b0200780c */ /* 0x000fe20003f86070 */
[C---:B------:R-:W-:Y:S01]  /*5d80*/  IMAD.WIDE R120, R215.reuse, 0x4, R120 ;  /* 0x00000004d7787825 */ /* 0x040fe200078e0278 */
[----:B------:R-:W-:Y:S01]  /*5d90*/  IADD3 R2, PT, PT, R64, -0x58, RZ ;  /* 0xffffffa840027810 */ /* 0x000fe20007ffe0ff */
[----:B------:R1:W-:Y:S01]  /*5da0*/  LDGSTS.E [R216+0x14800], desc[UR16][R232.64], !P5 ;  /* 0x14800000e8d87fae */ /* 0x0003e2000e9a1010 */
[----:B------:R-:W1:Y:S01]  /*5db0*/  LDC R64, c[0x0][0x3a0] ;  /* 0x0000e800ff407b82 */ /* 0x000e620000000800 */
[----:B------:R-:W-:-:S02]  /*5dc0*/  IMAD.WIDE R114, R215, 0x4, R114 ;  /* 0x00000004d7727825 */ /* 0x000fc400078e0272 */
[----:B------:R1:W-:Y:S01]  /*5dd0*/  LDGSTS.E [R216+0x14a00], desc[UR16][R230.64], !P5 ;  /* 0x14a00000e6d87fae */ /* 0x0003e2000e9a1010 */
[----:B------:R-:W-:Y:S01]  /*5de0*/  ISETP.GE.U32.AND P5, PT, R58, 0x7fffff8a, PT ;  /* 0x7fffff8a3a00780c */ /* 0x000fe20003fa6070 */
[----:B--2---:R-:W-:Y:S02]  /*5df0*/  VIADD R58, R63, 0xffffffa7 ;  /* 0xffffffa73f3a7836 */ /* 0x004fe40000000000 */
[----:B------:R2:W-:Y:S01]  /*5e00*/  LDGSTS.E [R216+0x14c00], desc[UR16][R228.64], !P6 ;  /* 0x14c00000e4d87fae */ /* 0x0005e2000f1a1010 */
[----:B------:R-:W2:Y:S01]  /*5e10*/  LDC R61, c[0x0][0x3a0] ;  /* 0x0000e800ff3d7b82 */ /* 0x000ea20000000800 */
[----:B------:R-:W-:Y:S02]  /*5e20*/  IMAD.WIDE R122, R215, 0x4, R122 ;  /* 0x00000004d77a7825 */ /* 0x000fe400078e027a */
[----:B------:R1:W-:Y:S01]  /*5e30*/  LDGSTS.E [R216+0x14e00], desc[UR16][R226.64], !P6 ;  /* 0x14e00000e2d87fae */ /* 0x0003e2000f1a1010 */
[----:B------:R-:W-:Y:S01]  /*5e40*/  ISETP.GE.U32.AND P6, PT, R2, 0x7fffff89, PT ;  /* 0x7fffff890200780c */ /* 0x000fe20003fc6070 */
[----:B------:R-:W-:-:S02]  /*5e50*/  VIADD R2, R67, 0xffffffa6 ;  /* 0xffffffa643027836 */ /* 0x000fc40000000000 */
[----:B------:R1:W-:Y:S01]  /*5e60*/  LDGSTS.E [R216+0x15000], desc[UR16][R224.64], !P3 ;  /* 0x15000000e0d87fae */ /* 0x0003e2000d9a1010 */
[C---:B------:R-:W-:Y:S01]  /*5e70*/  IMAD.WIDE R116, R215.reuse, 0x4, R116 ;  /* 0x00000004d7747825 */ /* 0x040fe200078e0274 */
[----:B------:R-:W2:Y:S02]  /*5e80*/  LDC R63, c[0x0][0x3a0] ;  /* 0x0000e800ff3f7b82 */ /* 0x000ea40000000800 */
[----:B------:R1:W-:Y:S01]  /*5e90*/  LDGSTS.E [R216+0x15200], desc[UR16][R222.64], !P3 ;  /* 0x15200000ded87fae */ /* 0x0003e2000d9a1010 */
[----:B------:R-:W-:Y:S01]  /*5ea0*/  ISETP.GE.U32.AND P3, PT, R58, 0x7fffff88, PT ;  /* 0x7fffff883a00780c */ /* 0x000fe20003f66070 */
[----:B---3--:R-:W-:Y:S02]  /*5eb0*/  VIADD R58, R60, 0xffffffa5 ;  /* 0xffffffa53c3a7836 */ /* 0x008fe40000000000 */
[----:B------:R3:W-:Y:S01]  /*5ec0*/  LDGSTS.E [R216+0x15400], desc[UR16][R220.64], !P4 ;  /* 0x15400000dcd87fae */ /* 0x0007e2000e1a1010 */
[----:B------:R-:W-:Y:S01]  /*5ed0*/  IMAD.WIDE R124, R215, 0x4, R124 ;  /* 0x00000004d77c7825 */ /* 0x000fe200078e027c */
[----:B------:R-:W3:Y:S02]  /*5ee0*/  LDC R60, c[0x0][0x3a0] ;  /* 0x0000e800ff3c7b82 */ /* 0x000ee40000000800 */
[----:B------:R1:W-:Y:S01]  /*5ef0*/  LDGSTS.E [R216+0x15600], desc[UR16][R104.64], !P4 ;  /* 0x1560000068d87fae */ /* 0x0003e2000e1a1010 */
[----:B------:R-:W-:Y:S01]  /*5f00*/  ISETP.GE.U32.AND P4, PT, R2, 0x7fffff87, PT ;  /* 0x7fffff870200780c */ /* 0x000fe20003f86070 */
[----:B-----5:R-:W-:-:S02]  /*5f10*/  VIADD R2, R66, 0xffffffa4 ;  /* 0xffffffa442027836 */ /* 0x020fc40000000000 */
[----:B------:R5:W-:Y:S01]  /*5f20*/  LDGSTS.E [R216+0x15800], desc[UR16][R102.64], !P5 ;  /* 0x1580000066d87fae */ /* 0x000be2000e9a1010 */
[C---:B------:R-:W-:Y:S01]  /*5f30*/  IMAD.WIDE R118, R215.reuse, 0x4, R118 ;  /* 0x00000004d7767825 */ /* 0x040fe200078e0276 */
[----:B------:R-:W3:Y:S02]  /*5f40*/  LDC R66, c[0x0][0x3a0] ;  /* 0x0000e800ff427b82 */ /* 0x000ee40000000800 */
[----:B------:R1:W-:Y:S01]  /*5f50*/  LDGSTS.E [R216+0x15a00], desc[UR16][R100.64], !P5 ;  /* 0x15a0000064d87fae */ /* 0x0003e2000e9a1010 */
[----:B------:R-:W-:Y:S01]  /*5f60*/  ISETP.GE.U32.AND P5, PT, R58, 0x7fffff86, PT ;  /* 0x7fffff863a00780c */ /* 0x000fe20003fa6070 */
[----:B------:R-:W-:Y:S01]  /*5f70*/  IMAD.WIDE R126, R215, 0x4, R126 ;  /* 0x00000004d77e7825 */ /* 0x000fe200078e027e */
[----:B----4-:R-:W-:Y:S01]  /*5f80*/  IADD3 R58, PT, PT, R59, -0x5d, RZ ;  /* 0xffffffa33b3a7810 */ /* 0x010fe20007ffe0ff */
[----:B------:R4:W-:Y:S02]  /*5f90*/  LDGSTS.E [R216+0x15c00], desc[UR16][R98.64], !P6 ;  /* 0x15c0000062d87fae */ /* 0x0009e4000f1a1010 */
[----:B------:R-:W-:Y:S01]  /*5fa0*/  IMAD.WIDE R70, R107, 0x4, R70 ;  /* 0x000000046b467825 */ /* 0x000fe200078e0246 */
[----:B------:R-:W3:Y:S01]  /*5fb0*/  LDC R59, c[0x0][0x3a0] ;  /* 0x0000e800ff3b7b82 */ /* 0x000ee20000000800 */
[----:B------:R2:W-:Y:S01]  /*5fc0*/  LDGSTS.E [R216+0x15e00], desc[UR16][R96.64], !P6 ;  /* 0x15e0000060d87fae */ /* 0x0005e2000f1a1010 */
[----:B------:R-:W-:Y:S01]  /*5fd0*/  ISETP.GE.U32.AND P6, PT, R2, 0x7fffff85, PT ;  /* 0x7fffff850200780c */ /* 0x000fe20003fc6070 */
[----:B-1----:R-:W-:-:S02]  /*5fe0*/  VIADD R2, R64, 0xffffffa2 ;  /* 0xffffffa240027836 */ /* 0x002fc40000000000 */
[----:B------:R1:W-:Y:S01]  /*5ff0*/  LDGSTS.E [R216+0x16000], desc[UR16][R94.64], !P3 ;  /* 0x160000005ed87fae */ /* 0x0003e2000d9a1010 */
[----:B------:R-:W-:Y:S02]  /*6000*/  IMAD.WIDE R130, R107, 0x4, R130 ;  /* 0x000000046b827825 */ /* 0x000fe400078e0282 */
[----:B------:R-:W1:Y:S01]  /*6010*/  LDC R64, c[0x0][0x3a0] ;  /* 0x0000e800ff407b82 */ /* 0x000e620000000800 */
[----:B------:R1:W-:Y:S01]  /*6020*/  LDGSTS.E [R216+0x16200], desc[UR16][R92.64], !P3 ;  /* 0x162000005cd87fae */ /* 0x0003e2000d9a1010 */
[----:B------:R-:W-:Y:S01]  /*6030*/  ISETP.GE.U32.AND P3, PT, R58, 0x7fffff84, PT ;  /* 0x7fffff843a00780c */ /* 0x000fe20003f66070 */
[----:B--2---:R-:W-:Y:S02]  /*6040*/  VIADD R58, R61, 0xffffffa1 ;  /* 0xffffffa13d3a7836 */ /* 0x004fe40000000000 */
[----:B------:R2:W-:Y:S01]  /*6050*/  LDGSTS.E [R216+0x16400], desc[UR16][R90.64], !P4 ;  /* 0x164000005ad87fae */ /* 0x0005e2000e1a1010 */
[----:B------:R-:W-:Y:S02]  /*6060*/  IMAD.WIDE R134, R107, 0x4, R134 ;  /* 0x000000046b867825 */ /* 0x000fe400078e0286 */
[----:B------:R-:W1:Y:S01]  /*6070*/  LDC R61, c[0x0][0x3a0] ;  /* 0x0000e800ff3d7b82 */ /* 0x000e620000000800 */
[----:B------:R1:W-:Y:S01]  /*6080*/  LDGSTS.E [R216+0x16600], desc[UR16][R88.64], !P4 ;  /* 0x1660000058d87fae */ /* 0x0003e2000e1a1010 */
[----:B------:R-:W-:Y:S01]  /*6090*/  ISETP.GE.U32.AND P4, PT, R2, 0x7fffff83, PT ;  /* 0x7fffff830200780c */ /* 0x000fe20003f86070 */
[----:B------:R-:W-:-:S02]  /*60a0*/  VIADD R2, R65, 0xffffffa0 ;  /* 0xffffffa041027836 */ /* 0x000fc40000000000 */
[----:B------:R1:W-:Y:S01]  /*60b0*/  LDGSTS.E [R216+0x16800], desc[UR16][R86.64], !P5 ;  /* 0x1680000056d87fae */ /* 0x0003e2000e9a1010 */
[----:B------:R-:W-:Y:S02]  /*60c0*/  IMAD.WIDE R170, R107, 0x4, R170 ;  /* 0x000000046baa7825 */ /* 0x000fe400078e02aa */
[----:B------:R-:W1:Y:S01]  /*60d0*/  LDC R65, c[0x0][0x3a0] ;  /* 0x0000e800ff417b82 */ /* 0x000e620000000800 */
[----:B------:R1:W-:Y:S01]  /*60e0*/  LDGSTS.E [R216+0x16a00], desc[UR16][R84.64], !P5 ;  /* 0x16a0000054d87fae */ /* 0x0003e2000e9a1010 */
[----:B------:R-:W-:Y:S01]  /*60f0*/  ISETP.GE.AND P5, PT, R137, R2, PT ;  /* 0x000000028900720c */ /* 0x000fe20003fa6270 */
[C---:B------:R-:W-:Y:S02]  /*6100*/  IMAD.WIDE R174, R107.reuse, 0x4, R174 ;  /* 0x000000046bae7825 */ /* 0x040fe400078e02ae */
[----:B------:R1:W-:Y:S02]  /*6110*/  LDGSTS.E [R216+0x16c00], desc[UR16][R82.64], !P6 ;  /* 0x16c0000052d87fae */ /* 0x0003e4000f1a1010 */
[C---:B------:R-:W-:Y:S01]  /*6120*/  IMAD.WIDE R178, R107.reuse, 0x4, R178 ;  /* 0x000000046bb27825 */ /* 0x040fe200078e02b2 */
[----:B------:R-:W1:Y:S01]  /*6130*/  LDC R67, c[0x0][0x3a0] ;  /* 0x0000e800ff437b82 */ /* 0x000e620000000800 */
[----:B------:R1:W-:Y:S01]  /*6140*/  LDGSTS.E [R216+0x16e00], desc[UR16][R80.64], !P6 ;  /* 0x16e0000050d87fae */ /* 0x0003e2000f1a1010 */
[----:B------:R-:W-:Y:S01]  /*6150*/  ISETP.GE.U32.AND P6, PT, R58, 0x7fffff82, PT ;  /* 0x7fffff823a00780c */ /* 0x000fe20003fc6070 */
[C---:B------:R-:W-:Y:S01]  /*6160*/  IMAD.WIDE R182, R107.reuse, 0x4, R182 ;  /* 0x000000046bb67825 */ /* 0x040fe200078e02b6 */
[----:B------:R-:W-:Y:S01]  /*6170*/  SEL R58, RZ, 0x4, P5 ;  /* 0x00000004ff3a7807 */ /* 0x000fe20002800000 */
[----:B------:R1:W-:Y:S01]  /*6180*/  LDGSTS.E [R216+0x17000], desc[UR16][R112.64], !P3 ;  /* 0x1700000070d87fae */ /* 0x0003e2000d9a1010 */
[----:B------:R-:W-:Y:S01]  /*6190*/  ISETP.GT.AND P5, PT, R136, 0x7f, PT ;  /* 0x0000007f8800780c */ /* 0x000fe20003fa4270 */
[----:B------:R-:W-:-:S02]  /*61a0*/  IMAD.WIDE R186, R107, 0x4, R186 ;  /* 0x000000046bba7825 */ /* 0x000fc400078e02ba */
[----:B------:R1:W-:Y:S01]  /*61b0*/  LDGSTS.E [R216+0x17200], desc[UR16][R120.64], !P3 ;  /* 0x1720000078d87fae */ /* 0x0003e2000d9a1010 */
[----:B------:R-:W-:Y:S01]  /*61c0*/  SEL R58, R58, RZ, P5 ;  /* 0x000000ff3a3a7207 */ /* 0x000fe20002800000 */
[C---:B------:R-:W-:Y:S01]  /*61d0*/  IMAD.WIDE R190, R107.reuse, 0x4, R190 ;  /* 0x000000046bbe7825 */ /* 0x040fe200078e02be */
[----:B------:R-:W-:Y:S01]  /*61e0*/  ISETP.GE.U32.AND P5, PT, R2, 0x7fffff81, PT ;  /* 0x7fffff810200780c */ /* 0x000fe20003fa6070 */
[----:B------:R1:W-:Y:S01]  /*61f0*/  LDGSTS.E [R216+0x17400], desc[UR16][R114.64], !P4 ;  /* 0x1740000072d87fae */ /* 0x0003e2000e1a1010 */
[----:B------:R-:W-:Y:S01]  /*6200*/  ISETP.NE.U32.AND P3, PT, R58, RZ, PT ;  /* 0x000000ff3a00720c */ /* 0x000fe20003f65070 */
[C---:B------:R-:W-:Y:S01]  /*6210*/  IMAD.WIDE R194, R107.reuse, 0x4, R194 ;  /* 0x000000046bc27825 */ /* 0x040fe200078e02c2 */
[----:B---3--:R-:W-:Y:S01]  /*6220*/  IADD3 R58, PT, PT, R60, -0x62, RZ ;  /* 0xffffff9e3c3a7810 */ /* 0x008fe20007ffe0ff */
[----:B------:R3:W-:Y:S01]  /*6230*/  LDGSTS.E [R216+0x17600], desc[UR16][R122.64], !P4 ;  /* 0x176000007ad87fae */ /* 0x0007e2000e1a1010 */
[----:B------:R-:W1:Y:S01]  /*6240*/  LDC R60, c[0x0][0x3a0] ;  /* 0x0000e800ff3c7b82 */ /* 0x000e620000000800 */
[----:B------:R-:W-:-:S02]  /*6250*/  IMAD.WIDE R200, R107, 0x4, R200 ;  /* 0x000000046bc87825 */ /* 0x000fc400078e02c8 */
[----:B------:R1:W-:Y:S02]  /*6260*/  LDGSTS.E [R216+0x17800], desc[UR16][R116.64], !P6 ;  /* 0x1780000074d87fae */ /* 0x0003e4000f1a1010 */
[C---:B------:R-:W-:Y:S02]  /*6270*/  IMAD.WIDE R202, R107.reuse, 0x4, R202 ;  /* 0x000000046bca7825 */ /* 0x040fe400078e02ca */
[----:B------:R1:W-:Y:S01]  /*6280*/  LDGSTS.E [R216+0x17a00], desc[UR16][R124.64], !P6 ;  /* 0x17a000007cd87fae */ /* 0x0003e2000f1a1010 */
[----:B------:R-:W-:Y:S01]  /*6290*/  ISETP.GE.U32.AND P6, PT, R58, 0x7fffff7f, PT ;  /* 0x7fffff7f3a00780c */ /* 0x000fe20003fc6070 */
[C---:B------:R-:W-:Y:S01]  /*62a0*/  IMAD.WIDE R204, R107.reuse, 0x4, R204 ;  /* 0x000000046bcc7825 */ /* 0x040fe200078e02cc */
[----:B------:R-:W1:Y:S01]  /*62b0*/  LDC R58, c[0x0][0x3a0] ;  /* 0x0000e800ff3a7b82 */ /* 0x000e620000000800 */
[----:B------:R1:W-:Y:S02]  /*62c0*/  LDGSTS.E [R216+0x17c00], desc[UR16][R118.64], !P5 ;  /* 0x17c0000076d87fae */ /* 0x0003e4000e9a1010 */
[----:B------:R-:W-:-:S02]  /*62d0*/  IMAD.WIDE R206, R107, 0x4, R206 ;  /* 0x000000046bce7825 */ /* 0x000fc400078e02ce */
[----:B------:R1:W-:Y:S02]  /*62e0*/  LDGSTS.E [R216+0x17e00], desc[UR16][R126.64], !P5 ;  /* 0x17e000007ed87fae */ /* 0x0003e4000e9a1010 */
[C---:B------:R-:W-:Y:S02]  /*62f0*/  IMAD.WIDE R208, R107.reuse, 0x4, R208 ;  /* 0x000000046bd07825 */ /* 0x040fe400078e02d0 */
[----:B------:R-:W0:Y:S02]  /*6300*/  LDGDEPBAR ;  /* 0x00000000000079af */ /* 0x000e240000000000 */
        /* <DEDUP_REMOVED lines=34> */
[----:B------:R-:W-:Y:S02]  /*6530*/  VIADD R2, R59, 0xffffff9f ;  /* 0xffffff9f3b027836 */ /* 0x000fe40000000000 */
[----:B------:R1:W-:Y:S01]  /*6540*/  LDGSTS.E [R213+0x30600], desc[UR16][R132.64], P2 ;  /* 0x3060000084d57fae */ /* 0x0003e200091a1010 */
[----:B------:R-:W2:Y:S01]  /*6550*/  LDC R59, c[0x0][0x3a0] ;  /* 0x0000e800ff3b7b82 */ /* 0x000ea20000000800 */
[----:B------:R-:W-:Y:S01]  /*6560*/  IMAD.WIDE R56, R215, 0x4, R56 ;  /* 0x00000004d7387825 */ /* 0x000fe200078e0238 */
[----:B------:R-:W-:Y:S01]  /*6570*/  ISETP.GE.U32.AND P4, PT, R2, 0x7fffff80, PT ;  /* 0x7fffff800200780c */ /* 0x000fe20003f86070 */
[----:B------:R2:W-:Y:S02]  /*6580*/  LDGSTS.E [R213+0x30a00], desc[UR16][R168.64], P2 ;  /* 0x30a00000a8d57fae */ /* 0x0005e400091a1010 */
[----:B------:R-:W-:-:S02]  /*6590*/  VIADD R2, R63, 0xffffff9d ;  /* 0xffffff9d3f027836 */ /* 0x000fc40000000000 */
[----:B------:R2:W-:Y:S01]  /*65a0*/  LDGSTS.E [R213+0x30e00], desc[UR16][R172.64], P2 ;  /* 0x30e00000acd57fae */ /* 0x0005e200091a1010 */
[----:B------:R-:W2:Y:S01]  /*65b0*/  LDC R63, c[0x0][0x3a0] ;  /* 0x0000e800ff3f7b82 */ /* 0x000ea20000000800 */
[----:B------:R-:W-:Y:S01]  /*65c0*/  IMAD.WIDE R54, R215, 0x4, R54 ;  /* 0x00000004d7367825 */ /* 0x000fe200078e0236 */
[----:B------:R-:W-:Y:S01]  /*65d0*/  ISETP.GE.U32.AND P5, PT, R2, 0x7fffff7e, PT ;  /* 0x7fffff7e0200780c */ /* 0x000fe20003fa6070 */
[----:B------:R2:W-:Y:S02]  /*65e0*/  LDGSTS.E [R213+0x31200], desc[UR16][R176.64], P2 ;  /* 0x31200000b0d57fae */ /* 0x0005e400091a1010 */
[----:B-1----:R-:W-:Y:S02]  /*65f0*/  VIADD R2, R61, 0xffffff9c ;  /* 0xffffff9c3d027836 */ /* 0x002fe40000000000 */
[----:B------:R1:W-:Y:S01]  /*6600*/  LDGSTS.E [R213+0x31600], desc[UR16][R180.64], P2 ;  /* 0x31600000b4d57fae */ /* 0x0003e200091a1010 */
[----:B------:R-:W-:Y:S01]  /*6610*/  VIADD R58, R58, 0xffffff9b ;  /* 0xffffff9b3a3a7836 */ /* 0x000fe20000000000 */
[----:B------:R-:W1:Y:S01]  /*6620*/  LDC R61, c[0x0][0x3a0] ;  /* 0x0000e800ff3d7b82 */ /* 0x000e620000000800 */
[C---:B------:R-:W-:Y:S01]  /*6630*/  IMAD.WIDE R52, R215.reuse, 0x4, R52 ;  /* 0x00000004d7347825 */ /* 0x040fe200078e0234 */
[----:B------:R1:W-:Y:S03]  /*6640*/  LDGSTS.E [R213+0x31a00], desc[UR16][R184.64], P2 ;  /* 0x31a00000b8d57fae */ /* 0x0003e600091a1010 */
        /* <DEDUP_REMOVED lines=16> */
[----:B------:R-:W-:Y:S01]  /*6750*/  IMAD.WIDE R34, R215, 0x4, R34 ;  /* 0x00000004d7227825 */ /* 0x000fe200078e0222 */
[----:B------:R1:W-:Y:S01]  /*6760*/  LDGSTS.E [R213+0x33e00], desc[UR16][R110.64], P2 ;  /* 0x33e000006ed57fae */ /* 0x0003e200091a1010 */
[----:B------:R-:W-:-:S02]  /*6770*/  ISETP.GE.U32.AND P2, PT, R2, 0x7fffff7d, PT ;  /* 0x7fffff7d0200780c */ /* 0x000fc40003f46070 */
[----:B------:R-:W-:Y:S01]  /*6780*/  VIADD R2, R60, 0xffffff9a ;  /* 0xffffff9a3c027836 */ /* 0x000fe20000000000 */
        /* <DEDUP_REMOVED lines=14> */
[C---:B------:R-:W-:Y:S01]  /*6870*/  IMAD.WIDE R18, R215.reuse, 0x4, R18 ;  /* 0x00000004d7127825 */ /* 0x040fe200078e0212 */
[----:B------:R1:W-:Y:S01]  /*6880*/  LDGSTS.E [R216+0x18200], desc[UR16][R54.64], !P4 ;  /* 0x1820000036d87fae */ /* 0x0003e2000e1a1010 */
[----:B------:R-:W-:Y:S02]  /*6890*/  ISETP.GE.U32.AND P4, PT, R58, 0x7fffff7c, PT ;  /* 0x7fffff7c3a00780c */ /* 0x000fe40003f86070 */
[----:B------:R-:W-:Y:S01]  /*68a0*/  IMAD.WIDE R16, R215, 0x4, R16 ;  /* 0x00000004d7107825 */ /* 0x000fe200078e0210 */
[----:B------:R-:W-:Y:S01]  /*68b0*/  IADD3 R58, PT, PT, R65, -0x67, RZ ;  /* 0xffffff99413a7810 */ /* 0x000fe20007ffe0ff */
[----:B------:R1:W-:Y:S01]  /*68c0*/  LDGSTS.E [R216+0x18400], desc[UR16][R52.64], !P6 ;  /* 0x1840000034d87fae */ /* 0x0003e2000f1a1010 */
[----:B------:R-:W3:Y:S01]  /*68d0*/  LDC R65, c[0x0][0x3a0] ;  /* 0x0000e800ff417b82 */ /* 0x000ee20000000800 */
[----:B------:R-:W-:-:S02]  /*68e0*/  IMAD.WIDE R14, R215, 0x4, R14 ;  /* 0x00000004d70e7825 */ /* 0x000fc400078e020e */
[----:B------:R1:W-:Y:S01]  /*68f0*/  LDGSTS.E [R216+0x18600], desc[UR16][R50.64], !P6 ;  /* 0x1860000032d87fae */ /* 0x0003e2000f1a1010 */
[----:B------:R-:W-:Y:S01]  /*6900*/  ISETP.GE.U32.AND P6, PT, R2, 0x7fffff7b, PT ;  /* 0x7fffff7b0200780c */ /* 0x000fe20003fc6070 */
[----:B------:R-:W-:Y:S02]  /*6910*/  VIADD R2, R66, 0xffffff98 ;  /* 0xffffff9842027836 */ /* 0x000fe40000000000 */
[----:B------:R1:W-:Y:S01]  /*6920*/  LDGSTS.E [R216+0x18800], desc[UR16][R48.64], !P5 ;  /* 0x1880000030d87fae */ /* 0x0003e2000e9a1010 */
[----:B------:R-:W3:Y:S01]  /*6930*/  LDC R66, c[0x0][0x3a0] ;  /* 0x0000e800ff427b82 */ /* 0x000ee20000000800 */
[----:B------:R-:W-:Y:S02]  /*6940*/  IMAD.WIDE R12, R215, 0x4, R12 ;  /* 0x00000004d70c7825 */ /* 0x000fe400078e020c */
[----:B------:R1:W-:Y:S01]  /*6950*/  LDGSTS.E [R216+0x18a00], desc[UR16][R46.64], !P5 ;  /* 0x18a000002ed87fae */ /* 0x0003e2000e9a1010 */
[----:B------:R-:W-:Y:S01]  /*6960*/  ISETP.GE.U32.AND P5, PT, R58, 0x7fffff7a, PT ;  /* 0x7fffff7a3a00780c */ /* 0x000fe20003fa6070 */
[----:B--2---:R-:W-:-:S02]  /*6970*/  VIADD R58, R59, 0xffffff97 ;  /* 0xffffff973b3a7836 */ /* 0x004fc40000000000 */
[----:B------:R2:W-:Y:S01]  /*6980*/  LDGSTS.E [R216+0x18c00], desc[UR16][R44.64], !P2 ;  /* 0x18c000002cd87fae */ /* 0x0005e2000d1a1010 */
[----:B------:R-:W2:Y:S01]  /*6990*/  LDC R59, c[0x0][0x3a0] ;  /* 0x0000e800ff3b7b82 */ /* 0x000ea20000000800 */
[----:B------:R-:W-:Y:S02]  /*69a0*/  IMAD.WIDE R10, R215, 0x4, R10 ;  /* 0x00000004d70a7825 */ /* 0x000fe400078e020a */
[----:B------:R2:W-:Y:S01]  /*69b0*/  LDGSTS.E [R216+0x18e00], desc[UR16][R42.64], !P2 ;  /* 0x18e000002ad87fae */ /* 0x0005e2000d1a1010 */
[----:B------:R-:W-:Y:S01]  /*69c0*/  ISETP.GE.U32.AND P2, PT, R2, 0x7fffff79, PT ;  /* 0x7fffff790200780c */ /* 0x000fe20003f46070 */
[----:B------:R-:W-:Y:S02]  /*69d0*/  VIADD R2, R63, 0xffffff96 ;  /* 0xffffff963f027836 */ /* 0x000fe40000000000 */
[----:B------:R2:W-:Y:S01]  /*69e0*/  LDGSTS.E [R216+0x19000], desc[UR16][R40.64], !P4 ;  /* 0x1900000028d87fae */ /* 0x0005e2000e1a1010 */
[----:B------:R-:W4:Y:S01]  /*69f0*/  LDC R63, c[0x0][0x3a0] ;  /* 0x0000e800ff3f7b82 */ /* 0x000f220000000800 */
[----:B------:R-:W-:-:S02]  /*6a00*/  IMAD.WIDE R8, R215, 0x4, R8 ;  /* 0x00000004d7087825 */ /* 0x000fc400078e0208 */
[----:B------:R2:W-:Y:S01]  /*6a10*/  LDGSTS.E [R216+0x19200], desc[UR16][R38.64], !P4 ;  /* 0x1920000026d87fae */ /* 0x0005e2000e1a1010 */
[----:B------:R-:W-:Y:S01]  /*6a20*/  ISETP.GE.U32.AND P4, PT, R58, 0x7fffff78, PT ;  /* 0x7fffff783a00780c */ /* 0x000fe20003f86070 */
[----:B-1----:R-:W-:Y:S02]  /*6a30*/  VIADD R58, R60, 0xffffff95 ;  /* 0xffffff953c3a7836 */ /* 0x002fe40000000000 */
[----:B------:R-:W-:Y:S01]  /*6a40*/  LDGSTS.E [R216+0x19400], desc[UR16][R36.64], !P6 ;  /* 0x1940000024d87fae */ /* 0x000fe2000f1a1010 */
[----:B------:R-:W1:Y:S01]  /*6a50*/  LDC R60, c[0x0][0x3a0] ;  /* 0x0000e800ff3c7b82 */ /* 0x000e620000000800 */
[C---:B------:R-:W-:Y:S02]  /*6a60*/  IMAD.WIDE R6, R215.reuse, 0x4, R6 ;  /* 0x00000004d7067825 */ /* 0x040fe400078e0206 */
[----:B------:R-:W-:Y:S01]  /*6a70*/  LDGSTS.E [R216+0x19600], desc[UR16][R34.64], !P6 ;  /* 0x1960000022d87fae */ /* 0x000fe2000f1a1010 */
[----:B------:R-:W-:Y:S01]  /*6a80*/  ISETP.GE.U32.AND P6, PT, R2, 0x7fffff77, PT ;  /* 0x7fffff770200780c */ /* 0x000fe20003fc6070 */
[C---:B------:R-:W-:Y:S01]  /*6a90*/  IMAD.WIDE R4, R215.reuse, 0x4, R4 ;  /* 0x00000004d7047825 */ /* 0x040fe200078e0204 */
[----:B------:R-:W-:Y:S01]  /*6aa0*/  IADD3 R2, PT, PT, R64, -0x6c, RZ ;  /* 0xffffff9440027810 */ /* 0x000fe20007ffe0ff */
[----:B------:R-:W-:Y:S01]  /*6ab0*/  LDGSTS.E [R216+0x19800], desc[UR16][R32.64], !P5 ;  /* 0x1980000020d87fae */ /* 0x000fe2000e9a1010 */
[----:B------:R-:W4:Y:S01]  /*6ac0*/  LDC R64, c[0x0][0x3a0] ;  /* 0x0000e800ff407b82 */ /* 0x000f220000000800 */
[----:B------:R-:W-:-:S02]  /*6ad0*/  IMAD.WIDE R250, R215, 0x4, R250 ;  /* 0x00000004d7fa7825 */ /* 0x000fc400078e02fa */
[----:B------:R-:W-:Y:S01]  /*6ae0*/  LDGSTS.E [R216+0x19a00], desc[UR16][R30.64], !P5 ;  /* 0x19a000001ed87fae */ /* 0x000fe2000e9a1010 */
[----:B------:R-:W-:Y:S01]  /*6af0*/  ISETP.GE.U32.AND P5, PT, R58, 0x7fffff76, PT ;  /* 0x7fffff763a00780c */ /* 0x000fe20003fa6070 */
[----:B------:R-:W-:Y:S02]  /*6b00*/  VIADD R58, R61, 0xffffff93 ;  /* 0xffffff933d3a7836 */ /* 0x000fe40000000000 */
[----:B------:R-:W-:Y:S01]  /*6b10*/  LDGSTS.E [R216+0x19c00], desc[UR16][R28.64], !P2 ;  /* 0x19c000001cd87fae */ /* 0x000fe2000d1a1010 */
[----:B------:R-:W5:Y:S01]  /*6b20*/  LDC R61, c[0x0][0x3a0] ;  /* 0x0000e800ff3d7b82 */ /* 0x000f620000000800 */
[----:B------:R-:W-:Y:S02]  /*6b30*/  IMAD.WIDE R248, R215, 0x4, R248 ;  /* 0x00000004d7f87825 */ /* 0x000fe400078e02f8 */
[----:B------:R-:W-:Y:S01]  /*6b40*/  LDGSTS.E [R216+0x19e00], desc[UR16][R26.64], !P2 ;  /* 0x19e000001ad87fae */ /* 0x000fe2000d1a1010 */
[----:B------:R-:W-:Y:S01]  /*6b50*/  ISETP.GE.U32.AND P2, PT, R2, 0x7fffff75, PT ;  /* 0x7fffff750200780c */ /* 0x000fe20003f46070 */
[----:B---3--:R-:W-:-:S02]  /*6b60*/  VIADD R2, R66, 0xffffff92 ;  /* 0xffffff9242027836 */ /* 0x008fc40000000000 */
[----:B------:R-:W-:Y:S01]  /*6b70*/  LDGSTS.E [R216+0x1a000], desc[UR16][R24.64], !P4 ;  /* 0x1a00000018d87fae */ /* 0x000fe2000e1a1010 */
[----:B------:R-:W3:Y:S01]  /*6b80*/  LDC R66, c[0x0][0x3a0] ;  /* 0x0000e800ff427b82 */ /* 0x000ee20000000800 */
[----:B------:R-:W-:Y:S02]  /*6b90*/  IMAD.WIDE R246, R215, 0x4, R246 ;  /* 0x00000004d7f67825 */ /* 0x000fe400078e02f6 */
[----:B------:R-:W-:Y:S01]  /*6ba0*/  LDGSTS.E [R216+0x1a200], desc[UR16][R22.64], !P4 ;  /* 0x1a20000016d87fae */ /* 0x000fe2000e1a1010 */
[----:B------:R-:W-:Y:S01]  /*6bb0*/  ISETP.GE.U32.AND P4, PT, R58, 0x7fffff74, PT ;  /* 0x7fffff743a00780c */ /* 0x000fe20003f86070 */
[----:B--2---:R-:W-:Y:S02]  /*6bc0*/  VIADD R58, R59, 0xffffff91 ;  /* 0xffffff913b3a7836 */ /* 0x004fe40000000000 */
[----:B------:R-:W-:Y:S01]  /*6bd0*/  LDGSTS.E [R216+0x1a400], desc[UR16][R20.64], !P6 ;  /* 0x1a40000014d87fae */ /* 0x000fe2000f1a1010 */
[----:B------:R-:W2:Y:S01]  /*6be0*/  LDC R59, c[0x0][0x3a0] ;  /* 0x0000e800ff3b7b82 */ /* 0x000ea20000000800 */
[----:B------:R-:W-:-:S02]  /*6bf0*/  IMAD.WIDE R244, R215, 0x4, R244 ;  /* 0x00000004d7f47825 */ /* 0x000fc400078e02f4 */
[----:B------:R-:W-:Y:S01]  /*6c00*/  LDGSTS.E [R216+0x1a600], desc[UR16][R18.64], !P6 ;  /* 0x1a60000012d87fae */ /* 0x000fe2000f1a1010 */
[----:B------:R-:W-:Y:S01]  /*6c10*/  ISETP.GE.U32.AND P6, PT, R2, 0x7fffff73, PT ;  /* 0x7fffff730200780c */ /* 0x000fe20003fc6070 */
[----:B------:R-:W-:Y:S02]  /*6c20*/  VIADD R2, R65, 0xffffff90 ;  /* 0xffffff9041027836 */ /* 0x000fe40000000000 */
[----:B------:R-:W-:Y:S01]  /*6c30*/  LDGSTS.E [R216+0x1a800], desc[UR16][R16.64], !P5 ;  /* 0x1a80000010d87fae */ /* 0x000fe2000e9a1010 */
[----:B------:R-:W5:Y:S01]  /*6c40*/  LDC R65, c[0x0][0x3a0] ;  /* 0x0000e800ff417b82 */ /* 0x000f620000000800 */
[C---:B------:R-:W-:Y:S02]  /*6c50*/  IMAD.WIDE R242, R215.reuse, 0x4, R242 ;  /* 0x00000004d7f27825 */ /* 0x040fe400078e02f2 */
[----:B------:R-:W-:Y:S01]  /*6c60*/  LDGSTS.E [R216+0x1aa00], desc[UR16][R14.64], !P5 ;  /* 0x1aa000000ed87fae */ /* 0x000fe2000e9a1010 */
[----:B------:R-:W-:Y:S01]  /*6c70*/  ISETP.GE.U32.AND P5, PT, R58, 0x7fffff72, PT ;  /* 0x7fffff723a00780c */ /* 0x000fe20003fa6070 */
[C---:B------:R-:W-:Y:S01]  /*6c80*/  IMAD.WIDE R240, R215.reuse, 0x4, R240 ;  /* 0x00000004d7f07825 */ /* 0x040fe200078e02f0 */
[----:B-1----:R-:W-:Y:S01]  /*6c90*/  IADD3 R58, PT, PT, R60, -0x71, RZ ;  /* 0xffffff8f3c3a7810 */ /* 0x002fe20007ffe0ff */
[----:B------:R-:W-:Y:S01]  /*6ca0*/  LDGSTS.E [R216+0x1ac00], desc[UR16][R12.64], !P2 ;  /* 0x1ac000000cd87fae */ /* 0x000fe2000d1a1010 */
[----:B------:R-:W1:Y:S01]  /*6cb0*/  LDC R60, c[0x0][0x3a0] ;  /* 0x0000e800ff3c7b82 */ /* 0x000e620000000800 */
[----:B------:R-:W-:-:S02]  /*6cc0*/  IMAD.WIDE R238, R215, 0x4, R238 ;  /* 0x00000004d7ee7825 */ /* 0x000fc400078e02ee */
[----:B------:R-:W-:Y:S01]  /*6cd0*/  LDGSTS.E [R216+0x1ae00], desc[UR16][R10.64], !P2 ;  /* 0x1ae000000ad87fae */ /* 0x000fe2000d1a1010 */
[----:B------:R-:W-:Y:S01]  /*6ce0*/  ISETP.GE.U32.AND P2, PT, R2, 0x7fffff71, PT ;  /* 0x7fffff710200780c */ /* 0x000fe20003f46070 */
[----:B----4-:R-:W-:Y:S02]  /*6cf0*/  VIADD R2, R64, 0xffffff8e ;  /* 0xffffff8e40027836 */ /* 0x010fe40000000000 */
[----:B------:R-:W-:Y:S01]  /*6d00*/  LDGSTS.E [R216+0x1b000], desc[UR16][R8.64], !P4 ;  /* 0x1b00000008d87fae */ /* 0x000fe2000e1a1010 */
[----:B------:R-:W4:Y:S01]  /*6d10*/  LDC R64, c[0x0][0x3a0] ;  /* 0x0000e800ff407b82 */ /* 0x000f220000000800 */
[----:B------:R-:W-:Y:S02]  /*6d20*/  IMAD.WIDE R236, R215, 0x4, R236 ;  /* 0x00000004d7ec7825 */ /* 0x000fe400078e02ec */
[----:B------:R-:W-:Y:S01]  /*6d30*/  LDGSTS.E [R216+0x1b200], desc[UR16][R6.64], !P4 ;  /* 0x1b20000006d87fae */ /* 0x000fe2000e1a1010 */
[----:B------:R-:W-:Y:S01]  /*6d40*/  ISETP.GE.U32.AND P4, PT, R58, 0x7fffff70, PT ;  /* 0x7fffff703a00780c */ /* 0x000fe20003f86070 */
[----:B------:R-:W-:-:S02]  /*6d50*/  VIADD R58, R63, 0xffffff8d ;  /* 0xffffff8d3f3a7836 */ /* 0x000fc40000000000 */
[----:B------:R-:W-:Y:S01]  /*6d60*/  LDGSTS.E [R216+0x1b400], desc[UR16][R4.64], !P6 ;  /* 0x1b40000004d87fae */ /* 0x000fe2000f1a1010 */
[----:B------:R-:W1:Y:S01]  /*6d70*/  LDC R63, c[0x0][0x3a0] ;  /* 0x0000e800ff3f7b82 */ /* 0x000e620000000800 */
[C---:B------:R-:W-:Y:S02]  /*6d80*/  IMAD.WIDE R234, R215.reuse, 0x4, R234 ;  /* 0x00000004d7ea7825 */ /* 0x040fe400078e02ea */
[----:B------:R-:W-:Y:S01]  /*6d90*/  LDGSTS.E [R216+0x1b600], desc[UR16][R250.64], !P6 ;  /* 0x1b600000fad87fae */ /* 0x000fe2000f1a1010 */
[----:B------:R-:W-:Y:S01]  /*6da0*/  ISETP.GE.U32.AND P6, PT, R2, 0x7fffff6f, PT ;  /* 0x7fffff6f0200780c */ /* 0x000fe20003fc6070 */
[----:B---3--:R-:W-:Y:S02]  /*6db0*/  VIADD R2, R66, 0xffffff8c ;  /* 0xffffff8c42027836 */ /* 0x008fe40000000000 */
[----:B------:R-:W-:Y:S01]  /*6dc0*/  LDGSTS.E [R216+0x1b800], desc[UR16][R248.64], !P5 ;  /* 0x1b800000f8d87fae */ /* 0x000fe2000e9a1010 */
[----:B------:R-:W3:Y:S01]  /*6dd0*/  LDC R66, c[0x0][0x3a0] ;  /* 0x0000e800ff427b82 */ /* 0x000ee20000000800 */
[----:B------:R-:W-:-:S02]  /*6de0*/  IMAD.WIDE R232, R215, 0x4, R232 ;  /* 0x00000004d7e87825 */ /* 0x000fc400078e02e8 */
[----:B------:R-:W-:Y:S01]  /*6df0*/  LDGSTS.E [R216+0x1ba00], desc[UR16][R246.64], !P5 ;  /* 0x1ba00000f6d87fae */ /* 0x000fe2000e9a1010 */
[----:B------:R-:W-:Y:S01]  /*6e00*/  ISETP.GE.U32.AND P5, PT, R58, 0x7fffff6e, PT ;  /* 0x7fffff6e3a00780c */ /* 0x000fe20003fa6070 */
[----:B--2---:R-:W-:Y:S02]  /*6e10*/  VIADD R58, R59, 0xffffff8b ;  /* 0xffffff8b3b3a7836 */ /* 0x004fe40000000000 */
[----:B------:R-:W-:Y:S01]  /*6e20*/  LDGSTS.E [R216+0x1bc00], desc[UR16][R244.64], !P2 ;  /* 0x1bc00000f4d87fae */ /* 0x000fe2000d1a1010 */
[C---:B------:R-:W-:Y:S01]  /*6e30*/  IMAD.WIDE R230, R215.reuse, 0x4, R230 ;  /* 0x00000004d7e67825 */ /* 0x040fe200078e02e6 */
[----:B------:R-:W2:Y:S02]  /*6e40*/  LDC R59, c[0x0][0x3a0] ;  /* 0x0000e800ff3b7b82 */ /* 0x000ea40000000800 */
[----:B------:R-:W-:Y:S01]  /*6e50*/  LDGSTS.E [R216+0x1be00], desc[UR16][R242.64], !P2 ;  /* 0x1be00000f2d87fae */ /* 0x000fe2000d1a1010 */
[----:B------:R-:W-:Y:S01]  /*6e60*/  ISETP.GE.U32.AND P2, PT, R2, 0x7fffff6d, PT ;  /* 0x7fffff6d0200780c */ /* 0x000fe20003f46070 */
[----:B------:R-:W-:Y:S01]  /*6e70*/  IMAD.WIDE R228, R215, 0x4, R228 ;  /* 0x00000004d7e47825 */ /* 0x000fe200078e02e4 */
[----:B-----5:R-:W-:Y:S01]  /*6e80*/  IADD3 R2, PT, PT, R65, -0x76, RZ ;  /* 0xffffff8a41027810 */ /* 0x020fe20007ffe0ff */
[----:B------:R-:W-:Y:S02]  /*6e90*/  LDGSTS.E [R216+0x1c000], desc[UR16][R240.64], !P4 ;  /* 0x1c000000f0d87fae */ /* 0x000fe4000e1a1010 */
[----:B------:R-:W-:Y:S01]  /*6ea0*/  IMAD.WIDE R226, R215, 0x4, R226 ;  /* 0x00000004d7e27825 */ /* 0x000fe200078e02e2 */
[----:B------:R-:W5:Y:S01]  /*6eb0*/  LDC R65, c[0x0][0x3a0] ;  /* 0x0000e800ff417b82 */ /* 0x000f620000000800 */
[----:B------:R-:W-:Y:S01]  /*6ec0*/  LDGSTS.E [R216+0x1c200], desc[UR16][R238.64], !P4 ;  /* 0x1c200000eed87fae */ /* 0x000fe2000e1a1010 */
[----:B------:R-:W-:Y:S01]  /*6ed0*/  ISETP.GE.U32.AND P4, PT, R58, 0x7fffff6c, PT ;  /* 0x7fffff6c3a00780c */ /* 0x000fe20003f86070 */
[----:B------:R-:W-:-:S02]  /*6ee0*/  VIADD R58, R61, 0xffffff89 ;  /* 0xffffff893d3a7836 */ /* 0x000fc40000000000 */
[----:B------:R-:W-:Y:S01]  /*6ef0*/  LDGSTS.E [R216+0x1c400], desc[UR16][R236.64], !P6 ;  /* 0x1c400000ecd87fae */ /* 0x000fe2000f1a1010 */
[C---:B------:R-:W-:Y:S02]  /*6f00*/  IMAD.WIDE R224, R215.reuse, 0x4, R224 ;  /* 0x00000004d7e07825 */ /* 0x040fe400078e02e0 */
[----:B------:R-:W2:Y:S01]  /*6f10*/  LDC R61, c[0x0][0x3a0] ;  /* 0x0000e800ff3d7b82 */ /* 0x000ea20000000800 */
[----:B------:R-:W-:Y:S01]  /*6f20*/  LDGSTS.E [R216+0x1c600], desc[UR16][R234.64], !P6 ;  /* 0x1c600000ead87fae */ /* 0x000fe2000f1a1010 */
[----:B------:R-:W-:Y:S01]  /*6f30*/  ISETP.GE.U32.AND P6, PT, R2, 0x7fffff6b, PT ;  /* 0x7fffff6b0200780c */ /* 0x000fe20003fc6070 */
[----:B----4-:R-:W-:Y:S02]  /*6f40*/  VIADD R2, R64, 0xffffff88 ;  /* 0xffffff8840027836 */ /* 0x010fe40000000000 */
[----:B------:R-:W-:Y:S01]  /*6f50*/  LDGSTS.E [R216+0x1c800], desc[UR16][R232.64], !P5 ;  /* 0x1c800000e8d87fae */ /* 0x000fe2000e9a1010 */
[----:B------:R-:W-:Y:S02]  /*6f60*/  IMAD.WIDE R222, R215, 0x4, R222 ;  /* 0x00000004d7de7825 */ /* 0x000fe400078e02de */
[----:B------:R-:W4:Y:S01]  /*6f70*/  LDC R64, c[0x0][0x3a0] ;  /* 0x0000e800ff407b82 */ /* 0x000f220000000800 */
[----:B------:R-:W-:Y:S01]  /*6f80*/  LDGSTS.E [R216+0x1ca00], desc[UR16][R230.64], !P5 ;  /* 0x1ca00000e6d87fae */ /* 0x000fe2000e9a1010 */
[----:B------:R-:W-:Y:S01]  /*6f90*/  ISETP.GE.U32.AND P5, PT, R58, 0x7fffff6a, PT ;  /* 0x7fffff6a3a00780c */ /* 0x000fe20003fa6070 */
[----:B-1----:R-:W-:-:S02]  /*6fa0*/  VIADD R58, R63, 0xffffff87 ;  /* 0xffffff873f3a7836 */ /* 0x002fc40000000000 */
[----:B------:R-:W-:Y:S01]  /*6fb0*/  LDGSTS.E [R216+0x1cc00], desc[UR16][R228.64], !P2 ;  /* 0x1cc00000e4d87fae */ /* 0x000fe2000d1a1010 */
[C---:B------:R-:W-:Y:S02]  /*6fc0*/  IMAD.WIDE R220, R215.reuse, 0x4, R220 ;  /* 0x00000004d7dc7825 */ /* 0x040fe400078e02dc */
[----:B------:R-:W1:Y:S01]  /*6fd0*/  LDC R63, c[0x0][0x3a0] ;  /* 0x0000e800ff3f7b82 */ /* 0x000e620000000800 */
[----:B------:R-:W-:Y:S01]  /*6fe0*/  LDGSTS.E [R216+0x1ce00], desc[UR16][R226.64], !P2 ;  /* 0x1ce00000e2d87fae */ /* 0x000fe2000d1a1010 */
[----:B------:R-:W-:Y:S01]  /*6ff0*/  ISETP.GE.U32.AND P2, PT, R2, 0x7fffff69, PT ;  /* 0x7fffff690200780c */ /* 0x000fe20003f46070 */
[----:B------:R-:W-:Y:S02]  /*7000*/  IMAD.WIDE R104, R215, 0x4, R104 ;  /* 0x00000004d7687825 */ /* 0x000fe400078e0268 */
[----:B------:R-:W-:Y:S02]  /*7010*/  LDGSTS.E [R216+0x1d000], desc[UR16][R224.64], !P4 ;  /* 0x1d000000e0d87fae */ /* 0x000fe4000e1a1010 */
[----:B------:R-:W-:-:S02]  /*7020*/  VIADD R2, R67, 0xffffff86 ;  /* 0xffffff8643027836 */ /* 0x000fc40000000000 */
[----:B------:R-:W-:Y:S01]  /*7030*/  LDGSTS.E [R216+0x1d200], desc[UR16][R222.64], !P4 ;  /* 0x1d200000ded87fae */ /* 0x000fe2000e1a1010 */
[----:B------:R-:W-:Y:S01]  /*7040*/  ISETP.GE.U32.AND P4, PT, R58, 0x7fffff68, PT ;  /* 0x7fffff683a00780c */ /* 0x000fe20003f86070 */
[C---:B------:R-:W-:Y:S01]  /*7050*/  IMAD.WIDE R102, R215.reuse, 0x4, R102 ;  /* 0x00000004d7667825 */ /* 0x040fe200078e0266 */
[----:B------:R-:W-:Y:S01]  /*7060*/  IADD3 R58, PT, PT, R60, -0x7b, RZ ;  /* 0xffffff853c3a7810 */ /* 0x000fe20007ffe0ff */
[----:B------:R-:W-:Y:S01]  /*7070*/  LDGSTS.E [R216+0x1d400], desc[UR16][R220.64], !P6 ;  /* 0x1d400000dcd87fae */ /* 0x000fe2000f1a1010 */
[----:B------:R-:W1:Y:S01]  /*7080*/  LDC R60, c[0x0][0x3a0] ;  /* 0x0000e800ff3c7b82 */ /* 0x000e620000000800 */
[C---:B------:R-:W-:Y:S02]  /*7090*/  IMAD.WIDE R100, R215.reuse, 0x4, R100 ;  /* 0x00000004d7647825 */ /* 0x040fe400078e0264 */
[----:B------:R-:W-:Y:S01]  /*70a0*/  LDGSTS.E [R216+0x1d600], desc[UR16][R104.64], !P6 ;  /* 0x1d60000068d87fae */ /* 0x000fe2000f1a1010 */
[----:B------:R-:W-:Y:S01]  /*70b0*/  ISETP.GE.U32.AND P6, PT, R2, 0x7fffff67, PT ;  /* 0x7fffff670200780c */ /* 0x000fe20003fc6070 */
[----:B------:R-:W-:-:S02]  /*70c0*/  IMAD.WIDE R98, R215, 0x4, R98 ;  /* 0x00000004d7627825 */ /* 0x000fc400078e0262 */
[----:B------:R-:W-:Y:S02]  /*70d0*/  LDGSTS.E [R216+0x1d800], desc[UR16][R102.64], !P5 ;  /* 0x1d80000066d87fae */ /* 0x000fe4000e9a1010 */
[C---:B------:R-:W-:Y:S02]  /*70e0*/  IMAD.WIDE R96, R215.reuse, 0x4, R96 ;  /* 0x00000004d7607825 */ /* 0x040fe400078e0260 */
[----:B------:R-:W-:Y:S01]  /*70f0*/  LDGSTS.E [R216+0x1da00], desc[UR16][R100.64], !P5 ;  /* 0x1da0000064d87fae */ /* 0x000fe2000e9a1010 */
[----:B------:R-:W-:Y:S01]  /*7100*/  ISETP.GE.U32.AND P5, PT, R58, 0x7fffff66, PT ;  /* 0x7fffff663a00780c */ /* 0x000fe20003fa6070 */
[----:B---3--:R-:W-:Y:S02]  /*7110*/  VIADD R2, R66, 0xffffff84 ;  /* 0xffffff8442027836 */ /* 0x008fe40000000000 */
[----:B------:R-:W-:Y:S01]  /*7120*/  LDGSTS.E [R216+0x1dc00], desc[UR16][R98.64], !P2 ;  /* 0x1dc0000062d87fae */ /* 0x000fe2000d1a1010 */
[----:B------:R-:W-:-:S03]  /*7130*/  IMAD.WIDE R94, R215, 0x4, R94 ;  /* 0x00000004d75e7825 */ /* 0x000fc600078e025e */
[----:B------:R-:W-:Y:S01]  /*7140*/  LDGSTS.E [R216+0x1de00], desc[UR16][R96.64], !P2 ;  /* 0x1de0000060d87fae */ /* 0x000fe2000d1a1010 */
[C---:B------:R-:W-:Y:S01]  /*7150*/  IMAD.WIDE R92, R215.reuse, 0x4, R92 ;  /* 0x00000004d75c7825 */ /* 0x040fe200078e025c */
[----:B------:R-:W-:Y:S02]  /*7160*/  ISETP.GE.U32.AND P2, PT, R2, 0x7fffff65, PT ;  /* 0x7fffff650200780c */ /* 0x000fe40003f46070 */
[----:B------:R-:W-:Y:S01]  /*7170*/  LDGSTS.E [R216+0x1e000], desc[UR16][R94.64], !P4 ;  /* 0x1e0000005ed87fae */ /* 0x000fe2000e1a1010 */
[----:B------:R-:W-:-:S03]  /*7180*/  IMAD.WIDE R90, R215, 0x4, R90 ;  /* 0x00000004d75a7825 */ /* 0x000fc600078e025a */
[----:B------:R-:W-:Y:S01]  /*7190*/  LDGSTS.E [R216+0x1e200], desc[UR16][R92.64], !P4 ;  /* 0x1e2000005cd87fae */ /* 0x000fe2000e1a1010 */
[----:B------:R-:W-:-:S03]  /*71a0*/  IMAD.WIDE R88, R215, 0x4, R88 ;  /* 0x00000004d7587825 */ /* 0x000fc600078e0258 */
[----:B------:R-:W-:Y:S01]  /*71b0*/  LDGSTS.E [R216+0x1e400], desc[UR16][R90.64], !P6 ;  /* 0x1e4000005ad87fae */ /* 0x000fe2000f1a1010 */
[----:B----4-:R-:W-:Y:S02]  /*71c0*/  VIADD R2, R64, 0xffffff82 ;  /* 0xffffff8240027836 */ /* 0x010fe40000000000 */
[----:B--2---:R-:W-:Y:S01]  /*71d0*/  VIADD R58, R59, 0xffffff83 ;  /* 0xffffff833b3a7836 */ /* 0x004fe20000000000 */
[----:B------:R-:W-:Y:S01]  /*71e0*/  LDGSTS.E [R216+0x1e600], desc[UR16][R88.64], !P6 ;  /* 0x1e60000058d87fae */ /* 0x000fe2000f1a1010 */
[----:B------:R-:W-:Y:S01]  /*71f0*/  IMAD.WIDE R86, R215, 0x4, R86 ;  /* 0x00000004d7567825 */ /* 0x000fe200078e0256 */
[----:B------:R-:W-:Y:S01]  /*7200*/  ISETP.GE.U32.AND P6, PT, R2, 0x7fffff63, PT ;  /* 0x7fffff630200780c */ /* 0x000fe20003fc6070 */
[----:B------:R-:W2:Y:S01]  /*7210*/  LDC R59, c[0x0][0x3a0] ;  /* 0x0000e800ff3b7b82 */ /* 0x000ea20000000800 */
[----:B-----5:R-:W-:Y:S01]  /*7220*/  IADD3 R2, PT, PT, R65, -0x80, RZ ;  /* 0xffffff8041027810 */ /* 0x020fe20007ffe0ff */
[C---:B------:R-:W-:Y:S01]  /*7230*/  IMAD.WIDE R84, R215.reuse, 0x4, R84 ;  /* 0x00000004d7547825 */ /* 0x040fe200078e0254 */
[----:B------:R-:W-:Y:S01]  /*7240*/  ISETP.GE.U32.AND P4, PT, R58, 0x7fffff64, PT ;  /* 0x7fffff643a00780c */ /* 0x000fe20003f86070 */
[----:B------:R-:W-:Y:S02]  /*7250*/  LDGSTS.E [R216+0x1e800], desc[UR16][R86.64], !P5 ;  /* 0x1e80000056d87fae */ /* 0x000fe4000e9a1010 */
[----:B------:R-:W-:-:S02]  /*7260*/  IMAD.WIDE R82, R215, 0x4, R82 ;  /* 0x00000004d7527825 */ /* 0x000fc400078e0252 */
[----:B------:R-:W-:Y:S01]  /*7270*/  LDGSTS.E [R216+0x1ea00], desc[UR16][R84.64], !P5 ;  /* 0x1ea0000054d87fae */ /* 0x000fe2000e9a1010 */
[----:B------:R-:W-:Y:S01]  /*7280*/  ISETP.GE.AND P5, PT, R137, R2, PT ;  /* 0x000000028900720c */ /* 0x000fe20003fa6270 */
[----:B------:R-:W-:Y:S01]  /*7290*/  IMAD.WIDE R80, R215, 0x4, R80 ;  /* 0x00000004d7507825 */ /* 0x000fe200078e0250 */
[----:B------:R-:W3:Y:S01]  /*72a0*/  LDC R64, c[0x0][0x3a0] ;  /* 0x0000e800ff407b82 */ /* 0x000ee20000000800 */
[----:B------:R-:W-:Y:S02]  /*72b0*/  LDGSTS.E [R216+0x1ec00], desc[UR16][R82.64], !P2 ;  /* 0x1ec0000052d87fae */ /* 0x000fe4000d1a1010 */
[----:B------:R-:W-:Y:S02]  /*72c0*/  VIADD R58, R61, 0xffffff81 ;  /* 0xffffff813d3a7836 */ /* 0x000fe40000000000 */
[----:B------:R-:W-:Y:S01]  /*72d0*/  LDGSTS.E [R216+0x1ee00], desc[UR16][R80.64], !P2 ;  /* 0x1ee0000050d87fae */ /* 0x000fe2000d1a1010 */
[C---:B------:R-:W-:Y:S02]  /*72e0*/  IMAD.WIDE R112, R215.reuse, 0x4, R112 ;  /* 0x00000004d7707825 */ /* 0x040fe400078e0270 */
[----:B------:R-:W-:Y:S01]  /*72f0*/  ISETP.GE.U32.AND P2, PT, R58, 0x7fffff62, PT ;  /* 0x7fffff623a00780c */ /* 0x000fe20003f46070 */
[----:B------:R-:W4:Y:S01]  /*7300*/  LDC R61, c[0x0][0x3a0] ;  /* 0x0000e800ff3d7b82 */ /* 0x000f220000000800 */
[----:B------:R-:W-:Y:S01]  /*7310*/  SEL R58, RZ, 0x4, P5 ;  /* 0x00000004ff3a7807 */ /* 0x000fe20002800000 */
[C---:B------:R-:W-:Y:S01]  /*7320*/  IMAD.WIDE R120, R215.reuse, 0x4, R120 ;  /* 0x00000004d7787825 */ /* 0x040fe200078e0278 */
[----:B------:R-:W-:Y:S01]  /*7330*/  ISETP.GT.AND P5, PT, R136, 0x9f, PT ;  /* 0x0000009f8800780c */ /* 0x000fe20003fa4270 */
[----:B------:R-:W-:Y:S02]  /*7340*/  LDGSTS.E [R216+0x1f000], desc[UR16][R112.64], !P4 ;  /* 0x1f00000070d87fae */ /* 0x000fe4000e1a1010 */
[C---:B------:R-:W-:Y:S01]  /*7350*/  IMAD.WIDE R114, R215.reuse, 0x4, R114 ;  /* 0x00000004d7727825 */ /* 0x040fe200078e0272 */
[----:B------:R-:W-:Y:S01]  /*7360*/  SEL R58, R58, RZ, P5 ;  /* 0x000000ff3a3a7207 */ /* 0x000fe20002800000 */
[----:B------:R-:W-:Y:S01]  /*7370*/  LDGSTS.E [R216+0x1f200], desc[UR16][R120.64], !P4 ;  /* 0x1f20000078d87fae */ /* 0x000fe2000e1a1010 */
[----:B------:R-:W-:Y:S01]  /*7380*/  ISETP.GE.U32.AND P5, PT, R2, 0x7fffff61, PT ;  /* 0x7fffff610200780c */ /* 0x000fe20003fa6070 */
[C---:B------:R-:W-:Y:S01]  /*7390*/  IMAD.WIDE R122, R215.reuse, 0x4, R122 ;  /* 0x00000004d77a7825 */ /* 0x040fe200078e027a */
[----:B------:R-:W-:Y:S01]  /*73a0*/  ISETP.NE.U32.AND P4, PT, R58, RZ, PT ;  /* 0x000000ff3a00720c */ /* 0x000fe20003f85070 */
[----:B------:R-:W-:Y:S01]  /*73b0*/  LDGSTS.E [R216+0x1f400], desc[UR16][R114.64], !P6 ;  /* 0x1f40000072d87fae */ /* 0x000fe2000f1a1010 */
[----:B------:R-:W5:Y:S01]  /*73c0*/  LDC R65, c[0x0][0x3a0] ;  /* 0x0000e800ff417b82 */ /* 0x000f620000000800 */
[----:B------:R-:W-:-:S02]  /*73d0*/  IMAD.WIDE R116, R215, 0x4, R116 ;  /* 0x00000004d7747825 */ /* 0x000fc400078e0274 */
[----:B------:R-:W-:Y:S02]  /*73e0*/  LDGSTS.E [R216+0x1f600], desc[UR16][R122.64], !P6 ;  /* 0x1f6000007ad87fae */ /* 0x000fe4000f1a1010 */
[C---:B------:R-:W-:Y:S02]  /*73f0*/  IMAD.WIDE R124, R215.reuse, 0x4, R124 ;  /* 0x00000004d77c7825 */ /* 0x040fe400078e027c */
[----:B------:R-:W-:Y:S02]  /*7400*/  LDGSTS.E [R216+0x1f800], desc[UR16][R116.64], !P2 ;  /* 0x1f80000074d87fae */ /* 0x000fe4000d1a1010 */
[C---:B------:R-:W-:Y:S02]  /*7410*/  IMAD.WIDE R118, R215.reuse, 0x4, R118 ;  /* 0x00000004d7767825 */ /* 0x040fe400078e0276 */
[----:B------:R-:W-:Y:S02]  /*7420*/  LDGSTS.E [R216+0x1fa00], desc[UR16][R124.64], !P2 ;  /* 0x1fa000007cd87fae */ /* 0x000fe4000d1a1010 */
[----:B------:R-:W-:-:S02]  /*7430*/  IMAD.WIDE R126, R215, 0x4, R126 ;  /* 0x00000004d77e7825 */ /* 0x000fc400078e027e */
[----:B------:R-:W-:Y:S02]  /*7440*/  LDGSTS.E [R216+0x1fc00], desc[UR16][R118.64], !P5 ;  /* 0x1fc0000076d87fae */ /* 0x000fe4000e9a1010 */
[C---:B------:R-:W-:Y:S02]  /*7450*/  IMAD.WIDE R70, R107.reuse, 0x4, R70 ;  /* 0x000000046b467825 */ /* 0x040fe400078e0246 */
[----:B------:R-:W-:Y:S02]  /*7460*/  LDGSTS.E [R216+0x1fe00], desc[UR16][R126.64], !P5 ;  /* 0x1fe000007ed87fae */ /* 0x000fe4000e9a1010 */
[C---:B------:R-:W-:Y:S02]  /*7470*/  IMAD.WIDE R130, R107.reuse, 0x4, R130 ;  /* 0x000000046b827825 */ /* 0x040fe400078e0282 */
[----:B------:R-:W0:Y:S02]  /*7480*/  LDGDEPBAR ;  /* 0x00000000000079af */ /* 0x000e240000000000 */
[----:B------:R-:W-:-:S02]  /*7490*/  IMAD.WIDE R134, R107, 0x4, R134 ;  /* 0x000000046b867825 */ /* 0x000fc400078e0286 */
[----:B------:R-:W-:Y:S02]  /*74a0*/  LDGSTS.E [R214+0x34000], desc[UR16][R70.64], P3 ;  /* 0x3400000046d67fae */ /* 0x000fe400099a1010 */
[C---:B------:R-:W-:Y:S02]  /*74b0*/  IMAD.WIDE R170, R107.reuse, 0x4, R170 ;  /* 0x000000046baa7825 */ /* 0x040fe400078e02aa */
[----:B------:R-:W-:Y:S02]  /*74c0*/  LDGSTS.E [R214+0x34400], desc[UR16][R130.64], P3 ;  /* 0x3440000082d67fae */ /* 0x000fe400099a1010 */
[C---:B------:R-:W-:Y:S02]  /*74d0*/  IMAD.WIDE R174, R107.reuse, 0x4, R174 ;  /* 0x000000046bae7825 */ /* 0x040fe400078e02ae */
[----:B------:R-:W-:Y:S02]  /*74e0*/  LDGSTS.E [R214+0x34800], desc[UR16][R134.64], P3 ;  /* 0x3480000086d67fae */ /* 0x000fe400099a1010 */
        /* <DEDUP_REMOVED lines=52> */
[----:B------:R-:W-:Y:S02]  /*7830*/  IMAD.WIDE R110, R107, 0x4, R110 ;  /* 0x000000046b6e7825 */ /* 0x000fe400078e026e */
[----:B------:R-:W-:Y:S02]  /*7840*/  LDGSTS.E [R213+0x37600], desc[UR16][R72.64], P3 ;  /* 0x3760000048d57fae */ /* 0x000fe400099a1010 */
[----:B--2---:R-:W-:-:S02]  /*7850*/  VIADD R2, R59, 0xffffff7f ;  /* 0xffffff7f3b027836 */ /* 0x004fc40000000000 */
[----:B------:R-:W-:Y:S01]  /*7860*/  LDGSTS.E [R213+0x37a00], desc[UR16][R108.64], P3 ;  /* 0x37a000006cd57fae */ /* 0x000fe200099a1010 */
[----:B-1----:R-:W-:Y:S01]  /*7870*/  VIADD R58, R60, 0xffffff7e ;  /* 0xffffff7e3c3a7836 */ /* 0x002fe20000000000 */
[----:B------:R-:W1:Y:S01]  /*7880*/  LDC R59, c[0x0][0x3a0] ;  /* 0x0000e800ff3b7b82 */ /* 0x000e620000000800 */
[----:B------:R-:W-:Y:S01]  /*7890*/  ISETP.GE.U32.AND P6, PT, R2, 0x7fffff60, PT ;  /* 0x7fffff600200780c */ /* 0x000fe20003fc6070 */
[----:B------:R-:W-:Y:S01]  /*78a0*/  LDGSTS.E [R213+0x37e00], desc[UR16][R110.64], P3 ;  /* 0x37e000006ed57fae */ /* 0x000fe200099a1010 */
[----:B------:R-:W-:Y:S01]  /*78b0*/  VIADD R2, R63, 0xffffff7d ;  /* 0xffffff7d3f027836 */ /* 0x000fe20000000000 */
[----:B------:R-:W-:Y:S01]  /*78c0*/  ISETP.GE.U32.AND P2, PT, R58, 0x7fffff5f, PT ;  /* 0x7fffff5f3a00780c */ /* 0x000fe20003f46070 */
[----:B------:R-:W-:Y:S01]  /*78d0*/  IMAD.WIDE R56, R215, 0x4, R56 ;  /* 0x00000004d7387825 */ /* 0x000fe200078e0238 */
[----:B------:R-:W0:Y:S02]  /*78e0*/  LDGDEPBAR ;  /* 0x00000000000079af */ /* 0x000e240000000000 */
[----:B------:R-:W2:Y:S01]  /*78f0*/  LDC R58, c[0x0][0x3a0] ;  /* 0x0000e800ff3a7b82 */ /* 0x000ea20000000800 */
[----:B------:R-:W-:-:S07]  /*7900*/  ISETP.GE.U32.AND P5, PT, R2, 0x7fffff5e, PT ;  /* 0x7fffff5e0200780c */ /* 0x000fce0003fa6070 */
[----:B------:R-:W-:Y:S01]  /*7910*/  BAR.SYNC.DEFER_BLOCKING 0x0 ;  /* 0x0000000000007b1d */ /* 0x000fe20000010000 */
[----:B----4-:R-:W-:Y:S02]  /*7920*/  VIADD R2, R61, 0xffffff7c ;  /* 0xffffff7c3d027836 */ /* 0x010fe40000000000 */
[----:B------:R-:W-:-:S05]  /*7930*/  IMAD.WIDE R54, R215, 0x4, R54 ;  /* 0x00000004d7367825 */ /* 0x000fca00078e0236 */
[----:B------:R-:W4:Y:S01]  /*7940*/  LDC R63, c[0x0][0x3a0] ;  /* 0x0000e800ff3f7b82 */ /* 0x000f220000000800 */
[C---:B------:R-:W-:Y:S01]  /*7950*/  IMAD.WIDE R52, R215.reuse, 0x4, R52 ;  /* 0x00000004d7347825 */ /* 0x040fe200078e0234 */
[----:B------:R-:W-:Y:S01]  /*7960*/  ISETP.GE.U32.AND P3, PT, R2, 0x7fffff5d, PT ;  /* 0x7fffff5d0200780c */ /* 0x000fe20003f66070 */
[----:B------:R-:W-:Y:S02]  /*7970*/  STL.64 [R1+0xd8], R56 ;  /* 0x0000d83801007387 */ /* 0x000fe40000100a00 */
[C---:B------:R-:W-:Y:S02]  /*7980*/  IMAD.WIDE R50, R215.reuse, 0x4, R50 ;  /* 0x00000004d7327825 */ /* 0x040fe400078e0232 */
[----:B------:R-:W-:Y:S01]  /*7990*/  STL.64 [R1+0xd0], R54 ;  /* 0x0000d03601007387 */ /* 0x000fe20000100a00 */
[----:B------:R-:W1:Y:S01]  /*79a0*/  LDC R60, c[0x0][0x3a0] ;  /* 0x0000e800ff3c7b82 */ /* 0x000e620000000800 */
[C---:B------:R-:W-:Y:S02]  /*79b0*/  IMAD.WIDE R48, R215.reuse, 0x4, R48 ;  /* 0x00000004d7307825 */ /* 0x040fe400078e0230 */
[----:B------:R1:W-:Y:S02]  /*79c0*/  STL.64 [R1+0xc8], R52 ;  /* 0x0000c83401007387 */ /* 0x0003e40000100a00 */
[----:B------:R-:W-:-:S02]  /*79d0*/  IMAD.WIDE R46, R215, 0x4, R46 ;  /* 0x00000004d72e7825 */ /* 0x000fc400078e022e */
[----:B------:R3:W-:Y:S01]  /*79e0*/  STL.64 [R1+0xc0], R50 ;  /* 0x0000c03201007387 */ /* 0x0007e20000100a00 */
[----:B--2---:R-:W-:Y:S01]  /*79f0*/  IADD3 R58, PT, PT, R58, -0x85, RZ ;  /* 0xffffff7b3a3a7810 */ /* 0x004fe20007ffe0ff */
[C---:B------:R-:W-:Y:S02]  /*7a00*/  IMAD.WIDE R44, R215.reuse, 0x4, R44 ;  /* 0x00000004d72c7825 */ /* 0x040fe400078e022c */
[----:B------:R-:W-:Y:S01]  /*7a10*/  @!PT LDS RZ, [RZ] ;  /* 0x00000000fffff984 */ /* 0x000fe20000000800 */
[----:B------:R-:W-:Y:S01]  /*7a20*/  @!PT LDS RZ, [RZ] ;  /* 0x00000000fffff984 */ /* 0x000fe20000000800 */
[----:B------:R-:W-:Y:S01]  /*7a30*/  @!PT LDS RZ, [RZ] ;  /* 0x00000000fffff984 */ /* 0x000fe20000000800 */
[----:B------:R-:W-:Y:S02]  /*7a40*/  LDGSTS.E [R216+0x20000], desc[UR16][R56.64], !P6 ;  /* 0x2000000038d87fae */ /* 0x000fe4000f1a1010 */
[----:B------:R-:W-:Y:S02]  /*7a50*/  IMAD.WIDE R42, R215, 0x4, R42 ;  /* 0x00000004d72a7825 */ /* 0x000fe400078e022a */
[----:B------:R-:W-:Y:S01]  /*7a60*/  LDGSTS.E [R216+0x20200], desc[UR16][R54.64], !P6 ;  /* 0x2020000036d87fae */ /* 0x000fe2000f1a1010 */
[----:B------:R-:W-:Y:S01]  /*7a70*/  ISETP.GE.U32.AND P6, PT, R58, 0x7fffff5c, PT ;  /* 0x7fffff5c3a00780c */ /* 0x000fe20003fc6070 */
[----:B----4-:R-:W-:-:S02]  /*7a80*/  VIADD R2, R63, 0xffffff7a ;  /* 0xffffff7a3f027836 */ /* 0x010fc40000000000 */
[----:B------:R1:W-:Y:S01]  /*7a90*/  LDGSTS.E [R216+0x20400], desc[UR16][R52.64], !P2 ;  /* 0x2040000034d87fae */ /* 0x0003e2000d1a1010 */
[----:B------:R-:W-:-:S03]  /*7aa0*/  IMAD.WIDE R40, R215, 0x4, R40 ;  /* 0x00000004d7287825 */ /* 0x000fc600078e0228 */
[----:B------:R3:W-:Y:S01]  /*7ab0*/  LDGSTS.E [R216+0x20600], desc[UR16][R50.64], !P2 ;  /* 0x2060000032d87fae */ /* 0x0007e2000d1a1010 */
[----:B------:R-:W-:Y:S01]  /*7ac0*/  ISETP.GE.U32.AND P2, PT, R2, 0x7fffff5b, PT ;  /* 0x7fffff5b0200780c */ /* 0x000fe20003f46070 */
[----:B-----5:R-:W-:Y:S02]  /*7ad0*/  VIADD R2, R65, 0xffffff78 ;  /* 0xffffff7841027836 */ /* 0x020fe40000000000 */
[----:B------:R-:W-:Y:S01]  /*7ae0*/  STL.64 [R1+0xb8], R48 ;  /* 0x0000b83001007387 */ /* 0x000fe20000100a00 */
[C---:B------:R-:W-:Y:S01]  /*7af0*/  IMAD.WIDE R38, R215.reuse, 0x4, R38 ;  /* 0x00000004d7267825 */ /* 0x040fe200078e0226 */
[----:B-1----:R-:W1:Y:S02]  /*7b00*/  LDC R52, c[0x0][0x3a0] ;  /* 0x0000e800ff347b82 */ /* 0x002e640000000800 */
[----:B------:R-:W-:Y:S01]  /*7b10*/  LDGSTS.E [R216+0x20800], desc[UR16][R48.64], !P5 ;  /* 0x2080000030d87fae */ /* 0x000fe2000e9a1010 */
[----:B------:R-:W-:-:S03]  /*7b20*/  IMAD.WIDE R36, R215, 0x4, R36 ;  /* 0x00000004d7247825 */ /* 0x000fc600078e0224 */
[----:B------:R-:W-:Y:S01]  /*7b30*/  STL.64 [R1+0xb0], R46 ;  /* 0x0000b02e01007387 */ /* 0x000fe20000100a00 */
[----:B---3--:R-:W-:Y:S01]  /*7b40*/  VIADD R50, R64, 0xffffff79 ;  /* 0xffffff7940327836 */ /* 0x008fe20000000000 */
[----:B------:R-:W2:Y:S02]  /*7b50*/  LDC R51, c[0x0][0x3a0] ;  /* 0x0000e800ff337b82 */ /* 0x000ea40000000800 */
[----:B------:R-:W-:Y:S01]  /*7b60*/  LDGSTS.E [R216+0x20a00], desc[UR16][R46.64], !P5 ;  /* 0x20a000002ed87fae */ /* 0x000fe2000e9a1010 */
[C---:B------:R-:W-:Y:S01]  /*7b70*/  IMAD.WIDE R34, R215.reuse, 0x4, R34 ;  /* 0x00000004d7227825 */ /* 0x040fe200078e0222 */
[----:B------:R-:W-:Y:S02]  /*7b80*/  ISETP.GE.U32.AND P5, PT, R50, 0x7fffff5a, PT ;  /* 0x7fffff5a3200780c */ /* 0x000fe40003fa6070 */
[----:B------:R3:W-:Y:S01]  /*7b90*/  STL.64 [R1+0xa8], R44 ;  /* 0x0000a82c01007387 */ /* 0x0007e20000100a00 */
[----:B------:R-:W-:-:S03]  /*7ba0*/  IMAD.WIDE R32, R215, 0x4, R32 ;  /* 0x00000004d7207825 */ /* 0x000fc600078e0220 */
[----:B------:R3:W-:Y:S01]  /*7bb0*/  LDGSTS.E [R216+0x20c00], desc[UR16][R44.64], !P3 ;  /* 0x20c000002cd87fae */ /* 0x0007e2000d9a1010 */
[----:B------:R-:W-:-:S03]  /*7bc0*/  IMAD.WIDE R30, R215, 0x4, R30 ;  /* 0x00000004d71e7825 */ /* 0x000fc600078e021e */
[----:B------:R4:W-:Y:S01]  /*7bd0*/  STL.64 [R1+0xa0], R42 ;  /* 0x0000a02a01007387 */ /* 0x0009e20000100a00 */
[----:B------:R-:W-:-:S03]  /*7be0*/  IMAD.WIDE R28, R215, 0x4, R28 ;  /* 0x00000004d71c7825 */ /* 0x000fc600078e021c */
[----:B------:R4:W-:Y:S01]  /*7bf0*/  LDGSTS.E [R216+0x20e00], desc[UR16][R42.64], !P3 ;  /* 0x20e000002ad87fae */ /* 0x0009e2000d9a1010 */
[----:B------:R-:W-:Y:S01]  /*7c00*/  ISETP.GE.U32.AND P3, PT, R2, 0x7fffff59, PT ;  /* 0x7fffff590200780c */ /* 0x000fe20003f66070 */
[C---:B------:R-:W-:Y:S01]  /*7c10*/  IMAD.WIDE R26, R215.reuse, 0x4, R26 ;  /* 0x00000004d71a7825 */ /* 0x040fe200078e021a */
[----:B------:R-:W-:Y:S01]  /*7c20*/  IADD3 R2, PT, PT, R60, -0x8a, RZ ;  /* 0xffffff763c027810 */ /* 0x000fe20007ffe0ff */
[----:B---3--:R-:W3:Y:S01]  /*7c30*/  LDC R44, c[0x0][0x3a0] ;  /* 0x0000e800ff2c7b82 */ /* 0x008ee20000000800 */
[----:B------:R-:W-:Y:S01]  /*7c40*/  LDGSTS.E [R216+0x21000], desc[UR16][R40.64], !P6 ;  /* 0x2100000028d87fae */ /* 0x000fe2000f1a1010 */
[----:B------:R-:W-:-:S03]  /*7c50*/  IMAD.WIDE R24, R215, 0x4, R24 ;  /* 0x00000004d7187825 */ /* 0x000fc600078e0218 */
[----:B------:R-:W-:Y:S01]  /*7c60*/  STL.64 [R1+0x98], R40 ;  /* 0x0000982801007387 */ /* 0x000fe20000100a00 */
[----:B------:R-:W-:Y:S02]  /*7c70*/  IMAD.WIDE R22, R215, 0x4, R22 ;  /* 0x00000004d7167825 */ /* 0x000fe400078e0216 */
[----:B----4-:R-:W4:Y:S01]  /*7c80*/  LDC R43, c[0x0][0x3a0] ;  /* 0x0000e800ff2b7b82 */ /* 0x010f220000000800 */
[----:B------:R-:W-:Y:S01]  /*7c90*/  LDGSTS.E [R216+0x21200], desc[UR16][R38.64], !P6 ;  /* 0x2120000026d87fae */ /* 0x000fe2000f1a1010 */
[----:B------:R-:W-:Y:S02]  /*7ca0*/  VIADD R42, R59, 0xffffff77 ;  /* 0xffffff773b2a7836 */ /* 0x000fe40000000000 */
[C---:B------:R-:W-:Y:S01]  /*7cb0*/  IMAD.WIDE R20, R215.reuse, 0x4, R20 ;  /* 0x00000004d7147825 */ /* 0x040fe200078e0214 */
[----:B------:R-:W-:Y:S02]  /*7cc0*/  STL.64 [R1+0x90], R38 ;  /* 0x0000902601007387 */ /* 0x000fe40000100a00 */
[----:B------:R-:W-:Y:S01]  /*7cd0*/  ISETP.GE.U32.AND P6, PT, R42, 0x7fffff58, PT ;  /* 0x7fffff582a00780c */ /* 0x000fe20003fc6070 */
[C---:B------:R-:W-:Y:S01]  /*7ce0*/  IMAD.WIDE R18, R215.reuse, 0x4, R18 ;  /* 0x00000004d7127825 */ /* 0x040fe200078e0212 */
[----:B------:R5:W-:Y:S03]  /*7cf0*/  LDGSTS.E [R216+0x21400], desc[UR16][R36.64], !P2 ;  /* 0x2140000024d87fae */ /* 0x000be6000d1a1010 */
[C---:B------:R-:W-:Y:S01]  /*7d00*/  IMAD.WIDE R16, R215.reuse, 0x4, R16 ;  /* 0x00000004d7107825 */ /* 0x040fe200078e0210 */
[----:B------:R5:W-:Y:S03]  /*7d10*/  STL.64 [R1+0x88], R36 ;  /* 0x0000882401007387 */ /* 0x000be60000100a00 */
[----:B------:R-:W-:Y:S01]  /*7d20*/  IMAD.WIDE R14, R215, 0x4, R14 ;  /* 0x00000004d70e7825 */ /* 0x000fe200078e020e */
[----:B------:R2:W-:Y:S01]  /*7d30*/  LDGSTS.E [R216+0x21600], desc[UR16][R34.64], !P2 ;  /* 0x2160000022d87fae */ /* 0x0005e2000d1a1010 */
[----:B------:R-:W-:-:S02]  /*7d40*/  ISETP.GE.U32.AND P2, PT, R2, 0x7fffff57, PT ;  /* 0x7fffff570200780c */ /* 0x000fc40003f46070 */
[----:B-1----:R-:W-:Y:S01]  /*7d50*/  VIADD R2, R52, 0xffffff74 ;  /* 0xffffff7434027836 */ /* 0x002fe20000000000 */
[----:B------:R2:W-:Y:S01]  /*7d60*/  STL.64 [R1+0x80], R34 ;  /* 0x0000802201007387 */ /* 0x0005e20000100a00 */
[C---:B------:R-:W-:Y:S01]  /*7d70*/  IMAD.WIDE R12, R215.reuse, 0x4, R12 ;  /* 0x00000004d70c7825 */ /* 0x040fe200078e020c */
[----:B-----5:R-:W1:Y:S02]  /*7d80*/  LDC R36, c[0x0][0x3a0] ;  /* 0x0000e800ff247b82 */ /* 0x020e640000000800 */
[----:B------:R-:W-:Y:S01]  /*7d90*/  STL.64 [R1+0x78], R32 ;  /* 0x0000782001007387 */ /* 0x000fe20000100a00 */
[----:B------:R-:W-:-:S03]  /*7da0*/  IMAD.WIDE R10, R215, 0x4, R10 ;  /* 0x00000004d70a7825 */ /* 0x000fc600078e020a */
[----:B------:R-:W-:Y:S01]  /*7db0*/  LDGSTS.E [R216+0x21800], desc[UR16][R32.64], !P5 ;  /* 0x2180000020d87fae */ /* 0x000fe2000e9a1010 */
[----:B------:R-:W-:Y:S01]  /*7dc0*/  IMAD.WIDE R8, R215, 0x4, R8 ;  /* 0x00000004d7087825 */ /* 0x000fe200078e0208 */
[----:B--2---:R-:W2:Y:S02]  /*7dd0*/  LDC R35, c[0x0][0x3a0] ;  /* 0x0000e800ff237b82 */ /* 0x004ea40000000800 */
[----:B------:R-:W-:Y:S01]  /*7de0*/  STL.64 [R1+0x70], R30 ;  /* 0x0000701e01007387 */ /* 0x000fe20000100a00 */
[----:B------:R-:W-:Y:S02]  /*7df0*/  VIADD R34, R51, 0xffffff75 ;  /* 0xffffff7533227836 */ /* 0x000fe40000000000 */
[C---:B------:R-:W-:Y:S01]  /*7e00*/  IMAD.WIDE R6, R215.reuse, 0x4, R6 ;  /* 0x00000004d7067825 */ /* 0x040fe200078e0206 */
[----:B------:R-:W-:Y:S02]  /*7e10*/  LDGSTS.E [R216+0x21a00], desc[UR16][R30.64], !P5 ;  /* 0x21a000001ed87fae */ /* 0x000fe4000e9a1010 */
[----:B------:R-:W-:Y:S01]  /*7e20*/  ISETP.GE.U32.AND P5, PT, R34, 0x7fffff56, PT ;  /* 0x7fffff562200780c */ /* 0x000fe20003fa6070 */
[C---:B------:R-:W-:Y:S01]  /*7e30*/  IMAD.WIDE R4, R215.reuse, 0x4, R4 ;  /* 0x00000004d7047825 */ /* 0x040fe200078e0204 */
[----:B------:R5:W-:Y:S03]  /*7e40*/  STL.64 [R1+0x68], R28 ;  /* 0x0000681c01007387 */ /* 0x000be60000100a00 */
[C---:B------:R-:W-:Y:S01]  /*7e50*/  IMAD.WIDE R250, R215.reuse, 0x4, R250 ;  /* 0x00000004d7fa7825 */ /* 0x040fe200078e02fa */
[----:B------:R5:W-:Y:S03]  /*7e60*/  LDGSTS.E [R216+0x21c00], desc[UR16][R28.64], !P3 ;  /* 0x21c000001cd87fae */ /* 0x000be6000d9a1010 */
[C---:B------:R-:W-:Y:S01]  /*7e70*/  IMAD.WIDE R248, R215.reuse, 0x4, R248 ;  /* 0x00000004d7f87825 */ /* 0x040fe200078e02f8 */
[----:B------:R4:W-:Y:S03]  /*7e80*/  STL.64 [R1+0x60], R26 ;  /* 0x0000601a01007387 */ /* 0x0009e60000100a00 */
[----:B------:R-:W-:Y:S01]  /*7e90*/  IMAD.WIDE R246, R215, 0x4, R246 ;  /* 0x00000004d7f67825 */ /* 0x000fe200078e02f6 */
[----:B------:R4:W-:Y:S01]  /*7ea0*/  LDGSTS.E [R216+0x21e00], desc[UR16][R26.64], !P3 ;  /* 0x21e000001ad87fae */ /* 0x0009e2000d9a1010 */
[----:B------:R-:W-:-:S02]  /*7eb0*/  ISETP.GE.U32.AND P3, PT, R2, 0x7fffff55, PT ;  /* 0x7fffff550200780c */ /* 0x000fc40003f66070 */
[----:B---3--:R-:W-:Y:S01]  /*7ec0*/  VIADD R2, R44, 0xffffff72 ;  /* 0xffffff722c027836 */ /* 0x008fe20000000000 */
[----:B-----5:R-:W3:Y:S01]  /*7ed0*/  LDC R28, c[0x0][0x3a0] ;  /* 0x0000e800ff1c7b82 */ /* 0x020ee20000000800 */
[----:B------:R-:W-:Y:S01]  /*7ee0*/  STL.64 [R1+0x50], R24 ;  /* 0x0000501801007387 */ /* 0x000fe20000100a00 */
[----:B------:R-:W-:-:S03]  /*7ef0*/  IMAD.WIDE R244, R215, 0x4, R244 ;  /* 0x00000004d7f47825 */ /* 0x000fc600078e02f4 */
[----:B------:R-:W-:Y:S01]  /*7f00*/  LDGSTS.E [R216+0x22000], desc[UR16][R24.64], !P6 ;  /* 0x2200000018d87fae */ /* 0x000fe2000f1a1010 */
[----:B------:R-:W-:Y:S02]  /*7f10*/  IMAD.WIDE R242, R215, 0x4, R242 ;  /* 0x00000004d7f27825 */ /* 0x000fe400078e02f2 */
[----:B----4-:R-:W4:Y:S01]  /*7f20*/  LDC R27, c[0x0][0x3a0] ;  /* 0x0000e800ff1b7b82 */ /* 0x010f220000000800 */
        /* <DEDUP_REMOVED lines=15> */
[----:B-----5:R-:W1:Y:S01]  /*8020*/  LDC R20, c[0x0][0x3a0] ;  /* 0x0000e800ff147b82 */ /* 0x020e620000000800 */
[----:B------:R-:W-:Y:S01]  /*8030*/  STL.64 [R1+0x30], R16 ;  /* 0x0000301001007387 */ /* 0x000fe20000100a00 */
[----:B------:R-:W-:-:S03]  /*8040*/  IMAD.WIDE R230, R215, 0x4, R230 ;  /* 0x00000004d7e67825 */ /* 0x000fc600078e02e6 */
[----:B------:R-:W-:Y:S01]  /*8050*/  LDGSTS.E [R216+0x22800], desc[UR16][R16.64], !P5 ;  /* 0x2280000010d87fae */ /* 0x000fe2000e9a1010 */
[----:B------:R-:W-:Y:S02]  /*8060*/  IMAD.WIDE R228, R215, 0x4, R228 ;  /* 0x00000004d7e47825 */ /* 0x000fe400078e02e4 */
[----:B--2---:R-:W2:Y:S01]  /*8070*/  LDC R19, c[0x0][0x3a0] ;  /* 0x0000e800ff137b82 */ /* 0x004ea20000000800 */
[----:B------:R-:W-:Y:S01]  /*8080*/  STL.64 [R1+0x28], R14 ;  /* 0x0000280e01007387 */ /* 0x000fe20000100a00 */
[----:B------:R-:W-:Y:S01]  /*8090*/  IADD3 R18, PT, PT, R35, -0x8f, RZ ;  /* 0xffffff7123127810 */ /* 0x000fe20007ffe0ff */
[C---:B------:R-:W-:Y:S02]  /*80a0*/  IMAD.WIDE R226, R215.reuse, 0x4, R226 ;  /* 0x00000004d7e27825 */ /* 0x040fe400078e02e2 */
[----:B------:R-:W-:Y:S01]  /*80b0*/  LDGSTS.E [R216+0x22a00], desc[UR16][R14.64], !P5 ;  /* 0x22a000000ed87fae */ /* 0x000fe2000e9a1010 */
[----:B------:R-:W-:Y:S01]  /*80c0*/  ISETP.GE.U32.AND P5, PT, R18, 0x7fffff52, PT ;  /* 0x7fffff521200780c */ /* 0x000fe20003fa6070 */
[----:B------:R-:W-:-:S02]  /*80d0*/  IMAD.WIDE R224, R215, 0x4, R224 ;  /* 0x00000004d7e07825 */ /* 0x000fc400078e02e0 */
[----:B------:R5:W-:Y:S02]  /*80e0*/  STL.64 [R1+0x20], R12 ;  /* 0x0000200c01007387 */ /* 0x000be40000100a00 */
[C---:B------:R-:W-:Y:S02]  /*80f0*/  IMAD.WIDE R222, R215.reuse, 0x4, R222 ;  /* 0x00000004d7de7825 */ /* 0x040fe400078e02de */
[----:B------:R5:W-:Y:S02]  /*8100*/  LDGSTS.E [R216+0x22c00], desc[UR16][R12.64], !P3 ;  /* 0x22c000000cd87fae */ /* 0x000be4000d9a1010 */
[C---:B------:R-:W-:Y:S02]  /*8110*/  IMAD.WIDE R220, R215.reuse, 0x4, R220 ;  /* 0x00000004d7dc7825 */ /* 0x040fe400078e02dc */
[----:B------:R4:W-:Y:S02]  /*8120*/  STL.64 [R1+0x18], R10 ;  /* 0x0000180a01007387 */ /* 0x0009e40000100a00 */
[----:B------:R-:W-:-:S02]  /*8130*/  IMAD.WIDE R104, R215, 0x4, R104 ;  /* 0x00000004d7687825 */ /* 0x000fc400078e0268 */
[----:B------:R4:W-:Y:S01]  /*8140*/  LDGSTS.E [R216+0x22e00], desc[UR16][R10.64], !P3 ;  /* 0x22e000000ad87fae */ /* 0x0009e2000d9a1010 */
[----:B------:R-:W-:Y:S01]  /*8150*/  ISETP.GE.U32.AND P3, PT, R2, 0x7fffff51, PT ;  /* 0x7fffff510200780c */ /* 0x000fe20003f66070 */
[----:B---3--:R-:W-:Y:S01]  /*8160*/  VIADD R2, R28, 0xffffff6e ;  /* 0xffffff6e1c027836 */ /* 0x008fe20000000000 */
[----:B-----5:R-:W3:Y:S01]  /*8170*/  LDC R12, c[0x0][0x3a0] ;  /* 0x0000e800ff0c7b82 */ /* 0x020ee20000000800 */
[----:B------:R5:W-:Y:S01]  /*8180*/  STL.64 [R1+0x10], R8 ;  /* 0x0000100801007387 */ /* 0x000be20000100a00 */
[----:B------:R-:W-:-:S03]  /*8190*/  IMAD.WIDE R102, R215, 0x4, R102 ;  /* 0x00000004d7667825 */ /* 0x000fc600078e0266 */
[----:B------:R5:W-:Y:S01]  /*81a0*/  LDGSTS.E [R216+0x23000], desc[UR16][R8.64], !P6 ;  /* 0x2300000008d87fae */ /* 0x000be2000f1a1010 */
[----:B------:R-:W-:Y:S02]  /*81b0*/  IMAD.WIDE R100, R215, 0x4, R100 ;  /* 0x00000004d7647825 */ /* 0x000fe400078e0264 */
[----:B----4-:R-:W4:Y:S01]  /*81c0*/  LDC R11, c[0x0][0x3a0] ;  /* 0x0000e800ff0b7b82 */ /* 0x010f220000000800 */
[----:B------:R1:W-:Y:S01]  /*81d0*/  STL.64 [R1+0x8], R6 ;  /* 0x0000080601007387 */ /* 0x0003e20000100a00 */
[----:B------:R-:W-:Y:S02]  /*81e0*/  VIADD R10, R27, 0xffffff6f ;  /* 0xffffff6f1b0a7836 */ /* 0x000fe40000000000 */
[C---:B------:R-:W-:Y:S01]  /*81f0*/  IMAD.WIDE R98, R215.reuse, 0x4, R98 ;  /* 0x00000004d7627825 */ /* 0x040fe200078e0262 */
[----:B------:R1:W-:Y:S02]  /*8200*/  LDGSTS.E [R216+0x23200], desc[UR16][R6.64], !P6 ;  /* 0x2320000006d87fae */ /* 0x0003e4000f1a1010 */
[----:B------:R-:W-:Y:S01]  /*8210*/  ISETP.GE.U32.AND P6, PT, R10, 0x7fffff50, PT ;  /* 0x7fffff500a00780c */ /* 0x000fe20003fc6070 */
[----:B------:R-:W3:Y:S01]  /*8220*/  LDC R13, c[0x0][0x3a0] ;  /* 0x0000e800ff0d7b82 */ /* 0x000ee20000000800 */
[----:B------:R2:W-:Y:S01]  /*8230*/  STL.64 [R1], R4 ;  /* 0x0000000401007387 */ /* 0x0005e20000100a00 */
[----:B------:R-:W-:-:S03]  /*8240*/  IMAD.WIDE R96, R215, 0x4, R96 ;  /* 0x00000004d7607825 */ /* 0x000fc600078e0260 */
[----:B------:R2:W-:Y:S01]  /*8250*/  LDGSTS.E [R216+0x23400], desc[UR16][R4.64], !P2 ;  /* 0x2340000004d87fae */ /* 0x0005e2000d1a1010 */
[C---:B------:R-:W-:Y:S02]  /*8260*/  IMAD.WIDE R94, R215.reuse, 0x4, R94 ;  /* 0x00000004d75e7825 */ /* 0x040fe400078e025e */
[----:B-----5:R-:W5:Y:S01]  /*8270*/  LDC R8, c[0x0][0x3a0] ;  /* 0x0000e800ff087b82 */ /* 0x020f620000000800 */
[----:B------:R3:W-:Y:S01]  /*8280*/  LDGSTS.E [R216+0x23600], desc[UR16][R250.64], !P2 ;  /* 0x23600000fad87fae */ /* 0x0007e2000d1a1010 */
[----:B------:R-:W-:Y:S01]  /*8290*/  ISETP.GE.U32.AND P2, PT, R2, 0x7fffff4f, PT ;  /* 0x7fffff4f0200780c */ /* 0x000fe20003f46070 */
[C---:B------:R-:W-:Y:S01]  /*82a0*/  IMAD.WIDE R92, R215.reuse, 0x4, R92 ;  /* 0x00000004d75c7825 */ /* 0x040fe200078e025c */
[----:B-1----:R-:W-:Y:S01]  /*82b0*/  IADD3 R2, PT, PT, R20, -0x94, RZ ;  /* 0xffffff6c14027810 */ /* 0x002fe20007ffe0ff */
[----:B------:R1:W-:Y:S02]  /*82c0*/  LDGSTS.E [R216+0x23800], desc[UR16][R248.64], !P5 ;  /* 0x23800000f8d87fae */ /* 0x0003e4000e9a1010 */
[----:B------:R-:W-:Y:S01]  /*82d0*/  IMAD.WIDE R90, R215, 0x4, R90 ;  /* 0x00000004d75a7825 */ /* 0x000fe200078e025a */
[----:B------:R-:W1:Y:S01]  /*82e0*/  LDC R6, c[0x0][0x3a0] ;  /* 0x0000e800ff067b82 */ /* 0x000e620000000800 */
[----:B------:R1:W-:Y:S02]  /*82f0*/  LDGSTS.E [R216+0x23a00], desc[UR16][R246.64], !P5 ;  /* 0x23a00000f6d87fae */ /* 0x0003e4000e9a1010 */
[----:B--2---:R-:W-:-:S02]  /*8300*/  VIADD R4, R19, 0xffffff6d ;  /* 0xffffff6d13047836 */ /* 0x004fc40000000000 */
[----:B------:R2:W-:Y:S01]  /*8310*/  LDGSTS.E [R216+0x23c00], desc[UR16][R244.64], !P3 ;  /* 0x23c00000f4d87fae */ /* 0x0005e2000d9a1010 */
[----:B------:R-:W-:Y:S02]  /*8320*/  IMAD.WIDE R88, R215, 0x4, R88 ;  /* 0x00000004d7587825 */ /* 0x000fe400078e0258 */
[----:B------:R-:W2:Y:S01]  /*8330*/  LDC R5, c[0x0][0x3a0] ;  /* 0x0000e800ff057b82 */ /* 0x000ea20000000800 */
[----:B------:R-:W-:Y:S01]  /*8340*/  ISETP.GE.U32.AND P5, PT, R4, 0x7fffff4e, PT ;  /* 0x7fffff4e0400780c */ /* 0x000fe20003fa6070 */
[----:B------:R1:W-:Y:S01]  /*8350*/  LDGSTS.E [R216+0x23e00], desc[UR16][R242.64], !P3 ;  /* 0x23e00000f2d87fae */ /* 0x0003e2000d9a1010 */
[----:B------:R-:W-:Y:S01]  /*8360*/  ISETP.GE.U32.AND P3, PT, R2, 0x7fffff4d, PT ;  /* 0x7fffff4d0200780c */ /* 0x000fe20003f66070 */
[----:B----4-:R-:W-:Y:S02]  /*8370*/  VIADD R4, R11, 0xffffff6b ;  /* 0xffffff6b0b047836 */ /* 0x010fe40000000000 */
[----:B---3--:R-:W-:Y:S01]  /*8380*/  VIADD R2, R12, 0xffffff6a ;  /* 0xffffff6a0c027836 */ /* 0x008fe20000000000 */
[----:B------:R3:W-:Y:S01]  /*8390*/  LDGSTS.E [R216+0x24000], desc[UR16][R240.64], !P6 ;  /* 0x24000000f0d87fae */ /* 0x0007e2000f1a1010 */
[----:B------:R-:W4:Y:S01]  /*83a0*/  LDC R10, c[0x0][0x3a0] ;  /* 0x0000e800ff0a7b82 */ /* 0x000f220000000800 */
[----:B------:R-:W-:-:S02]  /*83b0*/  IMAD.WIDE R86, R215, 0x4, R86 ;  /* 0x00000004d7567825 */ /* 0x000fc400078e0256 */
[----:B------:R3:W-:Y:S01]  /*83c0*/  LDGSTS.E [R216+0x24200], desc[UR16][R238.64], !P6 ;  /* 0x24200000eed87fae */ /* 0x0007e2000f1a1010 */
[----:B------:R-:W-:Y:S01]  /*83d0*/  ISETP.GE.U32.AND P6, PT, R4, 0x7fffff4c, PT ;  /* 0x7fffff4c0400780c */ /* 0x000fe20003fc6070 */
[----:B------:R-:W-:Y:S02]  /*83e0*/  IMAD.WIDE R84, R215, 0x4, R84 ;  /* 0x00000004d7547825 */ /* 0x000fe400078e0254 */
[----:B------:R3:W-:Y:S01]  /*83f0*/  LDGSTS.E [R216+0x24400], desc[UR16][R236.64], !P2 ;  /* 0x24400000ecd87fae */ /* 0x0007e2000d1a1010 */
[----:B------:R-:W3:Y:S01]  /*8400*/  LDC R7, c[0x0][0x3a0] ;  /* 0x0000e800ff077b82 */ /* 0x000ee20000000800 */
[----:B-1----:R-:W-:Y:S02]  /*8410*/  VIADD R4, R6, 0xffffff69 ;  /* 0xffffff6906047836 */ /* 0x002fe40000000000 */
[----:B------:R1:W-:Y:S01]  /*8420*/  LDGSTS.E [R216+0x24600], desc[UR16][R234.64], !P2 ;  /* 0x24600000ead87fae */ /* 0x0003e2000d1a1010 */
[----:B------:R-:W-:Y:S01]  /*8430*/  ISETP.GE.U32.AND P2, PT, R2, 0x7fffff4b, PT ;  /* 0x7fffff4b0200780c */ /* 0x000fe20003f46070 */
[----:B-----5:R-:W-:-:S02]  /*8440*/  VIADD R2, R8, 0xffffff68 ;  /* 0xffffff6808027836 */ /* 0x020fc40000000000 */
[----:B------:R1:W-:Y:S01]  /*8450*/  LDGSTS.E [R216+0x24800], desc[UR16][R232.64], !P5 ;  /* 0x24800000e8d87fae */ /* 0x0003e2000e9a1010 */
[----:B------:R-:W5:Y:S01]  /*8460*/  LDC R9, c[0x0][0x3a0] ;  /* 0x0000e800ff097b82 */ /* 0x000f620000000800 */
[C---:B------:R-:W-:Y:S02]  /*8470*/  IMAD.WIDE R82, R215.reuse, 0x4, R82 ;  /* 0x00000004d7527825 */ /* 0x040fe400078e0252 */
[----:B------:R1:W-:Y:S01]  /*8480*/  LDGSTS.E [R216+0x24a00], desc[UR16][R230.64], !P5 ;  /* 0x24a00000e6d87fae */ /* 0x0003e2000e9a1010 */
[----:B------:R-:W-:Y:S01]  /*8490*/  ISETP.GE.U32.AND P5, PT, R4, 0x7fffff4a, PT ;  /* 0x7fffff4a0400780c */ /* 0x000fe20003fa6070 */
[----:B------:R-:W-:Y:S01]  /*84a0*/  IMAD.WIDE R80, R215, 0x4, R80 ;  /* 0x00000004d7507825 */ /* 0x000fe200078e0250 */
[----:B--2---:R-:W-:Y:S01]  /*84b0*/  IADD3 R4, PT, PT, R5, -0x99, RZ ;  /* 0xffffff6705047810 */ /* 0x004fe20007ffe0ff */
[----:B------:R1:W-:Y:S01]  /*84c0*/  LDGSTS.E [R216+0x24c00], desc[UR16][R228.64], !P3 ;  /* 0x24c00000e4d87fae */ /* 0x0003e2000d9a1010 */
[----:B------:R-:W2:Y:S01]  /*84d0*/  LDC R8, c[0x0][0x3a0] ;  /* 0x0000e800ff087b82 */ /* 0x000ea20000000800 */
[----:B------:R-:W-:-:S02]  /*84e0*/  IMAD.WIDE R112, R215, 0x4, R112 ;  /* 0x00000004d7707825 */ /* 0x000fc400078e0270 */
[----:B------:R1:W-:Y:S01]  /*84f0*/  LDGSTS.E [R216+0x24e00], desc[UR16][R226.64], !P3 ;  /* 0x24e00000e2d87fae */ /* 0x0003e2000d9a1010 */
[----:B------:R-:W-:Y:S01]  /*8500*/  ISETP.GE.U32.AND P3, PT, R2, 0x7fffff49, PT ;  /* 0x7fffff490200780c */ /* 0x000fe20003f66070 */
[----:B----4-:R-:W-:Y:S02]  /*8510*/  VIADD R2, R10, 0xffffff66 ;  /* 0xffffff660a027836 */ /* 0x010fe40000000000 */
[----:B------:R1:W-:Y:S01]  /*8520*/  LDGSTS.E [R216+0x25000], desc[UR16][R224.64], !P6 ;  /* 0x25000000e0d87fae */ /* 0x0003e2000f1a1010 */
[----:B------:R-:W4:Y:S01]  /*8530*/  LDC R6, c[0x0][0x3a0] ;  /* 0x0000e800ff067b82 */ /* 0x000f220000000800 */
[----:B------:R-:W-:Y:S02]  /*8540*/  VIADD R10, R13, 0xffffff60 ;  /* 0xffffff600d0a7836 */ /* 0x000fe40000000000 */
[----:B------:R1:W-:Y:S01]  /*8550*/  LDGSTS.E [R216+0x25200], desc[UR16][R222.64], !P6 ;  /* 0x25200000ded87fae */ /* 0x0003e2000f1a1010 */
[----:B------:R-:W-:Y:S01]  /*8560*/  ISETP.GE.U32.AND P6, PT, R4, 0x7fffff48, PT ;  /* 0x7fffff480400780c */ /* 0x000fe20003fc6070 */
[----:B---3--:R-:W-:-:S02]  /*8570*/  VIADD R4, R7, 0xffffff65 ;  /* 0xffffff6507047836 */ /* 0x008fc40000000000 */
[----:B------:R1:W-:Y:S01]  /*8580*/  LDGSTS.E [R216+0x25400], desc[UR16][R220.64], !P2 ;  /* 0x25400000dcd87fae */ /* 0x0003e2000d1a1010 */
[----:B------:R-:W3:Y:S01]  /*8590*/  LDC R5, c[0x0][0x3a0] ;  /* 0x0000e800ff057b82 */ /* 0x000ee20000000800 */
[----:B------:R-:W-:Y:S02]  /*85a0*/  IMAD.WIDE R120, R215, 0x4, R120 ;  /* 0x00000004d7787825 */ /* 0x000fe400078e0278 */
[----:B------:R1:W-:Y:S01]  /*85b0*/  LDGSTS.E [R216+0x25600], desc[UR16][R104.64], !P2 ;  /* 0x2560000068d87fae */ /* 0x0003e2000d1a1010 */
[----:B------:R-:W-:Y:S01]  /*85c0*/  ISETP.GE.U32.AND P2, PT, R2, 0x7fffff47, PT ;  /* 0x7fffff470200780c */ /* 0x000fe20003f46070 */
[----:B-----5:R-:W-:Y:S02]  /*85d0*/  VIADD R2, R9, 0xffffff64 ;  /* 0xffffff6409027836 */ /* 0x020fe40000000000 */
[----:B------:R1:W-:Y:S01]  /*85e0*/  LDGSTS.E [R216+0x25800], desc[UR16][R102.64], !P5 ;  /* 0x2580000066d87fae */ /* 0x0003e2000e9a1010 */
[----:B------:R-:W-:-:S03]  /*85f0*/  IMAD.WIDE R114, R215, 0x4, R114 ;  /* 0x00000004d7727825 */ /* 0x000fc600078e0272 */
[----:B------:R1:W-:Y:S01]  /*8600*/  LDGSTS.E [R216+0x25a00], desc[UR16][R100.64], !P5 ;  /* 0x25a0000064d87fae */ /* 0x0003e2000e9a1010 */
[----:B------:R-:W-:Y:S01]  /*8610*/  ISETP.GE.U32.AND P5, PT, R4, 0x7fffff46, PT ;  /* 0x7fffff460400780c */ /* 0x000fe20003fa6070 */
[C---:B------:R-:W-:Y:S02]  /*8620*/  IMAD.WIDE R122, R215.reuse, 0x4, R122 ;  /* 0x00000004d77a7825 */ /* 0x040fe400078e027a */
[----:B------:R1:W-:Y:S02]  /*8630*/  LDGSTS.E [R216+0x25c00], desc[UR16][R98.64], !P3 ;  /* 0x25c0000062d87fae */ /* 0x0003e4000d9a1010 */
[----:B----4-:R-:W-:Y:S02]  /*8640*/  VIADD R4, R6, 0xffffff63 ;  /* 0xffffff6306047836 */ /* 0x010fe40000000000 */
[----:B------:R1:W-:Y:S01]  /*8650*/  LDGSTS.E [R216+0x25e00], desc[UR16][R96.64], !P3 ;  /* 0x25e0000060d87fae */ /* 0x0003e2000d9a1010 */
[----:B------:R-:W-:Y:S01]  /*8660*/  ISETP.GE.U32.AND P3, PT, R2, 0x7fffff45, PT ;  /* 0x7fffff450200780c */ /* 0x000fe20003f66070 */
[C---:B------:R-:W-:Y:S01]  /*8670*/  IMAD.WIDE R116, R215.reuse, 0x4, R116 ;  /* 0x00000004d7747825 */ /* 0x040fe200078e0274 */
[----:B--2---:R-:W-:Y:S01]  /*8680*/  IADD3 R2, PT, PT, R8, -0x9e, RZ ;  /* 0xffffff6208027810 */ /* 0x004fe20007ffe0ff */
[----:B------:R1:W-:Y:S02]  /*8690*/  LDGSTS.E [R216+0x26000], desc[UR16][R94.64], !P6 ;  /* 0x260000005ed87fae */ /* 0x0003e4000f1a1010 */
[----:B------:R-:W-:-:S02]  /*86a0*/  IMAD.WIDE R124, R215, 0x4, R124 ;  /* 0x00000004d77c7825 */ /* 0x000fc400078e027c */
[----:B------:R1:W-:Y:S01]  /*86b0*/  LDGSTS.E [R216+0x26200], desc[UR16][R92.64], !P6 ;  /* 0x262000005cd87fae */ /* 0x0003e2000f1a1010 */
[----:B------:R-:W-:Y:S01]  /*86c0*/  ISETP.GE.U32.AND P6, PT, R4, 0x7fffff44, PT ;  /* 0x7fffff440400780c */ /* 0x000fe20003fc6070 */
[C---:B------:R-:W-:Y:S02]  /*86d0*/  IMAD.WIDE R118, R215.reuse, 0x4, R118 ;  /* 0x00000004d7767825 */ /* 0x040fe400078e0276 */
[----:B------:R1:W-:Y:S02]  /*86e0*/  LDGSTS.E [R216+0x26400], desc[UR16][R90.64], !P2 ;  /* 0x264000005ad87fae */ /* 0x0003e4000d1a1010 */
[----:B------:R-:W-:Y:S02]  /*86f0*/  IMAD.WIDE R126, R215, 0x4, R126 ;  /* 0x00000004d77e7825 */ /* 0x000fe400078e027e */
[----:B------:R1:W-:Y:S01]  /*8700*/  LDGSTS.E [R216+0x26600], desc[UR16][R88.64], !P2 ;  /* 0x2660000058d87fae */ /* 0x0003e2000d1a1010 */
[----:B------:R-:W-:Y:S01]  /*8710*/  ISETP.GE.U32.AND P2, PT, R2, 0x7fffff43, PT ;  /* 0x7fffff430200780c */ /* 0x000fe20003f46070 */
[----:B---3--:R-:W-:-:S02]  /*8720*/  VIADD R2, R5, 0xffffff61 ;  /* 0xffffff6105027836 */ /* 0x008fc40000000000 */
[----:B------:R1:W-:Y:S01]  /*8730*/  LDGSTS.E [R216+0x26800], desc[UR16][R86.64], !P5 ;  /* 0x2680000056d87fae */ /* 0x0003e2000e9a1010 */
[----:B------:R-:W-:-:S03]  /*8740*/  IMAD.WIDE R70, R107, 0x4, R70 ;  /* 0x000000046b467825 */ /* 0x000fc600078e0246 */
[----:B------:R1:W-:Y:S01]  /*8750*/  LDGSTS.E [R216+0x26a00], desc[UR16][R84.64], !P5 ;  /* 0x26a0000054d87fae */ /* 0x0003e2000e9a1010 */
[----:B------:R-:W-:Y:S01]  /*8760*/  ISETP.GE.U32.AND P5, PT, R2, 0x7fffff42, PT ;  /* 0x7fffff420200780c */ /* 0x000fe20003fa6070 */
[C---:B------:R-:W-:Y:S02]  /*8770*/  IMAD.WIDE R130, R107.reuse, 0x4, R130 ;  /* 0x000000046b827825 */ /* 0x040fe400078e0282 */
[----:B------:R1:W-:Y:S02]  /*8780*/  LDGSTS.E [R216+0x26c00], desc[UR16][R82.64], !P3 ;  /* 0x26c0000052d87fae */ /* 0x0003e4000d9a1010 */
[C---:B------:R-:W-:Y:S02]  /*8790*/  IMAD.WIDE R134, R107.reuse, 0x4, R134 ;  /* 0x000000046b867825 */ /* 0x040fe400078e0286 */
[----:B------:R1:W-:Y:S01]  /*87a0*/  LDGSTS.E [R216+0x26e00], desc[UR16][R80.64], !P3 ;  /* 0x26e0000050d87fae */ /* 0x0003e2000d9a1010 */
[----:B------:R-:W-:Y:S01]  /*87b0*/  ISETP.GE.U32.AND P3, PT, R10, 0x7fffff41, PT ;  /* 0x7fffff410a00780c */ /* 0x000fe20003f66070 */
[----:B------:R-:W-:-:S02]  /*87c0*/  IMAD.WIDE R170, R107, 0x4, R170 ;  /* 0x000000046baa7825 */ /* 0x000fc400078e02aa */
[----:B------:R1:W-:Y:S02]  /*87d0*/  LDGSTS.E [R216+0x27000], desc[UR16][R112.64], !P6 ;  /* 0x2700000070d87fae */ /* 0x0003e4000f1a1010 */
[C---:B------:R-:W-:Y:S02]  /*87e0*/  IMAD.WIDE R174, R107.reuse, 0x4, R174 ;  /* 0x000000046bae7825 */ /* 0x040fe400078e02ae */
[----:B------:R1:W-:Y:S02]  /*87f0*/  LDGSTS.E [R216+0x27200], desc[UR16][R120.64], !P6 ;  /* 0x2720000078d87fae */ /* 0x0003e4000f1a1010 */
[C---:B------:R-:W-:Y:S02]  /*8800*/  IMAD.WIDE R178, R107.reuse, 0x4, R178 ;  /* 0x000000046bb27825 */ /* 0x040fe400078e02b2 */
[----:B------:R1:W-:Y:S02]  /*8810*/  LDGSTS.E [R216+0x27400], desc[UR16][R114.64], !P2 ;  /* 0x2740000072d87fae */ /* 0x0003e4000d1a1010 */
        /* <DEDUP_REMOVED lines=11> */
[----:B------:R-:W0:Y:S02]  /*88d0*/  LDGDEPBAR ;  /* 0x00000000000079af */ /* 0x000e240000000000 */
        /* <DEDUP_REMOVED lines=38> */
[----:B------:R-:W-:Y:S02]  /*8b40*/  IMAD.WIDE R110, R107, 0x4, R110 ;  /* 0x000000046b6e7825 */ /* 0x000fe400078e026e */
[----:B------:R1:W-:Y:S02]  /*8b50*/  LDGSTS.E [R213+0x38e00], desc[UR16][R172.64], P4 ;  /* 0x38e00000acd57fae */ /* 0x0003e4000a1a1010 */
[C---:B------:R-:W-:Y:S02]  /*8b60*/  IMAD.SHL.U32 R2, R62.reuse, 0x40, RZ ;  /* 0x000000403e027824 */ /* 0x040fe400078e00ff */
[----:B------:R1:W-:Y:S01]  /*8b70*/  LDGSTS.E [R213+0x39200], desc[UR16][R176.64], P4 ;  /* 0x39200000b0d57fae */ /* 0x0003e2000a1a1010 */
[----:B------:R-:W-:Y:S02]  /*8b80*/  IMAD.SHL.U32 R4, R62, 0x10, RZ ;  /* 0x000000103e047824 */ /* 0x000fe400078e00ff */
[----:B------:R-:W-:Y:S01]  /*8b90*/  LOP3.LUT R2, R2, 0x600, RZ, 0xc0, !PT ;  /* 0x0000060002027812 */ /* 0x000fe200078ec0ff */
[----:B------:R1:W-:Y:S02]  /*8ba0*/  LDGSTS.E [R213+0x39600], desc[UR16][R180.64], P4 ;  /* 0x39600000b4d57fae */ /* 0x0003e4000a1a1010 */
[----:B------:R-:W-:-:S02]  /*8bb0*/  LOP3.LUT R4, R4, 0x70, RZ, 0xc0, !PT ;  /* 0x0000007004047812 */ /* 0x000fc400078ec0ff */
[----:B------:R1:W-:Y:S01]  /*8bc0*/  LDGSTS.E [R213+0x39a00], desc[UR16][R184.64], P4 ;  /* 0x39a00000b8d57fae */ /* 0x0003e2000a1a1010 */
[----:B------:R-:W-:-:S03]  /*8bd0*/  LEA R2, R69, R2, 0x2 ;  /* 0x0000000245027211 */ /* 0x000fc600078e10ff */
[----:B------:R1:W-:Y:S02]  /*8be0*/  LDGSTS.E [R213+0x39e00], desc[UR16][R188.64], P4 ;  /* 0x39e00000bcd57fae */ /* 0x0003e4000a1a1010 */
[----:B------:R-:W-:Y:S02]  /*8bf0*/  IMAD.IADD R2, R4, 0x1, R2 ;  /* 0x0000000104027824 */ /* 0x000fe400078e0202 */
[----:B------:R1:W-:Y:S04]  /*8c00*/  LDGSTS.E [R213+0x3a200], desc[UR16][R192.64], P4 ;  /* 0x3a200000c0d57fae */ /* 0x0003e8000a1a1010 */
[----:B------:R1:W-:Y:S04]  /*8c10*/  LDGSTS.E [R213+0x3a600], desc[UR16][R196.64], P4 ;  /* 0x3a600000c4d57fae */ /* 0x0003e8000a1a1010 */
[----:B------:R1:W-:Y:S04]  /*8c20*/  LDGSTS.E [R213+0x3aa00], desc[UR16][R78.64], P4 ;  /* 0x3aa000004ed57fae */ /* 0x0003e8000a1a1010 */
[----:B------:R1:W-:Y:S04]  /*8c30*/  LDGSTS.E [R213+0x3ae00], desc[UR16][R76.64], P4 ;  /* 0x3ae000004cd57fae */ /* 0x0003e8000a1a1010 */
[----:B------:R1:W-:Y:S04]  /*8c40*/  LDGSTS.E [R213+0x3b200], desc[UR16][R74.64], P4 ;  /* 0x3b2000004ad57fae */ /* 0x0003e8000a1a1010 */
[----:B------:R1:W-:Y:S04]  /*8c50*/  LDGSTS.E [R213+0x3b600], desc[UR16][R72.64], P4 ;  /* 0x3b60000048d57fae */ /* 0x0003e8000a1a1010 */
[----:B------:R1:W-:Y:S04]  /*8c60*/  LDGSTS.E [R213+0x3ba00], desc[UR16][R108.64], P4 ;  /* 0x3ba000006cd57fae */ /* 0x0003e8000a1a1010 */
[----:B------:R1:W-:Y:S04]  /*8c70*/  LDGSTS.E [R213+0x3be00], desc[UR16][R110.64], P4 ;  /* 0x3be000006ed57fae */ /* 0x0003e8000a1a1010 */
[----:B------:R-:W0:Y:S01]  /*8c80*/  LDGDEPBAR ;  /* 0x00000000000079af */ /* 0x000e220000000000 */
[----:B------:R-:W-:-:S04]  /*8c90*/  DEPBAR.LE SB0, 0x8 ;  /* 0x000082000000791a */ /* 0x000fc80000000000 */
[----:B------:R-:W-:Y:S06]  /*8ca0*/  BAR.SYNC.DEFER_BLOCKING 0x0 ;  /* 0x0000000000007b1d */ /* 0x000fec0000010000 */
[----:B------:R1:W2:Y:S04]  /*8cb0*/  LDSM.16.M88.4 R36, [R2+UR10] ;  /* 0x0000000a0224783b */ /* 0x0002a80008000200 */
[----:B------:R1:W3:Y:S04]  /*8cc0*/  LDSM.16.M88.4 R40, [R2+UR10+0x800] ;  /* 0x0008000a0228783b */ /* 0x0002e80008000200 */
[----:B------:R1:W4:Y:S04]  /*8cd0*/  LDSM.16.M88.4 R164, [R2+UR10+0x1000] ;  /* 0x0010000a02a4783b */ /* 0x0003280008000200 */
[----:B------:R1:W1:Y:S04]  /*8ce0*/  LDSM.16.M88.4 R44, [R2+UR10+0x1800] ;  /* 0x0018000a022c783b */ /* 0x0002680008000200 */
        /* <DEDUP_REMOVED lines=11> */
[----:B------:R1:W1:Y:S01]  /*8da0*/  LDSM.16.M88.4 R136, [R2+UR10+0x7800] ;  /* 0x0078000a0288783b */ /* 0x0002620008000200 */
[----:B--234-:R-:W-:Y:S05]  /*8db0*/  @!P0 BRA `(.L_x_6) ;  /* 0x0000000400048947 */ /* 0x01cfea0003800000 */
[----:B------:R-:W-:Y:S01]  /*8dc0*/  IMAD.MOV.U32 R4, RZ, RZ, R36 ;  /* 0x000000ffff047224 */ /* 0x000fe200078e0024 */
[----:B------:R-:W-:Y:S01]  /*8dd0*/  MOV R7, R42 ;  /* 0x0000002a00077202 */ /* 0x000fe20000000f00 */
[----:B------:R-:W-:Y:S01]  /*8de0*/  IMAD.MOV.U32 R36, RZ, RZ, R37 ;  /* 0x000000ffff247224 */ /* 0x000fe200078e0025 */
[----:B------:R-:W-:Y:S01]  /*8df0*/  MOV R37, R39 ;  /* 0x0000002700257202 */ /* 0x000fe20000000f00 */
[----:B------:R-:W-:Y:S01]  /*8e00*/  IMAD.MOV.U32 R39, RZ, RZ, R43 ;  /* 0x000000ffff277224 */ /* 0x000fe200078e002b */
[----:B-1----:R-:W-:Y:S01]  /*8e10*/  MOV R27, R62 ;  /* 0x0000003e001b7202 */ /* 0x002fe20000000f00 */
[----:B------:R-:W-:Y:S01]  /*8e20*/  IMAD.MOV.U32 R43, RZ, RZ, R47 ;  /* 0x000000ffff2b7224 */ /* 0x000fe200078e002f */
[----:B------:R-:W-:Y:S01]  /*8e30*/  MOV R47, R51 ;  /* 0x00000033002f7202 */ /* 0x000fe20000000f00 */
        /* <DEDUP_REMOVED lines=12> */
[----:B------:R-:W-:-:S02]  /*8f00*/  IMAD.MOV.U32 R23, RZ, RZ, R58 ;  /* 0x000000ffff177224 */ /* 0x000fc400078e003a */
[----:B------:R-:W-:Y:S02]  /*8f10*/  IMAD.MOV.U32 R59, RZ, RZ, R63 ;  /* 0x000000ffff3b7224 */ /* 0x000fe400078e003f */
[----:B------:R-:W-:Y:S02]  /*8f20*/  IMAD.MOV.U32 R6, RZ, RZ, R40 ;  /* 0x000000ffff067224 */ /* 0x000fe400078e0028 */
[----:B------:R-:W-:Y:S02]  /*8f30*/  IMAD.MOV.U32 R10, RZ, RZ, R44 ;  /* 0x000000ffff0a7224 */ /* 0x000fe400078e002c */
[----:B------:R-:W-:Y:S02]  /*8f40*/  IMAD.MOV.U32 R14, RZ, RZ, R48 ;  /* 0x000000ffff0e7224 */ /* 0x000fe400078e0030 */
[----:B------:R-:W-:Y:S01]  /*8f50*/  IMAD.MOV.U32 R18, RZ, RZ, R52 ;  /* 0x000000ffff127224 */ /* 0x000fe200078e0034 */
[----:B------:R-:W-:Y:S01]  /*8f60*/  MOV R52, R153 ;  /* 0x0000009900347202 */ /* 0x000fe20000000f00 */
[----:B------:R-:W-:-:S02]  /*8f70*/  IMAD.MOV.U32 R26, RZ, RZ, R60 ;  /* 0x000000ffff1a7224 */ /* 0x000fc400078e003c */
[----:B------:R-:W-:Y:S02]  /*8f80*/  IMAD.MOV.U32 R30, RZ, RZ, R64 ;  /* 0x000000ffff1e7224 */ /* 0x000fe400078e0040 */
[----:B------:R-:W-:Y:S02]  /*8f90*/  IMAD.MOV.U32 R31, RZ, RZ, R66 ;  /* 0x000000ffff1f7224 */ /* 0x000fe400078e0042 */
[----:B------:R-:W-:Y:S02]  /*8fa0*/  IMAD.MOV.U32 R38, RZ, RZ, R41 ;  /* 0x000000ffff267224 */ /* 0x000fe400078e0029 */
[----:B------:R-:W-:Y:S02]  /*8fb0*/  IMAD.MOV.U32 R46, RZ, RZ, R49 ;  /* 0x000000ffff2e7224 */ /* 0x000fe400078e0031 */
[----:B------:R-:W-:Y:S02]  /*8fc0*/  IMAD.MOV.U32 R50, RZ, RZ, R53 ;  /* 0x000000ffff327224 */ /* 0x000fe400078e0035 */
[----:B------:R-:W-:Y:S01]  /*8fd0*/  IMAD.MOV.U32 R54, RZ, RZ, R57 ;  /* 0x000000ffff367224 */ /* 0x000fe200078e0039 */
[----:B------:R-:W-:Y:S01]  /*8fe0*/  MOV R57, R151 ;  /* 0x0000009700397202 */ /* 0x000fe20000000f00 */
[----:B------:R-:W-:-:S02]  /*8ff0*/  IMAD.MOV.U32 R58, RZ, RZ, R61 ;  /* 0x000000ffff3a7224 */ /* 0x000fc400078e003d */
[----:B------:R-:W-:Y:S01]  /*9000*/  IMAD.MOV.U32 R63, RZ, RZ, R67 ;  /* 0x000000ffff3f7224 */ /* 0x000fe200078e0043 */
[----:B------:R-:W-:Y:S01]  /*9010*/  MOV R67, R139 ;  /* 0x0000008b00437202 */ /* 0x000fe20000000f00 */
[----:B------:R-:W-:Y:S02]  /*9020*/  IMAD.MOV.U32 R8, RZ, RZ, R164 ;  /* 0x000000ffff087224 */ /* 0x000fe400078e00a4 */
[----:B------:R-:W-:Y:S02]  /*9030*/  IMAD.MOV.U32 R9, RZ, RZ, R166 ;  /* 0x000000ffff097224 */ /* 0x000fe400078e00a6 */
[----:B------:R-:W-:Y:S02]  /*9040*/  IMAD.MOV.U32 R13, RZ, RZ, R162 ;  /* 0x000000ffff0d7224 */ /* 0x000fe400078e00a2 */
[----:B------:R-:W-:Y:S02]  /*9050*/  IMAD.MOV.U32 R16, RZ, RZ, R156 ;  /* 0x000000ffff107224 */ /* 0x000fe400078e009c */
[----:B------:R-:W-:-:S02]  /*9060*/  IMAD.MOV.U32 R20, RZ, RZ, R152 ;  /* 0x000000ffff147224 */ /* 0x000fc400078e0098 */
[----:B------:R-:W-:Y:S02]  /*9070*/  IMAD.MOV.U32 R21, RZ, RZ, R154 ;  /* 0x000000ffff157224 */ /* 0x000fe400078e009a */
        /* <DEDUP_REMOVED lines=19> */
[----:B------:R-:W-:-:S04]  /*91b0*/  IMAD.MOV.U32 R66, RZ, RZ, R137 ;  /* 0x000000ffff427224 */ /* 0x000fc800078e0089 */
[----:B------:R2:W-:Y:S03]  /*91c0*/  STTM.x64 tmem[UR11+0x100], R4 ;  /* 0x00010004000079ed */ /* 0x0005e6000834000b */
.L_x_6:
[----:B--2---:R-:W2:Y:S04]  /*91d0*/  LDL.LU.64 R30, [R1] ;  /* 0x00000000011e7983 */ /* 0x004ea80000300a00 */
[----:B------:R-:W3:Y:S04]  /*91e0*/  LDL.LU.64 R28, [R1+0x10] ;  /* 0x00001000011c7983 */ /* 0x000ee80000300a00 */
[----:B------:R-:W4:Y:S04]  /*91f0*/  LDL.LU.64 R26, [R1+0xd8] ;  /* 0x0000d800011a7983 */ /* 0x000f280000300a00 */
[----:B------:R-:W5:Y:S04]  /*9200*/  LDL.LU.64 R24, [R1+0xd0] ;  /* 0x0000d00001187983 */ /* 0x000f680000300a00 */
        /* <DEDUP_REMOVED lines=9> */
[----:B------:R-:W5:Y:S01]  /*92a0*/  LDL.LU.64 R4, [R1+0x68] ;  /* 0x0000680001047983 */ /* 0x000f620000300a00 */
[C---:B------:R-:W-:Y:S01]  /*92b0*/  IMAD.SHL.U32 R32, R107.reuse, 0x4, RZ ;  /* 0x000000046b207824 */ /* 0x040fe200078e00ff */
[----:B------:R-:W-:Y:S01]  /*92c0*/  SHF.R.S32.HI R33, RZ, 0x1f, R107 ;  /* 0x0000001fff217819 */ /* 0x000fe2000001146b */
[----:B------:R-:W-:Y:S01]  /*92d0*/  UIADD3 UR19, UPT, UPT, UR18, 0x100, URZ ;  /* 0x0000010012137890 */ /* 0x000fe2000fffe0ff */
[----:B------:R-:W1:Y:S02]  /*92e0*/  FENCE.VIEW.ASYNC.T ;  /* 0x00000000000073c6 */ /* 0x000e640000000200 */
[----:B------:R-:W-:Y:S01]  /*92f0*/  SHF.L.U64.HI R69, R107, 0x2, R33 ;  /* 0x000000026b457819 */ /* 0x000fe20000010221 */
[----:B------:R-:W-:Y:S04]  /*9300*/  STL [R1+0x104], R33 ;  /* 0x0001042101007387 */ /* 0x000fe80000100800 */
[----:B------:R1:W-:Y:S04]  /*9310*/  STL [R1+0x5c], R32 ;  /* 0x00005c2001007387 */ /* 0x0003e80000100800 */
[----:B-1----:R-:W5:Y:S01]  /*9320*/  LDL.LU.64 R146, [R1+0x40] ;  /* 0x0000400001927983 */ /* 0x002f620000300a00 */
[----:B------:R-:W-:Y:S01]  /*9330*/  BAR.SYNC.DEFER_BLOCKING 0x0 ;  /* 0x0000000000007b1d */ /* 0x000fe20000010000 */
[----:B--2---:R-:W-:-:S02]  /*9340*/  IMAD.MOV.U32 R34, RZ, RZ, R30 ;  /* 0x000000ffff227224 */ /* 0x004fc400078e001e */
[----:B------:R-:W-:Y:S02]  /*9350*/  IMAD.MOV.U32 R35, RZ, RZ, R31 ;  /* 0x000000ffff237224 */ /* 0x000fe400078e001f */
[----:B---3--:R-:W-:Y:S01]  /*9360*/  IMAD.MOV.U32 R36, RZ, RZ, R28 ;  /* 0x000000ffff247224 */ /* 0x008fe200078e001c */
[----:B------:R-:W-:Y:S01]  /*9370*/  MOV R37, R29 ;  /* 0x0000001d00257202 */ /* 0x000fe20000000f00 */
[----:B----4-:R-:W-:Y:S02]  /*9380*/  IMAD.MOV.U32 R38, RZ, RZ, R26 ;  /* 0x000000ffff267224 */ /* 0x010fe400078e001a */
[----:B------:R-:W-:Y:S02]  /*9390*/  IMAD.MOV.U32 R39, RZ, RZ, R27 ;  /* 0x000000ffff277224 */ /* 0x000fe400078e001b */
[----:B-----5:R-:W-:Y:S02]  /*93a0*/  IMAD.MOV.U32 R40, RZ, RZ, R24 ;  /* 0x000000ffff287224 */ /* 0x020fe400078e0018 */
[----:B------:R-:W-:Y:S01]  /*93b0*/  IMAD.MOV.U32 R41, RZ, RZ, R25 ;  /* 0x000000ffff297224 */ /* 0x000fe200078e0019 */
[----:B------:R-:W-:Y:S01]  /*93c0*/  MOV R65, R39 ;  /* 0x0000002700417202 */ /* 0x000fe20000000f00 */
[----:B------:R-:W-:Y:S01]  /*93d0*/  IMAD.MOV.U32 R43, RZ, RZ, R23 ;  /* 0x000000ffff2b7224 */ /* 0x000fe200078e0017 */
[----:B------:R-:W-:Y:S01]  /*93e0*/  MOV R42, R22 ;  /* 0x00000016002a7202 */ /* 0x000fe20000000f00 */
[----:B------:R-:W-:-:S02]  /*93f0*/  IMAD.MOV.U32 R162, RZ, RZ, R40 ;  /* 0x000000ffffa27224 */ /* 0x000fc400078e0028 */
[----:B------:R-:W-:Y:S01]  /*9400*/  IMAD.MOV.U32 R44, RZ, RZ, R20 ;  /* 0x000000ffff2c7224 */ /* 0x000fe200078e0014 */
[----:B------:R-:W-:Y:S01]  /*9410*/  MOV R160, R42 ;  /* 0x0000002a00a07202 */ /* 0x000fe20000000f00 */
[----:B------:R-:W-:Y:S02]  /*9420*/  IMAD.MOV.U32 R45, RZ, RZ, R21 ;  /* 0x000000ffff2d7224 */ /* 0x000fe400078e0015 */
[----:B------:R-:W-:Y:S01]  /*9430*/  IMAD.MOV.U32 R46, RZ, RZ, R18 ;  /* 0x000000ffff2e7224 */ /* 0x000fe200078e0012 */
[----:B------:R-:W-:Y:S01]  /*9440*/  MOV R47, R19 ;  /* 0x00000013002f7202 */ /* 0x000fe20000000f00 */
[----:B------:R-:W-:Y:S02]  /*9450*/  IMAD.MOV.U32 R161, RZ, RZ, R43 ;  /* 0x000000ffffa17224 */ /* 0x000fe400078e002b */
[----:B------:R-:W-:Y:S02]  /*9460*/  IMAD.MOV.U32 R48, RZ, RZ, R16 ;  /* 0x000000ffff307224 */ /* 0x000fe400078e0010 */
[----:B------:R-:W-:-:S02]  /*9470*/  IMAD.MOV.U32 R49, RZ, RZ, R17 ;  /* 0x000000ffff317224 */ /* 0x000fc400078e0011 */
[----:B------:R-:W-:Y:S02]  /*9480*/  IMAD.MOV.U32 R50, RZ, RZ, R14 ;  /* 0x000000ffff327224 */ /* 0x000fe400078e000e */
[----:B------:R-:W-:Y:S01]  /*9490*/  IMAD.MOV.U32 R51, RZ, RZ, R15 ;  /* 0x000000ffff337224 */ /* 0x000fe200078e000f */
[----:B------:R-:W-:Y:S01]  /*94a0*/  MOV R155, R49 ;  /* 0x00000031009b7202 */ /* 0x000fe20000000f00 */
[----:B------:R-:W-:Y:S01]  /*94b0*/  IMAD.MOV.U32 R53, RZ, RZ, R13 ;  /* 0x000000ffff357224 */ /* 0x000fe200078e000d */
[----:B------:R-:W-:Y:S01]  /*94c0*/  MOV R52, R12 ;  /* 0x0000000c00347202 */ /* 0x000fe20000000f00 */
[----:B------:R-:W-:Y:S02]  /*94d0*/  IMAD.MOV.U32 R154, RZ, RZ, R48 ;  /* 0x000000ffff9a7224 */ /* 0x000fe400078e0030 */
[----:B------:R-:W-:Y:S01]  /*94e0*/  IMAD.MOV.U32 R60, RZ, RZ, R10 ;  /* 0x000000ffff3c7224 */ /* 0x000fe200078e000a */
[----:B------:R-:W-:Y:S01]  /*94f0*/  MOV R138, R52 ;  /* 0x00000034008a7202 */ /* 0x000fe20000000f00 */
[----:B------:R-:W-:-:S02]  /*9500*/  IMAD.MOV.U32 R61, RZ, RZ, R11 ;  /* 0x000000ffff3d7224 */ /* 0x000fc400078e000b */
[----:B------:R-:W-:Y:S01]  /*9510*/  IMAD.MOV.U32 R58, RZ, RZ, R8 ;  /* 0x000000ffff3a7224 */ /* 0x000fe200078e0008 */
[-C--:B------:R-:W-:Y:S01]  /*9520*/  IADD3 R8, P3, PT, R134, R32.reuse, RZ ;  /* 0x0000002086087210 */ /* 0x080fe20007f7e0ff */
[----:B------:R-:W-:Y:S01]  /*9530*/  IMAD.MOV.U32 R142, RZ, RZ, R60 ;  /* 0x000000ffff8e7224 */ /* 0x000fe200078e003c */
[----:B------:R-:W-:Y:S01]  /*9540*/  MOV R59, R9 ;  /* 0x00000009003b7202 */ /* 0x000fe20000000f00 */
[----:B------:R-:W-:Y:S01]  /*9550*/  IMAD.MOV.U32 R56, RZ, RZ, R6 ;  /* 0x000000ffff387224 */ /* 0x000fe200078e0006 */
[-C--:B------:R-:W-:Y:S01]  /*9560*/  IADD3 R6, P2, PT, R130, R32.reuse, RZ ;  /* 0x0000002082067210 */ /* 0x080fe20007f5e0ff */
[----:B------:R-:W-:Y:S01]  /*9570*/  IMAD.X R9, R135, 0x1, R69, P3 ;  /* 0x0000000187097824 */ /* 0x000fe200018e0645 */
[-C--:B------:R-:W-:Y:S01]  /*9580*/  IADD3 R14, P3, PT, R178, R32.reuse, RZ ;  /* 0x00000020b20e7210 */ /* 0x080fe20007f7e0ff */
[----:B------:R-:W-:Y:S01]  /*9590*/  IMAD.MOV.U32 R54, RZ, RZ, R4 ;  /* 0x000000ffff367224 */ /* 0x000fe200078e0004 */
[-C--:B------:R-:W-:Y:S01]  /*95a0*/  IADD3 R4, P0, PT, R70, R32.reuse, RZ ;  /* 0x0000002046047210 */ /* 0x080fe20007f1e0ff */
[----:B------:R-:W-:Y:S01]  /*95b0*/  IMAD.MOV.U32 R55, RZ, RZ, R5 ;  /* 0x000000ffff377224 */ /* 0x000fe200078e0005 */
[-C--:B------:R-:W-:Y:S01]  /*95c0*/  IADD3.X R15, PT, PT, R179, R69.reuse, RZ, P3, !PT ;  /* 0x00000045b30f7210 */ /* 0x080fe20001ffe4ff */
[----:B------:R-:W-:Y:S01]  /*95d0*/  IMAD.MOV.U32 R57, RZ, RZ, R7 ;  /* 0x000000ffff397224 */ /* 0x000fe200078e0007 */
[-C--:B------:R-:W-:Y:S01]  /*95e0*/  IADD3.X R5, PT, PT, R71, R69.reuse, RZ, P0, !PT ;  /* 0x0000004547057210 */ /* 0x080fe200007fe4ff */
[--C-:B------:R-:W-:Y:S01]  /*95f0*/  IMAD.X R7, R131, 0x1, R69.reuse, P2 ;  /* 0x0000000183077824 */ /* 0x100fe200010e0645 */
[-C--:B------:R-:W-:Y:S01]  /*9600*/  IADD3 R10, P0, PT, R170, R32.reuse, RZ ;  /* 0x00000020aa0a7210 */ /* 0x080fe20007f1e0ff */
[----:B------:R-:W-:Y:S01]  /*9610*/  IMAD.MOV.U32 R144, RZ, RZ, R58 ;  /* 0x000000ffff907224 */ /* 0x000fe200078e003a */
[-C--:B------:R-:W-:Y:S01]  /*9620*/  IADD3 R12, P2, PT, R174, R32.reuse, RZ ;  /* 0x00000020ae0c7210 */ /* 0x080fe20007f5e0ff */
[----:B------:R-:W-:Y:S01]  /*9630*/  IMAD.MOV.U32 R58, RZ, RZ, R34 ;  /* 0x000000ffff3a7224 */ /* 0x000fe200078e0022 */
[-C--:B------:R-:W-:Y:S01]  /*9640*/  IADD3 R22, P3, PT, R194, R32.reuse, RZ ;  /* 0x00000020c2167210 */ /* 0x080fe20007f7e0ff */
[--C-:B------:R-:W-:Y:S01]  /*9650*/  IMAD.X R11, R171, 0x1, R69.reuse, P0 ;  /* 0x00000001ab0b7824 */ /* 0x100fe200000e0645 */
        /* <DEDUP_REMOVED lines=9> */
[----:B------:R-:W-:Y:S01]  /*96f0*/  IMAD.X R31, R207, 0x1, R69, P3 ;  /* 0x00000001cf1f7824 */ /* 0x000fe200018e0645 */
[----:B------:R-:W-:Y:S01]  /*9700*/  SHF.R.S32.HI R60, RZ, 0x1f, R215 ;  /* 0x0000001fff3c7819 */ /* 0x000fe200000114d7 */
[--C-:B------:R-:W-:Y:S01]  /*9710*/  IMAD.X R21, R191, 0x1, R69.reuse, P0 ;  /* 0x00000001bf157824 */ /* 0x100fe200000e0645 */
[-C--:B------:R-:W-:Y:S01]  /*9720*/  IADD3 R26, P0, PT, R202, R32.reuse, RZ ;  /* 0x00000020ca1a7210 */ /* 0x080fe20007f1e0ff */
[----:B------:R-:W-:Y:S01]  /*9730*/  IMAD.SHL.U32 R207, R107, 0x4, RZ ;  /* 0x000000046bcf7824 */ /* 0x000fe200078e00ff */
[----:B------:R-:W-:Y:S01]  /*9740*/  IADD3.X R25, PT, PT, R201, R69, RZ, P2, !PT ;  /* 0x00000045c9197210 */ /* 0x000fe200017fe4ff */
[----:B------:R-:W-:Y:S01]  /*9750*/  IMAD.MOV.U32 R148, RZ, RZ, R56 ;  /* 0x000000ffff947224 */ /* 0x000fe200078e0038 */
[-C--:B------:R-:W-:Y:S01]  /*9760*/  IADD3 R28, P2, PT, R204, R32.reuse, RZ ;  /* 0x00000020cc1c7210 */ /* 0x080fe20007f5e0ff */
[----:B------:R-:W-:Y:S01]  /*9770*/  IMAD.X R27, R203, 0x1, R69, P0 ;  /* 0x00000001cb1b7824 */ /* 0x000fe200000e0645 */
[----:B------:R-:W-:Y:S01]  /*9780*/  IADD3 R34, P3, PT, R210, R207, RZ ;  /* 0x000000cfd2227210 */ /* 0x000fe20007f7e0ff */
[----:B------:R-:W-:Y:S01]  /*9790*/  IMAD.MOV.U32 R64, RZ, RZ, R38 ;  /* 0x000000ffff407224 */ /* 0x000fe200078e0026 */
[----:B------:R-:W-:Y:S01]  /*97a0*/  IADD3 R32, P0, PT, R208, R32, RZ ;  /* 0x00000020d0207210 */ /* 0x000fe20007f1e0ff */
[----:B------:R-:W-:Y:S01]  /*97b0*/  IMAD.MOV.U32 R163, RZ, RZ, R41 ;  /* 0x000000ffffa37224 */ /* 0x000fe200078e0029 */
[----:B------:R-:W-:Y:S01]  /*97c0*/  MOV R145, R59 ;  /* 0x0000003b00917202 */ /* 0x000fe20000000f00 */
[----:B------:R-:W-:Y:S01]  /*97d0*/  IMAD.MOV.U32 R59, RZ, RZ, R35 ;  /* 0x000000ffff3b7224 */ /* 0x000fe200078e0023 */
[----:B------:R1:W-:Y:S01]  /*97e0*/  STL [R1+0x160], R60 ;  /* 0x0001603c01007387 */ /* 0x0003e20000100800 */
[----:B------:R-:W-:-:S02]  /*97f0*/  IMAD.X R35, R211, 0x1, R69, P3 ;  /* 0x00000001d3237824 */ /* 0x000fc400018e0645 */
[----:B------:R-:W-:Y:S01]  /*9800*/  IMAD.X R33, R209, 0x1, R69, P0 ;  /* 0x00000001d1217824 */ /* 0x000fe200000e0645 */
[----:B------:R-:W2:Y:S01]  /*9810*/  LDL.LU.64 R210, [R1+0xc0] ;  /* 0x0000c00001d27983 */ /* 0x000ea20000300a00 */
[----:B------:R-:W-:Y:S02]  /*9820*/  IMAD.MOV.U32 R56, RZ, RZ, R36 ;  /* 0x000000ffff387224 */ /* 0x000fe400078e0024 */
[----:B------:R-:W-:Y:S01]  /*9830*/  IMAD.MOV.U32 R149, RZ, RZ, R57 ;  /* 0x000000ffff957224 */ /* 0x000fe200078e0039 */
[----:B------:R-:W3:Y:S01]  /*9840*/  LDL.LU.64 R208, [R1+0xb0] ;  /* 0x0000b00001d07983 */ /* 0x000ee20000300a00 */
[----:B------:R-:W-:Y:S01]  /*9850*/  IADD3.X R29, PT, PT, R205, R69, RZ, P2, !PT ;  /* 0x00000045cd1d7210 */ /* 0x000fe200017fe4ff */
[----:B------:R-:W-:Y:S02]  /*9860*/  IMAD.MOV.U32 R57, RZ, RZ, R37 ;  /* 0x000000ffff397224 */ /* 0x000fe400078e0025 */
[----:B------:R-:W4:Y:S01]  /*9870*/  LDL.LU.64 R174, [R1+0xa0] ;  /* 0x0000a00001ae7983 */ /* 0x000f220000300a00 */
[----:B------:R-:W-:-:S02]  /*9880*/  IMAD.MOV.U32 R156, RZ, RZ, R46 ;  /* 0x000000ffff9c7224 */ /* 0x000fc400078e002e */
[----:B------:R-:W-:Y:S01]  /*9890*/  IMAD.MOV.U32 R158, RZ, RZ, R44 ;  /* 0x000000ffff9e7224 */ /* 0x000fe200078e002c */
[----:B------:R-:W5:Y:S01]  /*98a0*/  LDL.LU.64 R170, [R1+0x90] ;  /* 0x0000900001aa7983 */ /* 0x000f620000300a00 */
[----:B------:R-:W-:Y:S01]  /*98b0*/  IMAD.MOV.U32 R157, RZ, RZ, R47 ;  /* 0x000000ffff9d7224 */ /* 0x000fe200078e002f */
[----:B------:R-:W-:Y:S01]  /*98c0*/  SHF.L.U32 R70, R215, 0x2, RZ ;  /* 0x00000002d7467819 */ /* 0x000fe200000006ff */
[----:B------:R-:W-:Y:S01]  /*98d0*/  IMAD.MOV.U32 R136, RZ, RZ, R54 ;  /* 0x000000ffff887224 */ /* 0x000fe200078e0036 */
[----:B------:R-:W3:Y:S01]  /*98e0*/  LDL.LU.64 R204, [R1+0x80] ;  /* 0x0000800001cc7983 */ /* 0x000ee20000300a00 */
[----:B------:R-:W-:Y:S02]  /*98f0*/  IMAD.MOV.U32 R139, RZ, RZ, R53 ;  /* 0x000000ffff8b7224 */ /* 0x000fe400078e0035 */
[----:B------:R-:W-:Y:S01]  /*9900*/  IMAD.MOV.U32 R159, RZ, RZ, R45 ;  /* 0x000000ffff9f7224 */ /* 0x000fe200078e002d */
[----:B------:R-:W3:Y:S01]  /*9910*/  LDL.LU.64 R202, [R1+0x70] ;  /* 0x0000700001ca7983 */ /* 0x000ee20000300a00 */
[----:B------:R-:W-:-:S02]  /*9920*/  IMAD.MOV.U32 R140, RZ, RZ, R50 ;  /* 0x000000ffff8c7224 */ /* 0x000fc400078e0032 */
[----:B------:R-:W-:Y:S01]  /*9930*/  IMAD.MOV.U32 R137, RZ, RZ, R55 ;  /* 0x000000ffff897224 */ /* 0x000fe200078e0037 */
[----:B------:R-:W3:Y:S01]  /*9940*/  LDL.LU.64 R182, [R1+0x60] ;  /* 0x0000600001b67983 */ /* 0x000ee20000300a00 */
[----:B------:R-:W-:Y:S02]  /*9950*/  IMAD.MOV.U32 R141, RZ, RZ, R51 ;  /* 0x000000ffff8d7224 */ /* 0x000fe400078e0033 */
[----:B------:R-:W-:Y:S01]  /*9960*/  IMAD.MOV.U32 R143, RZ, RZ, R61 ;  /* 0x000000ffff8f7224 */ /* 0x000fe200078e003d */
[----:B------:R-:W3:Y:S04]  /*9970*/  LDL.LU.64 R178, [R1+0x48] ;  /* 0x0000480001b27983 */ /* 0x000ee80000300a00 */
[----:B------:R-:W3:Y:S04]  /*9980*/  LDL.LU.64 R200, [R1+0x38] ;  /* 0x0000380001c87983 */ /* 0x000ee80000300a00 */
[----:B------:R-:W3:Y:S04]  /*9990*/  LDL.LU.64 R194, [R1+0x28] ;  /* 0x0000280001c27983 */ /* 0x000ee80000300a00 */
[----:B------:R-:W3:Y:S04]  /*99a0*/  LDL.LU.64 R190, [R1+0x18] ;  /* 0x0000180001be7983 */ /* 0x000ee80000300a00 */
[----:B------:R-:W3:Y:S01]  /*99b0*/  LDL.LU.64 R186, [R1+0x8] ;  /* 0x0000080001ba7983 */ /* 0x000ee20000300a00 */
[----:B------:R-:W-:-:S04]  /*99c0*/  IADD3 R36, P0, PT, R128, R207, RZ ;  /* 0x000000cf80247210 */ /* 0x000fc80007f1e0ff */
[----:B------:R-:W-:Y:S02]  /*99d0*/  IADD3.X R37, PT, PT, R129, R69, RZ, P0, !PT ;  /* 0x0000004581257210 */ /* 0x000fe400007fe4ff */
[-C--:B------:R-:W-:Y:S02]  /*99e0*/  IADD3 R42, P0, PT, R172, R207.reuse, RZ ;  /* 0x000000cfac2a7210 */ /* 0x080fe40007f1e0ff */
[-C--:B------:R-:W-:Y:S02]  /*99f0*/  IADD3 R40, P3, PT, R168, R207.reuse, RZ ;  /* 0x000000cfa8287210 */ /* 0x080fe40007f7e0ff */
        /* <DEDUP_REMOVED lines=8> */
[----:B------:R-:W-:-:S02]  /*9a80*/  IADD3 R52, P0, PT, R192, R207, RZ ;  /* 0x000000cfc0347210 */ /* 0x000fc40007f1e0ff */
[----:B------:R-:W-:Y:S02]  /*9a90*/  IADD3.X R47, PT, PT, R181, R69, RZ, P3, !PT ;  /* 0x00000045b52f7210 */ /* 0x000fe40001ffe4ff */
[-C--:B------:R-:W-:Y:S01]  /*9aa0*/  IADD3 R54, P3, PT, R196, R207.reuse, RZ ;  /* 0x000000cfc4367210 */ /* 0x080fe20007f7e0ff */
[--C-:B------:R-:W-:Y:S01]  /*9ab0*/  IMAD.X R45, R177, 0x1, R69.reuse, P2 ;  /* 0x00000001b12d7824 */ /* 0x100fe200010e0645 */
[-C--:B------:R-:W-:Y:S01]  /*9ac0*/  IADD3 R50, P2, PT, R188, R207.reuse, RZ ;  /* 0x000000cfbc327210 */ /* 0x080fe20007f5e0ff */
[--C-:B------:R-:W-:Y:S01]  /*9ad0*/  IMAD.X R53, R193, 0x1, R69.reuse, P0 ;  /* 0x00000001c1357824 */ /* 0x100fe200000e0645 */
[----:B------:R-:W-:Y:S02]  /*9ae0*/  SHF.L.U64.HI R71, R215, 0x2, R60 ;  /* 0x00000002d7477819 */ /* 0x000fe4000001023c */
[-C--:B------:R-:W-:Y:S01]  /*9af0*/  IADD3 R62, P0, PT, R64, R70.reuse, RZ ;  /* 0x00000046403e7210 */ /* 0x080fe20007f1e0ff */
[--C-:B------:R-:W-:Y:S02]  /*9b00*/  IMAD.X R55, R197, 0x1, R69.reuse, P3 ;  /* 0x00000001c5377824 */ /* 0x100fe400018e0645 */
[----:B------:R-:W-:Y:S01]  /*9b10*/  IMAD.MOV.U32 R150, RZ, RZ, R58 ;  /* 0x000000ffff967224 */ /* 0x000fe200078e003a */
[-C--:B------:R-:W-:Y:S01]  /*9b20*/  IADD3 R58, P3, PT, R76, R207.reuse, RZ ;  /* 0x000000cf4c3a7210 */ /* 0x080fe20007f7e0ff */
[----:B------:R-:W-:Y:S01]  /*9b30*/  IMAD.X R51, R189, 0x1, R69, P2 ;  /* 0x00000001bd337824 */ /* 0x000fe200010e0645 */
[-C--:B-1----:R-:W-:Y:S01]  /*9b40*/  IADD3 R60, P4, PT, R74, R207.reuse, RZ ;  /* 0x000000cf4a3c7210 */ /* 0x082fe20007f9e0ff */
[----:B------:R-:W-:Y:S01]  /*9b50*/  IMAD.MOV.U32 R152, RZ, RZ, R56 ;  /* 0x000000ffff987224 */ /* 0x000fe200078e0038 */
[----:B------:R-:W-:Y:S01]  /*9b60*/  IADD3 R56, P2, PT, R78, R207, RZ ;  /* 0x000000cf4e387210 */ /* 0x000fe20007f5e0ff */
[----:B------:R-:W-:Y:S01]  /*9b70*/  IMAD.X R63, R65, 0x1, R71, P0 ;  /* 0x00000001413f7824 */ /* 0x000fe200000e0647 */
[----:B------:R-:W-:Y:S01]  /*9b80*/  IADD3 R64, P0, PT, R162, R70, RZ ;  /* 0x00000046a2407210 */ /* 0x000fe20007f1e0ff */
[----:B------:R-:W-:-:S02]  /*9b90*/  IMAD.MOV.U32 R151, RZ, RZ, R59 ;  /* 0x000000ffff977224 */ /* 0x000fc400078e003b */
[----:B------:R-:W-:Y:S01]  /*9ba0*/  IMAD.X R59, R77, 0x1, R69, P3 ;  /* 0x000000014d3b7824 */ /* 0x000fe200018e0645 */
[-C--:B------:R-:W-:Y:S01]  /*9bb0*/  IADD3 R74, P3, PT, R158, R70.reuse, RZ ;  /* 0x000000469e4a7210 */ /* 0x080fe20007f7e0ff */
[----:B------:R-:W-:Y:S01]  /*9bc0*/  IMAD.MOV.U32 R153, RZ, RZ, R57 ;  /* 0x000000ffff997224 */ /* 0x000fe200078e0039 */
[----:B------:R-:W-:Y:S01]  /*9bd0*/  IADD3.X R57, PT, PT, R79, R69, RZ, P2, !PT ;  /* 0x000000454f397210 */ /* 0x000fe200017fe4ff */
[----:B------:R-:W-:Y:S01]  /*9be0*/  IMAD.X R61, R75, 0x1, R69, P4 ;  /* 0x000000014b3d7824 */ /* 0x000fe200020e0645 */
[-C--:B------:R-:W-:Y:S01]  /*9bf0*/  IADD3 R66, P2, PT, R160, R70.reuse, RZ ;  /* 0x00000046a0427210 */ /* 0x080fe20007f5e0ff */
[--C-:B------:R-:W-:Y:S01]  /*9c00*/  IMAD.X R65, R163, 0x1, R71.reuse, P0 ;  /* 0x00000001a3417824 */ /* 0x100fe200000e0647 */
[-C--:B------:R-:W-:Y:S02]  /*9c10*/  IADD3 R76, P4, PT, R156, R70.reuse, RZ ;  /* 0x000000469c4c7210 */ /* 0x080fe40007f9e0ff */
[-C--:B------:R-:W-:Y:S01]  /*9c20*/  IADD3 R78, P0, PT, R154, R70.reuse, RZ ;  /* 0x000000469a4e7210 */ /* 0x080fe20007f1e0ff */
[--C-:B------:R-:W-:Y:S01]  /*9c30*/  IMAD.X R75, R159, 0x1, R71.reuse, P3 ;  /* 0x000000019f4b7824 */ /* 0x100fe200018e0647 */
[----:B------:R-:W-:Y:S01]  /*9c40*/  IADD3.X R67, PT, PT, R161, R71, RZ, P2, !PT ;  /* 0x00000047a1437210 */ /* 0x000fe200017fe4ff */
[--C-:B------:R-:W-:Y:S01]  /*9c50*/  IMAD.X R77, R157, 0x1, R71.reuse, P4 ;  /* 0x000000019d4d7824 */ /* 0x100fe200020e0647 */
[-C--:B------:R-:W-:Y:S01]  /*9c60*/  IADD3 R130, P3, PT, R138, R70.reuse, RZ ;  /* 0x000000468a827210 */ /* 0x080fe20007f7e0ff */
[----:B------:R-:W-:Y:S01]  /*9c70*/  IMAD.X R79, R155, 0x1, R71, P0 ;  /* 0x000000019b4f7824 */ /* 0x000fe200000e0647 */
[----:B------:R-:W-:-:S02]  /*9c80*/  IADD3 R128, P2, PT, R140, R70, RZ ;  /* 0x000000468c807210 */ /* 0x000fc40007f5e0ff */
[-C--:B------:R-:W-:Y:S02]  /*9c90*/  IADD3 R132, P4, PT, R136, R70.reuse, RZ ;  /* 0x0000004688847210 */ /* 0x080fe40007f9e0ff */
[-C--:B------:R-:W-:Y:S02]  /*9ca0*/  IADD3 R134, P0, PT, R148, R70.reuse, RZ ;  /* 0x0000004694867210 */ /* 0x080fe40007f1e0ff */
[----:B------:R-:W-:Y:S01]  /*9cb0*/  IADD3.X R131, PT, PT, R139, R71, RZ, P3, !PT ;  /* 0x000000478b837210 */ /* 0x000fe20001ffe4ff */
        /* <DEDUP_REMOVED lines=10> */
[----:B------:R-:W-:Y:S01]  /*9d60*/  IADD3.X R141, PT, PT, R143, R71, RZ, P4, !PT ;  /* 0x000000478f8d7210 */ /* 0x000fe200027fe4ff */
[--C-:B------:R-:W-:Y:S01]  /*9d70*/  IMAD.X R143, R153, 0x1, R71.reuse, P0 ;  /* 0x00000001998f7824 */ /* 0x100fe200000e0647 */
[-C--:B------:R-:W-:Y:S02]  /*9d80*/  IADD3 R144, P2, PT, R150, R70.reuse, RZ ;  /* 0x0000004696907210 */ /* 0x080fe40007f5e0ff */
        /* <DEDUP_REMOVED lines=12> */
[-C--:B------:R-:W-:Y:S01]  /*9e50*/  IADD3 R152, P2, PT, R236, R70.reuse, RZ ;  /* 0x00000046ec987210 */ /* 0x080fe20007f5e0ff */
[--C-:B------:R-:W-:Y:S01]  /*9e60*/  IMAD.X R159, R225, 0x1, R71.reuse, P0 ;  /* 0x00000001e19f7824 */ /* 0x100fe200000e0647 */
        /* <DEDUP_REMOVED lines=10> */
[-C--:B------:R-:W-:Y:S02]  /*9f10*/  IADD3.X R87, PT, PT, R87, R71.reuse, RZ, P3, !PT ;  /* 0x0000004757577210 */ /* 0x080fe40001ffe4ff */
[-C--:B------:R-:W-:Y:S01]  /*9f20*/  IADD3 R116, P3, PT, R116, R70.reuse, RZ ;  /* 0x0000004674747210 */ /* 0x080fe20007f7e0ff */
[--C-:B------:R-:W-:Y:S01]  /*9f30*/  IMAD.X R83, R83, 0x1, R71.reuse, P4 ;  /* 0x0000000153537824 */ /* 0x100fe200020e0647 */
[-C--:B------:R-:W-:Y:S01]  /*9f40*/  IADD3.X R161, PT, PT, R221, R71.reuse, RZ, P2, !PT ;  /* 0x00000047dda17210 */ /* 0x080fe200017fe4ff */
[--C-:B------:R-:W-:Y:S01]  /*9f50*/  IMAD.X R113, R113, 0x1, R71.reuse, P0 ;  /* 0x0000000171717824 */ /* 0x100fe200000e0647 */
[-C--:B------:R-:W-:Y:S02]  /*9f60*/  IADD3 R90, P2, PT, R90, R70.reuse, RZ ;  /* 0x000000465a5a7210 */ /* 0x080fe40007f5e0ff */
[----:B------:R-:W-:Y:S01]  /*9f70*/  IADD3 R118, P4, PT, R118, R70, RZ ;  /* 0x0000004676767210 */ /* 0x000fe20007f9e0ff */
[--C-:B------:R-:W-:Y:S02]  /*9f80*/  IMAD.X R117, R117, 0x1, R71.reuse, P3 ;  /* 0x0000000175757824 */ /* 0x100fe400018e0647 */
[----:B------:R-:W-:Y:S01]  /*9f90*/  IMAD.X R91, R91, 0x1, R71, P2 ;  /* 0x000000015b5b7824 */ /* 0x000fe200010e0647 */
[----:B------:R-:W-:-:S02]  /*9fa0*/  IADD3.X R119, PT, PT, R119, R71, RZ, P4, !PT ;  /* 0x0000004777777210 */ /* 0x000fc400027fe4ff */
[----:B------:R-:W-:-:S05]  /*9fb0*/  IADD3 R114, P2, PT, R114, R70, RZ ;  /* 0x0000004672727210 */ /* 0x000fca0007f5e0ff */
[----:B------:R-:W-:Y:S01]  /*9fc0*/  IMAD.X R115, R115, 0x1, R71, P2 ;  /* 0x0000000173737824 */ /* 0x000fe200010e0647 */
[----:B--2---:R-:W-:-:S05]  /*9fd0*/  IADD3 R162, P0, PT, R210, R70, RZ ;  /* 0x00000046d2a27210 */ /* 0x004fca0007f1e0ff */
[----:B------:R-:W-:Y:S01]  /*9fe0*/  IMAD.X R163, R211, 0x1, R71, P0 ;  /* 0x00000001d3a37824 */ /* 0x000fe200000e0647 */
[-C--:B----4-:R-:W-:Y:S02]  /*9ff0*/  IADD3 R166, P3, PT, R174, R70.reuse, RZ ;  /* 0x00000046aea67210 */ /* 0x090fe40007f7e0ff */
[----:B-----5:R-:W-:-:S03]  /*a000*/  IADD3 R168, P4, PT, R170, R70, RZ ;  /* 0x00000046aaa87210 */ /* 0x020fc60007f9e0ff */
[--C-:B------:R-:W-:Y:S01]  /*a010*/  IMAD.X R167, R175, 0x1, R71.reuse, P3 ;  /* 0x00000001afa77824 */ /* 0x100fe200018e0647 */
[-C--:B---3--:R-:W-:Y:S01]  /*a020*/  IADD3 R170, P0, PT, R204, R70.reuse, RZ ;  /* 0x00000046ccaa7210 */ /* 0x088fe20007f1e0ff */
[----:B------:R-:W-:Y:S01]  /*a030*/  IMAD.X R169, R171, 0x1, R71, P4 ;  /* 0x00000001aba97824 */ /* 0x000fe200020e0647 */
[-C--:B------:R-:W-:Y:S02]  /*a040*/  IADD3 R164, P2, PT, R208, R70.reuse, RZ ;  /* 0x00000046d0a47210 */ /* 0x080fe40007f5e0ff */
[----:B------:R-:W-:Y:S01]  /*a050*/  IADD3.X R171, PT, PT, R205, R71, RZ, P0, !PT ;  /* 0x00000047cdab7210 */ /* 0x000fe200007fe4ff */
[----:B------:R-:W1:Y:S01]  /*a060*/  LDC R208, c[0x0][0x3a0] ;  /* 0x0000e800ffd07b82 */ /* 0x000e620000000800 */
[-C--:B------:R-:W-:Y:S02]  /*a070*/  IADD3 R174, P3, PT, R182, R70.reuse, RZ ;  /* 0x00000046b6ae7210 */ /* 0x080fe40007f7e0ff */
[----:B------:R-:W-:-:S03]  /*a080*/  IADD3 R176, P4, PT, R178, R70, RZ ;  /* 0x00000046b2b07210 */ /* 0x000fc60007f9e0ff */
[--C-:B------:R-:W-:Y:S01]  /*a090*/  IMAD.X R175, R183, 0x1, R71.reuse, P3 ;  /* 0x00000001b7af7824 */ /* 0x100fe200018e0647 */
[-C--:B------:R-:W-:Y:S01]  /*a0a0*/  IADD3 R178, P0, PT, R200, R70.reuse, RZ ;  /* 0x00000046c8b27210 */ /* 0x080fe20007f1e0ff */
[--C-:B------:R-:W-:Y:S01]  /*a0b0*/  IMAD.X R165, R209, 0x1, R71.reuse, P2 ;  /* 0x00000001d1a57824 */ /* 0x100fe200010e0647 */
[-C--:B------:R-:W-:Y:S01]  /*a0c0*/  IADD3 R172, P2, PT, R202, R70.reuse, RZ ;  /* 0x00000046caac7210 */ /* 0x080fe20007f5e0ff */
[--C-:B------:R-:W-:Y:S01]  /*a0d0*/  IMAD.X R177, R179, 0x1, R71.reuse, P4 ;  /* 0x00000001b3b17824 */ /* 0x100fe200020e0647 */
[----:B------:R-:W2:Y:S01]  /*a0e0*/  LDC R209, c[0x0][0x3a0] ;  /* 0x0000e800ffd17b82 */ /* 0x000ea20000000800 */
[--C-:B------:R-:W-:Y:S01]  /*a0f0*/  IMAD.X R179, R201, 0x1, R71.reuse, P0 ;  /* 0x00000001c9b37824 */ /* 0x100fe200000e0647 */
[-C--:B------:R-:W-:Y:S02]  /*a100*/  IADD3 R182, P3, PT, R190, R70.reuse, RZ ;  /* 0x00000046beb67210 */ /* 0x080fe40007f7e0ff */
[-C--:B------:R-:W-:Y:S02]  /*a110*/  IADD3 R184, P4, PT, R186, R70.reuse, RZ ;  /* 0x00000046bab87210 */ /* 0x080fe40007f9e0ff */
[-C--:B------:R-:W-:Y:S01]  /*a120*/  IADD3 R186, P0, PT, R250, R70.reuse, RZ ;  /* 0x00000046faba7210 */ /* 0x080fe20007f1e0ff */
[--C-:B------:R-:W-:Y:S01]  /*a130*/  IMAD.X R183, R191, 0x1, R71.reuse, P3 ;  /* 0x00000001bfb77824 */ /* 0x100fe200018e0647 */
[-C--:B------:R-:W-:Y:S01]  /*a140*/  IADD3 R190, P3, PT, R242, R70.reuse, RZ ;  /* 0x00000046f2be7210 */ /* 0x080fe20007f7e0ff */
[--C-:B------:R-:W-:Y:S01]  /*a150*/  IMAD.X R173, R203, 0x1, R71.reuse, P2 ;  /* 0x00000001cbad7824 */ /* 0x100fe200010e0647 */
[----:B------:R-:W-:Y:S01]  /*a160*/  IADD3 R180, P2, PT, R194, R70, RZ ;  /* 0x00000046c2b47210 */ /* 0x000fe20007f5e0ff */
[----:B------:R-:W-:-:S02]  /*a170*/  IMAD.X R185, R187, 0x1, R71, P4 ;  /* 0x00000001bbb97824 */ /* 0x000fc400020e0647 */
[--C-:B------:R-:W-:Y:S01]  /*a180*/  IMAD.X R187, R251, 0x1, R71.reuse, P0 ;  /* 0x00000001fbbb7824 */ /* 0x100fe200000e0647 */
[-C--:B------:R-:W-:Y:S02]  /*a190*/  IADD3 R194, P0, PT, R234, R70.reuse, RZ ;  /* 0x00000046eac27210 */ /* 0x080fe40007f1e0ff */
[-C--:B------:R-:W-:Y:S02]  /*a1a0*/  IADD3.X R191, PT, PT, R243, R71.reuse, RZ, P3, !PT ;  /* 0x00000047f3bf7210 */ /* 0x080fe40001ffe4ff */
[-C--:B------:R-:W-:Y:S02]  /*a1b0*/  IADD3 R200, P3, PT, R226, R70.reuse, RZ ;  /* 0x00000046e2c87210 */ /* 0x080fe40007f7e0ff */
[----:B------:R-:W-:Y:S01]  /*a1c0*/  IADD3.X R181, PT, PT, R195, R71, RZ, P2, !PT ;  /* 0x00000047c3b57210 */ /* 0x000fe200017fe4ff */
[--C-:B------:R-:W-:Y:S01]  /*a1d0*/  IMAD.X R195, R235, 0x1, R71.reuse, P0 ;  /* 0x00000001ebc37824 */ /* 0x100fe200000e0647 */
[-C--:B------:R-:W-:Y:S01]  /*a1e0*/  IADD3 R188, P2, PT, R246, R70.reuse, RZ ;  /* 0x00000046f6bc7210 */ /* 0x080fe20007f5e0ff */
[----:B------:R-:W-:Y:S01]  /*a1f0*/  IMAD.X R201, R227, 0x1, R71, P3 ;  /* 0x00000001e3c97824 */ /* 0x000fe200018e0647 */
[----:B------:R-:W-:-:S02]  /*a200*/  IADD3 R104, P0, PT, R104, R70, RZ ;  /* 0x0000004668687210 */ /* 0x000fc40007f1e0ff */
        /* <DEDUP_REMOVED lines=8> */
[----:B------:R-:W-:Y:S02]  /*a290*/  IADD3 R100, P2, PT, R100, R70, RZ ;  /* 0x0000004664647210 */ /* 0x000fe40007f5e0ff */
[----:B------:R-:W-:-:S02]  /*a2a0*/  IADD3.X R89, PT, PT, R89, R71, RZ, P0, !PT ;  /* 0x0000004759597210 */ /* 0x000fc400007fe4ff */
[-C--:B------:R-:W-:Y:S01]  /*a2b0*/  IADD3 R122, P0, PT, R122, R70.reuse, RZ ;  /* 0x000000467a7a7210 */ /* 0x080fe20007f1e0ff */
[--C-:B------:R-:W-:Y:S01]  /*a2c0*/  IMAD.X R81, R81, 0x1, R71.reuse, P3 ;  /* 0x0000000151517824 */ /* 0x100fe200018e0647 */
[-C--:B------:R-:W-:Y:S01]  /*a2d0*/  IADD3 R192, P4, PT, R238, R70.reuse, RZ ;  /* 0x00000046eec07210 */ /* 0x080fe20007f9e0ff */
[--C-:B------:R-:W-:Y:S01]  /*a2e0*/  IMAD.X R101, R101, 0x1, R71.reuse, P2 ;  /* 0x0000000165657824 */ /* 0x100fe200010e0647 */
[-C--:B------:R-:W-:Y:S02]  /*a2f0*/  IADD3 R126, P3, PT, R126, R70.reuse, RZ ;  /* 0x000000467e7e7210 */ /* 0x080fe40007f7e0ff */
[----:B------:R-:W-:Y:S01]  /*a300*/  IADD3.X R123, PT, PT, R123, R71, RZ, P0, !PT ;  /* 0x000000477b7b7210 */ /* 0x000fe200007fe4ff */
[----:B------:R-:W-:Y:S01]  /*a310*/  IMAD.X R193, R239, 0x1, R71, P4 ;  /* 0x00000001efc17824 */ /* 0x000fe200020e0647 */
[----:B------:R-:W-:Y:S02]  /*a320*/  IADD3 R84, P2, PT, R84, R70, RZ ;  /* 0x0000004654547210 */ /* 0x000fe40007f5e0ff */
[----:B------:R-:W-:-:S02]  /*a330*/  ISETP.NE.U32.AND P0, PT, RZ, UR7, PT ;  /* 0x00000007ff007c0c */ /* 0x000fc4000bf05070 */
[----:B-1----:R-:W-:Y:S01]  /*a340*/  IADD3 R208, PT, PT, R208, 0x1f, RZ ;  /* 0x0000001fd0d07810 */ /* 0x002fe20007ffe0ff */
[--C-:B------:R-:W-:Y:S01]  /*a350*/  IMAD.X R127, R127, 0x1, R71.reuse, P3 ;  /* 0x000000017f7f7824 */ /* 0x100fe200018e0647 */
[-C--:B------:R-:W-:Y:S01]  /*a360*/  IADD3 R202, P4, PT, R222, R70.reuse, RZ ;  /* 0x00000046deca7210 */ /* 0x080fe20007f9e0ff */
[----:B------:R-:W-:Y:S01]  /*a370*/  IMAD.X R85, R85, 0x1, R71, P2 ;  /* 0x0000000155557824 */ /* 0x000fe200010e0647 */
[----:B------:R-:W-:Y:S01]  /*a380*/  ISETP.LT.OR P3, PT, R208, 0x20, P0 ;  /* 0x00000020d000780c */ /* 0x000fe20000761670 */
[----:B--2---:R-:W-:Y:S01]  /*a390*/  VIADD R204, R209, 0xffffff4d ;  /* 0xffffff4dd1cc7836 */ /* 0x004fe20000000000 */
[----:B------:R-:W-:Y:S02]  /*a3a0*/  IADD3.X R203, PT, PT, R223, R71, RZ, P4, !PT ;  /* 0x00000047dfcb7210 */ /* 0x000fe400027fe4ff */
[-C--:B------:R-:W-:Y:S02]  /*a3b0*/  IADD3 R124, P2, PT, R124, R70.reuse, RZ ;  /* 0x000000467c7c7210 */ /* 0x080fe40007f5e0ff */
[----:B------:R-:W-:-:S03]  /*a3c0*/  IADD3 R92, P4, PT, R92, R70, RZ ;  /* 0x000000465c5c7210 */ /* 0x000fc60007f9e0ff */
[--C-:B------:R-:W-:Y:S01]  /*a3d0*/  IMAD.X R125, R125, 0x1, R71.reuse, P2 ;  /* 0x000000017d7d7824 */ /* 0x100fe200010e0647 */
[----:B------:R-:W-:Y:S01]  /*a3e0*/  ISETP.GE.U32.AND P2, PT, R204, 0x7fffff2e, PT ;  /* 0x7fffff2ecc00780c */ /* 0x000fe20003f46070 */
[--C-:B------:R-:W-:Y:S01]  /*a3f0*/  IMAD.X R93, R93, 0x1, R71.reuse, P4 ;  /* 0x000000015d5d7824 */ /* 0x100fe200020e0647 */
[----:B------:R-:W-:Y:S01]  /*a400*/  IADD3 R120, P4, PT, R120, R70, RZ ;  /* 0x0000004678787210 */ /* 0x000fe20007f9e0ff */
[C---:B------:R-:W-:Y:S02]  /*a410*/  VIADD R204, R209.reuse, 0xffffff5d ;  /* 0xffffff5dd1cc7836 */ /* 0x040fe40000000000 */
[C---:B------:R-:W-:Y:S02]  /*a420*/  VIADD R206, R209.reuse, 0xffffff5f ;  /* 0xffffff5fd1ce7836 */ /* 0x040fe40000000000 */
[----:B------:R-:W-:Y:S01]  /*a430*/  VIADD R205, R209, 0xffffff5e ;  /* 0xffffff5ed1cd7836 */ /* 0x000fe20000000000 */
[----:B------:R-:W-:Y:S01]  /*a440*/  ISETP.GE.U32.AND P5, PT, R204, 0x7fffff3e, PT ;  /* 0x7fffff3ecc00780c */ /* 0x000fe20003fa6070 */
[----:B------:R-:W-:Y:S01]  /*a450*/  IMAD.X R121, R121, 0x1, R71, P4 ;  /* 0x0000000179797824 */ /* 0x000fe200020e0647 */
[----:B------:R-:W-:Y:S01]  /*a460*/  ISETP.GE.U32.AND P6, PT, R206, 0x7fffff40, PT ;  /* 0x7fffff40ce00780c */ /* 0x000fe20003fc6070 */
[----:B------:R-:W-:Y:S01]  /*a470*/  VIADD R204, R209, 0xffffff5c ;  /* 0xffffff5cd1cc7836 */ /* 0x000fe20000000000 */
[----:B------:R-:W-:Y:S01]  /*a480*/  ISETP.GE.U32.AND P4, PT, R205, 0x7fffff3f, PT ;  /* 0x7fffff3fcd00780c */ /* 0x000fe20003f86070 */
[----:B------:R-:W-:-:S12]  /*a490*/  @P3 BRA `(.L_x_7) ;  /* 0x0000000000c43947 */ /* 0x000fd80003800000 */
[----:B------:R-:W-:Y:S01]  /*a4a0*/  UIADD3 UR5, UPT, UPT, UR10, 0x28000, URZ ;  /* 0x000280000a057890 */ /* 0x000fe2000fffe0ff */
[----:B------:R-:W-:Y:S01]  /*a4b0*/  UMOV UR4, URZ ;  /* 0x000000ff00047c82 */ /* 0x000fe20008000000 */
[----:B------:R-:W-:Y:S02]  /*a4c0*/  UIADD3 UR9, UPT, UPT, UR18, 0x108, URZ ;  /* 0x0000010812097890 */ /* 0x000fe4000fffe0ff */
[----:B------:R-:W-:Y:S02]  /*a4d0*/  USHF.R.U32.HI UR5, URZ, 0x4, UR5 ;  /* 0x00000004ff057899 */ /* 0x000fe40008011605 */
[----:B------:R-:W-:Y:S02]  /*a4e0*/  UIADD3 UR14, UPT, UPT, UR18, 0x110, URZ ;  /* 0x00000110120e7890 */ /* 0x000fe4000fffe0ff */
[----:B------:R-:W-:Y:S02]  /*a4f0*/  USGXT.U32 UR6, UR5, 0xe ;  /* 0x0000000e0506789a */ /* 0x000fe40008000000 */
[----:B------:R-:W-:-:S02]  /*a500*/  UIADD3 UR15, UPT, UPT, UR18, 0x118, URZ ;  /* 0x00000118120f7890 */ /* 0x000fc4000fffe0ff */
[----:B------:R-:W-:Y:S02]  /*a510*/  UIADD3 UR28, UP1, UPT, UR6, 0x2, URZ ;  /* 0x00000002061c7890 */ /* 0x000fe4000ff3e0ff */
[----:B------:R-:W-:Y:S02]  /*a520*/  UIADD3 UR22, UPT, UPT, UR18, 0x80, URZ ;  /* 0x0000008012167890 */ /* 0x000fe4000fffe0ff */
[----:B------:R-:W-:Y:S02]  /*a530*/  UIADD3.X UR29, UPT, UPT, UR4, 0x40004040, URZ, UP1, !UPT ;  /* 0x40004040041d7890 */ /* 0x000fe40008ffe4ff */
[----:B------:R-:W-:Y:S02]  /*a540*/  UIADD3 UR23, UPT, UPT, UR18, 0x120, URZ ;  /* 0x0000012012177890 */ /* 0x000fe4000fffe0ff */
[----:B------:R-:W-:Y:S02]  /*a550*/  UIADD3.64 UR12, UPT, UPT, UR28, 0x2, URZ ;  /* 0x000000021c0c7897 */ /* 0x000fe4000fffe0ff */
[----:B------:R-:W-:-:S02]  /*a560*/  UIADD3.64 UR20, UPT, UPT, UR28, 0x4, URZ ;  /* 0x000000041c147897 */ /* 0x000fc4000fffe0ff */
[----:B------:R-:W-:Y:S02]  /*a570*/  UIADD3 UR27, UPT, UPT, UR18, 0x80, URZ ;  /* 0x00000080121b7890 */ /* 0x000fe4000fffe0ff */
[----:B------:R-:W-:Y:S02]  /*a580*/  UIADD3 UR24, UPT, UPT, UR18, 0x128, URZ ;  /* 0x0000012812187890 */ /* 0x000fe4000fffe0ff */
[----:B------:R-:W-:Y:S02]  /*a590*/  UIADD3 UR42, UPT, UPT, UR18, 0x80, URZ ;  /* 0x00000080122a7890 */ /* 0x000fe4000fffe0ff */
[----:B------:R-:W-:Y:S01]  /*a5a0*/  UIADD3 UR25, UPT, UPT, UR18, 0x130, URZ ;  /* 0x0000013012197890 */ /* 0x000fe2000fffe0ff */
[----:B------:R-:W-:Y:S01]  /*a5b0*/  UMOV UR30, 0x0 ;  /* 0x00000000001e7882 */ /* 0x000fe20000000000 */
[----:B------:R-:W-:Y:S01]  /*a5c0*/  UMOV UR31, 0x8200910 ;  /* 0x08200910001f7882 */ /* 0x000fe20000000000 */
[----:B------:R-:W-:Y:S02]  /*a5d0*/  UIADD3 UR43, UPT, UPT, UR18, 0x80, URZ ;  /* 0x00000080122b7890 */ /* 0x000fe4000fffe0ff */
[----:B------:R-:W-:Y:S01]  /*a5e0*/  UIADD3 UR26, UPT, UPT, UR18, 0x138, URZ ;  /* 0x00000138121a7890 */ /* 0x000fe2000fffe0ff */
[----:B------:R-:W-:Y:S01]  /*a5f0*/  UMOV UR7, 0x40004040 ;  /* 0x4000404000077882 */ /* 0x000fe20000000000 */
[----:B------:R-:W-:Y:S01]  /*a600*/  UMOV UR32, 0x0 ;  /* 0x0000000000207882 */ /* 0x000fe20000000000 */
[----:B------:R-:W-:Y:S01]  /*a610*/  UMOV UR33, 0x8200910 ;  /* 0x0820091000217882 */ /* 0x000fe20000000000 */
[----:B------:R-:W-:Y:S01]  /*a620*/  UMOV UR34, 0x0 ;  /* 0x0000000000227882 */ /* 0x000fe20000000000 */
[----:B------:R-:W-:Y:S01]  /*a630*/  UMOV UR35, 0x8200910 ;  /* 0x0820091000237882 */ /* 0x000fe20000000000 */
[----:B------:R1:W-:Y:S01]  /*a640*/  UTCHMMA tmem[UR19], gdesc[UR6], tmem[UR18], tmem[UR30], idesc[UR31], !UPT ;  /* 0x00ff1e06130079ea */ /* 0x0003e2000f800012 */
[----:B------:R-:W-:Y:S01]  /*a650*/  UMOV UR36, 0x0 ;  /* 0x0000000000247882 */ /* 0x000fe20000000000 */
[----:B------:R-:W-:Y:S01]  /*a660*/  UMOV UR37, 0x8200910 ;  /* 0x0820091000257882 */ /* 0x000fe20000000000 */
[----:B------:R1:W-:Y:S01]  /*a670*/  UTCHMMA tmem[UR9], gdesc[UR28], tmem[UR18], tmem[UR32], idesc[UR33], UPT ;  /* 0x00ff201c090079ea */ /* 0x0003e2000b800012 */
        /* <DEDUP_REMOVED lines=8> */
[----:B------:R-:W-:Y:S01]  /*a700*/  UMOV UR4, UR8 ;  /* 0x0000000800047c82 */ /* 0x000fe20008000000 */
[----:B------:R-:W-:Y:S01]  /*a710*/  UMOV UR5, URZ ;  /* 0x000000ff00057c82 */ /* 0x000fe20008000000 */
[----:B------:R1:W-:Y:S01]  /*a720*/  UTCHMMA tmem[UR23], gdesc[UR6], tmem[UR22], tmem[UR38], idesc[UR39], !UPT ;  /* 0x00ff2606170079ea */ /* 0x0003e2000f800016 */
[----:B------:R-:W-:Y:S01]  /*a730*/  UMOV UR46, 0x0 ;  /* 0x00000000002e7882 */ /* 0x000fe20000000000 */
[----:B------:R-:W-:Y:S01]  /*a740*/  UMOV UR47, 0x8200910 ;  /* 0x08200910002f7882 */ /* 0x000fe20000000000 */
[----:B------:R1:W-:Y:S01]  /*a750*/  UTCHMMA tmem[UR24], gdesc[UR28], tmem[UR27], tmem[UR40], idesc[UR41], UPT ;  /* 0x00ff281c180079ea */ /* 0x0003e2000b80001b */
[----:B------:R-:W-:Y:S01]  /*a760*/  UMOV UR4, UR4 ;  /* 0x0000000400047c82 */ /* 0x000fe20008000000 */
[----:B------:R1:W-:Y:S01]  /*a770*/  UTCHMMA tmem[UR25], gdesc[UR12], tmem[UR42], tmem[UR44], idesc[UR45], UPT ;  /* 0x00ff2c0c190079ea */ /* 0x0003e2000b80002a */
[----:B------:R1:W-:Y:S01]  /*a780*/  UTCHMMA tmem[UR26], gdesc[UR20], tmem[UR43], tmem[UR46], idesc[UR47], UPT ;  /* 0x00ff2e141a0079ea */ /* 0x0003e2000b80002b */
[----:B------:R1:W-:Y:S01]  /*a790*/  UTCBAR [UR4], URZ ;  /* 0x000000ff040073e9 */ /* 0x0003e200080000ff */
[----:B------:R-:W-:Y:S01]  /*a7a0*/  NOP ;  /* 0x0000000000007918 */ /* 0x000fe20000000000 */
.L_x_7:
[----:B------:R-:W-:Y:S01]  /*a7b0*/  BAR.SYNC.DEFER_BLOCKING 0x0 ;  /* 0x0000000000007b1d */ /* 0x000fe20000010000 */
[----:B------:R-:W-:Y:S01]  /*a7c0*/  ISETP.GE.U32.AND P3, PT, R204, 0x7fffff3d, PT ;  /* 0x7fffff3dcc00780c */ /* 0x000fe20003f66070 */
[C---:B------:R-:W-:Y:S02]  /*a7d0*/  VIADD R205, R209.reuse, 0xffffff40 ;  /* 0xffffff40d1cd7836 */ /* 0x040fe40000000000 */
[C---:B------:R-:W-:Y:S02]  /*a7e0*/  VIADD R206, R209.reuse, 0xffffff60 ;  /* 0xffffff60d1ce7836 */ /* 0x040fe40000000000 */
[----:B-1----:R-:W-:Y:S01]  /*a7f0*/  UMOV UR4, URZ ;  /* 0x000000ff00047c82 */ /* 0x002fe20008000000 */
[----:B------:R-:W-:Y:S01]  /*a800*/  @!PT LDS RZ, [RZ] ;  /* 0x00000000fffff984 */ /* 0x000fe20000000800 */
[----:B------:R-:W-:Y:S01]  /*a810*/  @!PT LDS RZ, [RZ] ;  /* 0x00000000fffff984 */ /* 0x000fe20000000800 */
[----:B------:R-:W-:Y:S01]  /*a820*/  @!PT LDS RZ, [RZ] ;  /* 0x00000000fffff984 */ /* 0x000fe20000000800 */
[----:B------:R1:W-:Y:S04]  /*a830*/  LDGSTS.E [R216], desc[UR16][R62.64], !P6 ;  /* 0x000000003ed87fae */ /* 0x0003e8000f1a1010 */
[----:B------:R2:W-:Y:S04]  /*a840*/  LDGSTS.E [R216+0x200], desc[UR16][R64.64], !P6 ;  /* 0x0020000040d87fae */ /* 0x0005e8000f1a1010 */
[----:B------:R3:W-:Y:S01]  /*a850*/  LDGSTS.E [R216+0x400], desc[UR16][R66.64], !P4 ;  /* 0x0040000042d87fae */ /* 0x0007e2000e1a1010 */
[----:B-1----:R-:W-:-:S03]  /*a860*/  VIADD R62, R209, 0xffffff5b ;  /* 0xffffff5bd13e7836 */ /* 0x002fc60000000000 */
[----:B------:R-:W-:Y:S01]  /*a870*/  LDGSTS.E [R216+0x600], desc[UR16][R162.64], !P4 ;  /* 0x00600000a2d87fae */ /* 0x000fe2000e1a1010 */
[C---:B------:R-:W-:Y:S02]  /*a880*/  VIADD R63, R209.reuse, 0xffffff49 ;  /* 0xffffff49d13f7836 */ /* 0x040fe40000000000 */
[C---:B--2---:R-:W-:Y:S01]  /*a890*/  VIADD R64, R209.reuse, 0xffffff48 ;  /* 0xffffff48d1407836 */ /* 0x044fe20000000000 */
[----:B------:R-:W-:Y:S01]  /*a8a0*/  ISETP.GE.U32.AND P4, PT, R62, 0x7fffff3c, PT ;  /* 0x7fffff3c3e00780c */ /* 0x000fe20003f86070 */
[C---:B------:R-:W-:Y:S01]  /*a8b0*/  VIADD R62, R209.reuse, 0xffffff5a ;  /* 0xffffff5ad13e7836 */ /* 0x040fe20000000000 */
[----:B------:R1:W-:Y:S01]  /*a8c0*/  LDGSTS.E [R216+0x800], desc[UR16][R74.64], !P5 ;  /* 0x008000004ad87fae */ /* 0x0003e2000e9a1010 */
[C---:B------:R-:W-:Y:S01]  /*a8d0*/  VIADD R65, R209.reuse, 0xffffff4b ;  /* 0xffffff4bd1417836 */ /* 0x040fe20000000000 */
[C---:B---3--:R-:W-:Y:S01]  /*a8e0*/  IADD3 R66, PT, PT, R209.reuse, -0xb6, RZ ;  /* 0xffffff4ad1427810 */ /* 0x048fe20007ffe0ff */
[----:B------:R-:W-:Y:S01]  /*a8f0*/  VIADD R67, R209, 0xffffff45 ;  /* 0xffffff45d1437836 */ /* 0x000fe20000000000 */
[----:B------:R-:W-:Y:S01]  /*a900*/  LDGSTS.E [R216+0xa00], desc[UR16][R164.64], !P5 ;  /* 0x00a00000a4d87fae */ /* 0x000fe2000e9a1010 */
[----:B------:R-:W-:-:S02]  /*a910*/  ISETP.GE.U32.AND P5, PT, R62, 0x7fffff3b, PT ;  /* 0x7fffff3b3e00780c */ /* 0x000fc40003fa6070 */
[C---:B------:R-:W-:Y:S01]  /*a920*/  IADD3 R62, PT, PT, R209.reuse, -0xa7, RZ ;  /* 0xffffff59d13e7810 */ /* 0x040fe20007ffe0ff */
[----:B------:R2:W-:Y:S04]  /*a930*/  LDGSTS.E [R216+0xc00], desc[UR16][R76.64], !P3 ;  /* 0x00c000004cd87fae */ /* 0x0005e8000d9a1010 */
[----:B------:R-:W-:Y:S01]  /*a940*/  LDGSTS.E [R216+0xe00], desc[UR16][R166.64], !P3 ;  /* 0x00e00000a6d87fae */ /* 0x000fe2000d9a1010 */
[----:B------:R-:W-:Y:S01]  /*a950*/  ISETP.GE.U32.AND P3, PT, R62, 0x7fffff3a, PT ;  /* 0x7fffff3a3e00780c */ /* 0x000fe20003f66070 */
[C---:B------:R-:W-:Y:S02]  /*a960*/  VIADD R62, R209.reuse, 0xffffff58 ;  /* 0xffffff58d13e7836 */ /* 0x040fe40000000000 */
[----:B------:R3:W-:Y:S01]  /*a970*/  LDGSTS.E [R216+0x1000], desc[UR16][R78.64], !P4 ;  /* 0x010000004ed87fae */ /* 0x0007e2000e1a1010 */
[----:B-1----:R-:W-:-:S02]  /*a980*/  VIADD R74, R209, 0xffffff44 ;  /* 0xffffff44d14a7836 */ /* 0x002fc40000000000 */
[C---:B------:R-:W-:Y:S01]  /*a990*/  VIADD R75, R209.reuse, 0xffffff47 ;  /* 0xffffff47d14b7836 */ /* 0x040fe20000000000 */
[----:B------:R-:W-:Y:S01]  /*a9a0*/  LDGSTS.E [R216+0x1200], desc[UR16][R168.64], !P4 ;  /* 0x01200000a8d87fae */ /* 0x000fe2000e1a1010 */
[----:B------:R-:W-:Y:S01]  /*a9b0*/  ISETP.GE.U32.AND P4, PT, R62, 0x7fffff39, PT ;  /* 0x7fffff393e00780c */ /* 0x000fe20003f86070 */
[C---:B------:R-:W-:Y:S01]  /*a9c0*/  VIADD R62, R209.reuse, 0xffffff57 ;  /* 0xffffff57d13e7836 */ /* 0x040fe20000000000 */
[C---:B--2---:R-:W-:Y:S01]  /*a9d0*/  IADD3 R77, PT, PT, R209.reuse, -0xab, RZ ;  /* 0xffffff55d14d7810 */ /* 0x044fe20007ffe0ff */
[----:B------:R1:W-:Y:S01]  /*a9e0*/  LDGSTS.E [R216+0x1400], desc[UR16][R128.64], !P5 ;  /* 0x0140000080d87fae */ /* 0x0003e2000e9a1010 */
[----:B------:R-:W-:-:S03]  /*a9f0*/  VIADD R76, R209, 0xffffff46 ;  /* 0xffffff46d14c7836 */ /* 0x000fc60000000000 */
[----:B------:R-:W-:Y:S01]  /*aa00*/  LDGSTS.E [R216+0x1600], desc[UR16][R170.64], !P5 ;  /* 0x01600000aad87fae */ /* 0x000fe2000e9a1010 */
[----:B------:R-:W-:Y:S01]  /*aa10*/  ISETP.GE.U32.AND P5, PT, R62, 0x7fffff38, PT ;  /* 0x7fffff383e00780c */ /* 0x000fe20003fa6070 */
[C---:B------:R-:W-:Y:S02]  /*aa20*/  VIADD R62, R209.reuse, 0xffffff56 ;  /* 0xffffff56d13e7836 */ /* 0x040fe40000000000 */
[----:B------:R2:W-:Y:S01]  /*aa30*/  LDGSTS.E [R216+0x1800], desc[UR16][R130.64], !P3 ;  /* 0x0180000082d87fae */ /* 0x0005e2000d9a1010 */
[C---:B---3--:R-:W-:Y:S02]  /*aa40*/  VIADD R78, R209.reuse, 0xffffff41 ;  /* 0xffffff41d14e7836 */ /* 0x048fe40000000000 */
[C---:B------:R-:W-:Y:S01]  /*aa50*/  VIADD R79, R209.reuse, 0xffffff43 ;  /* 0xffffff43d14f7836 */ /* 0x040fe20000000000 */
[----:B------:R3:W-:Y:S01]  /*aa60*/  LDGSTS.E [R216+0x1a00], desc[UR16][R172.64], !P3 ;  /* 0x01a00000acd87fae */ /* 0x0007e2000d9a1010 */
[----:B------:R-:W-:Y:S01]  /*aa70*/  ISETP.GE.U32.AND P3, PT, R62, 0x7fffff37, PT ;  /* 0x7fffff373e00780c */ /* 0x000fe20003f66070 */
[----:B------:R-:W-:-:S02]  /*aa80*/  VIADD R62, R209, 0xffffff4c ;  /* 0xffffff4cd13e7836 */ /* 0x000fc40000000000 */
[----:B------:R3:W-:Y:S01]  /*aa90*/  LDGSTS.E [R216+0x1c00], desc[UR16][R132.64], !P4 ;  /* 0x01c0000084d87fae */ /* 0x0007e2000e1a1010 */
[----:B-1----:R-:W-:-:S03]  /*aaa0*/  VIADD R128, R209, 0xffffff42 ;  /* 0xffffff42d1807836 */ /* 0x002fc60000000000 */
[----:B------:R3:W-:Y:S01]  /*aab0*/  LDGSTS.E [R216+0x1e00], desc[UR16][R174.64], !P4 ;  /* 0x01e00000aed87fae */ /* 0x0007e2000e1a1010 */
[----:B------:R-:W-:Y:S01]  /*aac0*/  ISETP.GE.U32.AND P4, PT, R62, 0x7fffff2d, PT ;  /* 0x7fffff2d3e00780c */ /* 0x000fe20003f86070 */
[C---:B--2---:R-:W-:Y:S01]  /*aad0*/  VIADD R131, R209.reuse, 0xffffff53 ;  /* 0xffffff53d1837836 */ /* 0x044fe20000000000 */
[C---:B------:R-:W-:Y:S01]  /*aae0*/  IADD3 R62, PT, PT, R209.reuse, -0xb1, RZ ;  /* 0xffffff4fd13e7810 */ /* 0x040fe20007ffe0ff */
[----:B------:R3:W-:Y:S01]  /*aaf0*/  LDGSTS.E [R216+0x2000], desc[UR16][R134.64], !P5 ;  /* 0x0200000086d87fae */ /* 0x0007e2000e9a1010 */
[----:B------:R-:W-:-:S03]  /*ab00*/  IADD3 R130, PT, PT, R209, -0xac, RZ ;  /* 0xffffff54d1827810 */ /* 0x000fc60007ffe0ff */
[----:B------:R3:W-:Y:S01]  /*ab10*/  LDGSTS.E [R216+0x2200], desc[UR16][R176.64], !P5 ;  /* 0x02200000b0d87fae */ /* 0x0007e2000e9a1010 */
[----:B------:R-:W-:Y:S01]  /*ab20*/  ISETP.GE.U32.AND P5, PT, R62, 0x7fffff30, PT ;  /* 0x7fffff303e00780c */ /* 0x000fe20003fa6070 */
[----:B------:R-:W-:Y:S02]  /*ab30*/  VIADD R62, R209, 0xffffff4e ;  /* 0xffffff4ed13e7836 */ /* 0x000fe40000000000 */
[----:B------:R3:W-:Y:S04]  /*ab40*/  LDGSTS.E [R216+0x2400], desc[UR16][R136.64], !P3 ;  /* 0x0240000088d87fae */ /* 0x0007e8000d9a1010 */
[----:B------:R3:W-:Y:S01]  /*ab50*/  LDGSTS.E [R216+0x2600], desc[UR16][R178.64], !P3 ;  /* 0x02600000b2d87fae */ /* 0x0007e2000d9a1010 */
[----:B------:R-:W-:Y:S02]  /*ab60*/  ISETP.GE.U32.AND P3, PT, R62, 0x7fffff2f, PT ;  /* 0x7fffff2f3e00780c */ /* 0x000fe40003f66070 */
[----:B------:R-:W-:-:S02]  /*ab70*/  SEL R62, RZ, 0x1fffe, P2 ;  /* 0x0001fffeff3e7807 */ /* 0x000fc40001000000 */
[----:B------:R-:W-:Y:S02]  /*ab80*/  ISETP.GE.U32.AND P2, PT, R63, 0x7fffff2a, PT ;  /* 0x7fffff2a3f00780c */ /* 0x000fe40003f46070 */
[----:B------:R-:W-:Y:S02]  /*ab90*/  SEL R63, RZ, 0x1, P4 ;  /* 0x00000001ff3f7807 */ /* 0x000fe40002000000 */
[----:B------:R-:W-:Y:S02]  /*aba0*/  ISETP.GE.U32.AND P4, PT, R64, 0x7fffff29, PT ;  /* 0x7fffff294000780c */ /* 0x000fe40003f86070 */
[----:B------:R-:W-:Y:S01]  /*abb0*/  SEL R64, RZ, 0x7fff8, P5 ;  /* 0x0007fff8ff407807 */ /* 0x000fe20002800000 */
[----:B------:R-:W-:Y:S01]  /*abc0*/  IMAD.IADD R62, R63, 0x1, R62 ;  /* 0x000000013f3e7824 */ /* 0x000fe200078e023e */
[----:B------:R-:W-:Y:S02]  /*abd0*/  ISETP.GE.U32.AND P5, PT, R65, 0x7fffff2c, PT ;  /* 0x7fffff2c4100780c */ /* 0x000fe40003fa6070 */
[----:B------:R-:W-:-:S02]  /*abe0*/  SEL R65, RZ, 0x4, P3 ;  /* 0x00000004ff417807 */ /* 0x000fc40001800000 */
[----:B------:R-:W-:Y:S02]  /*abf0*/  ISETP.GE.U32.AND P3, PT, R66, 0x7fffff2b, PT ;  /* 0x7fffff2b4200780c */ /* 0x000fe40003f66070 */
[----:B------:R-:W-:Y:S02]  /*ac00*/  SEL R66, RZ, 0x1fffe, P2 ;  /* 0x0001fffeff427807 */ /* 0x000fe40001000000 */
[----:B------:R-:W-:Y:S02]  /*ac10*/  ISETP.GE.U32.AND P2, PT, R67, 0x7fffff26, PT ;  /* 0x7fffff264300780c */ /* 0x000fe40003f46070 */
[----:B------:R-:W-:Y:S02]  /*ac20*/  SEL R67, RZ, 0x1, P4 ;  /* 0x00000001ff437807 */ /* 0x000fe40002000000 */
[----:B------:R-:W-:Y:S02]  /*ac30*/  ISETP.GE.U32.AND P4, PT, R74, 0x7fffff25, PT ;  /* 0x7fffff254a00780c */ /* 0x000fe40003f86070 */
[----:B------:R-:W-:Y:S01]  /*ac40*/  SEL R74, RZ, 0x7fff8, P5 ;  /* 0x0007fff8ff4a7807 */ /* 0x000fe20002800000 */
[----:B------:R-:W-:Y:S01]  /*ac50*/  IMAD.IADD R66, R67, 0x1, R66 ;  /* 0x0000000143427824 */ /* 0x000fe200078e0242 */
[----:B------:R-:W-:-:S02]  /*ac60*/  ISETP.GE.U32.AND P5, PT, R75, 0x7fffff28, PT ;  /* 0x7fffff284b00780c */ /* 0x000fc40003fa6070 */
[----:B------:R-:W-:Y:S02]  /*ac70*/  SEL R75, RZ, 0x4, P3 ;  /* 0x00000004ff4b7807 */ /* 0x000fe40001800000 */
[----:B------:R-:W-:Y:S02]  /*ac80*/  ISETP.GE.U32.AND P3, PT, R76, 0x7fffff27, PT ;  /* 0x7fffff274c00780c */ /* 0x000fe40003f66070 */
[----:B------:R-:W-:Y:S02]  /*ac90*/  SEL R76, RZ, 0x1fffe, P2 ;  /* 0x0001fffeff4c7807 */ /* 0x000fe40001000000 */
[----:B------:R-:W-:Y:S02]  /*aca0*/  ISETP.GE.U32.AND P2, PT, R77, 0x7fffff36, PT ;  /* 0x7fffff364d00780c */ /* 0x000fe40003f46070 */
[----:B------:R-:W-:Y:S02]  /*acb0*/  SEL R77, RZ, 0x1, P4 ;  /* 0x00000001ff4d7807 */ /* 0x000fe40002000000 */
[----:B------:R-:W-:-:S02]  /*acc0*/  ISETP.GE.U32.AND P4, PT, R78, 0x7fffff22, PT ;  /* 0x7fffff224e00780c */ /* 0x000fc40003f86070 */
[----:B------:R-:W-:Y:S01]  /*acd0*/  SEL R78, RZ, 0x7fff8, P5 ;  /* 0x0007fff8ff4e7807 */ /* 0x000fe20002800000 */
[----:B------:R-:W-:Y:S01]  /*ace0*/  IMAD.IADD R76, R77, 0x1, R76 ;  /* 0x000000014d4c7824 */ /* 0x000fe200078e024c */
[----:B------:R-:W-:Y:S01]  /*acf0*/  ISETP.GE.U32.AND P5, PT, R79, 0x7fffff24, PT ;  /* 0x7fffff244f00780c */ /* 0x000fe20003fa6070 */
[----:B------:R-:W1:Y:S01]  /*ad00*/  LDC R77, c[0x0][0x3a0] ;  /* 0x0000e800ff4d7b82 */ /* 0x000e620000000800 */
[----:B------:R-:W-:Y:S02]  /*ad10*/  SEL R79, RZ, 0x4, P3 ;  /* 0x00000004ff4f7807 */ /* 0x000fe40001800000 */
[----:B------:R-:W-:Y:S01]  /*ad20*/  ISETP.GE.U32.AND P3, PT, R128, 0x7fffff23, PT ;  /* 0x7fffff238000780c */ /* 0x000fe20003f66070 */
[----:B------:R3:W-:Y:S01]  /*ad30*/  LDGSTS.E [R216+0x2800], desc[UR16][R138.64], !P2 ;  /* 0x028000008ad87fae */ /* 0x0007e2000d1a1010 */
[----:B------:R-:W-:Y:S02]  /*ad40*/  SEL R128, RZ, 0x1fffe, P4 ;  /* 0x0001fffeff807807 */ /* 0x000fe40002000000 */
[----:B------:R-:W-:Y:S01]  /*ad50*/  ISETP.GE.U32.AND P4, PT, R205, 0x7fffff21, PT ;  /* 0x7fffff21cd00780c */ /* 0x000fe20003f86070 */
[----:B------:R3:W-:Y:S01]  /*ad60*/  LDGSTS.E [R216+0x2a00], desc[UR16][R180.64], !P2 ;  /* 0x02a00000b4d87fae */ /* 0x0007e2000d1a1010 */
[----:B------:R-:W-:-:S02]  /*ad70*/  SEL R129, RZ, 0x7fff8, P5 ;  /* 0x0007fff8ff817807 */ /* 0x000fc40002800000 */
[----:B------:R-:W-:Y:S01]  /*ad80*/  ISETP.GE.U32.AND P5, PT, R130, 0x7fffff35, PT ;  /* 0x7fffff358200780c */ /* 0x000fe20003fa6070 */
[----:B------:R-:W2:Y:S01]  /*ad90*/  S2R R205, SR_TID.X ;  /* 0x0000000000cd7919 */ /* 0x000ea20000002100 */
[----:B------:R-:W-:Y:S02]  /*ada0*/  SEL R130, RZ, 0x4, P3 ;  /* 0x00000004ff827807 */ /* 0x000fe40001800000 */
[----:B------:R-:W-:Y:S02]  /*adb0*/  ISETP.GE.U32.AND P3, PT, R131, 0x7fffff34, PT ;  /* 0x7fffff348300780c */ /* 0x000fe40003f66070 */
[----:B------:R-:W-:Y:S02]  /*adc0*/  SEL R131, RZ, 0x1, P4 ;  /* 0x00000001ff837807 */ /* 0x000fe40002000000 */
[----:B------:R-:W-:Y:S02]  /*add0*/  LOP3.LUT R66, R66, 0x3, RZ, 0xc0, !PT ;  /* 0x0000000342427812 */ /* 0x000fe400078ec0ff */
[----:B------:R-:W-:-:S02]  /*ade0*/  IADD3 R128, PT, PT, R131, R128, RZ ;  /* 0x0000008083807210 */ /* 0x000fc40007ffe0ff */
[----:B------:R-:W-:Y:S01]  /*adf0*/  LOP3.LUT R62, R62, 0x3, RZ, 0xc0, !PT ;  /* 0x000000033e3e7812 */ /* 0x000fe200078ec0ff */
[----:B-1----:R-:W-:Y:S01]  /*ae00*/  VIADD R63, R77, 0xffffff52 ;  /* 0xffffff524d3f7836 */ /* 0x002fe20000000000 */
[----:B------:R-:W-:Y:S01]  /*ae10*/  LOP3.LUT R128, R128, 0x3, RZ, 0xc0, !PT ;  /* 0x0000000380807812 */ /* 0x000fe200078ec0ff */
[----:B------:R3:W-:Y:S01]  /*ae20*/  LDGSTS.E [R216+0x2c00], desc[UR16][R140.64], !P5 ;  /* 0x02c000008cd87fae */ /* 0x0007e2000e9a1010 */
[----:B------:R-:W-:Y:S02]  /*ae30*/  LOP3.LUT R76, R76, 0x3, RZ, 0xc0, !PT ;  /* 0x000000034c4c7812 */ /* 0x000fe400078ec0ff */
[----:B------:R-:W-:Y:S01]  /*ae40*/  IADD3 R66, PT, PT, R66, R74, R75 ;  /* 0x0000004a42427210 */ /* 0x000fe20007ffe04b */
[----:B------:R3:W-:Y:S01]  /*ae50*/  LDGSTS.E [R216+0x2e00], desc[UR16][R182.64], !P5 ;  /* 0x02e00000b6d87fae */ /* 0x0007e2000e9a1010 */
[----:B------:R-:W-:Y:S01]  /*ae60*/  IADD3 R128, PT, PT, R128, R129, R130 ;  /* 0x0000008180807210 */ /* 0x000fe20007ffe082 */
[----:B------:R-:W1:Y:S01]  /*ae70*/  LDC R75, c[0x0][0x3a0] ;  /* 0x0000e800ff4b7b82 */ /* 0x000e620000000800 */
[----:B------:R-:W-:Y:S01]  /*ae80*/  IADD3 R62, PT, PT, R62, R64, R65 ;  /* 0x000000403e3e7210 */ /* 0x000fe20007ffe041 */
[----:B------:R-:W-:Y:S01]  /*ae90*/  IMAD.SHL.U32 R65, R66, 0x100, RZ ;  /* 0x0000010042417824 */ /* 0x000fe200078e00ff */
[----:B------:R-:W-:Y:S01]  /*aea0*/  IADD3 R76, PT, PT, R76, R78, R79 ;  /* 0x0000004e4c4c7210 */ /* 0x000fe20007ffe04f */
[----:B------:R3:W-:Y:S01]  /*aeb0*/  LDGSTS.E [R216+0x3000], desc[UR16][R142.64], !P3 ;  /* 0x030000008ed87fae */ /* 0x0007e2000d9a1010 */
[----:B------:R-:W-:-:S02]  /*aec0*/  LOP3.LUT R67, R128, 0xf, RZ, 0xc0, !PT ;  /* 0x0000000f80437812 */ /* 0x000fc400078ec0ff */
[----:B------:R-:W-:Y:S01]  /*aed0*/  LOP3.LUT R65, R65, 0xf00, RZ, 0xe2, !PT ;  /* 0x00000f0041417812 */ /* 0x000fe200078ee2ff */
[----:B------:R3:W-:Y:S01]  /*aee0*/  LDGSTS.E [R216+0x3200], desc[UR16][R184.64], !P3 ;  /* 0x03200000b8d87fae */ /* 0x0007e2000d9a1010 */
[----:B------:R-:W-:Y:S01]  /*aef0*/  ISETP.GE.U32.AND P2, PT, R63, 0x7fffff33, PT ;  /* 0x7fffff333f00780c */ /* 0x000fe20003f46070 */
[----:B------:R-:W-:Y:S02]  /*af00*/  IMAD R67, R76, 0x10, R67 ;  /* 0x000000104c437824 */ /* 0x000fe400078e0243 */
[----:B------:R-:W-:Y:S01]  /*af10*/  IMAD R65, R62, 0x1000, R65 ;  /* 0x000010003e417824 */ /* 0x000fe200078e0241 */
[----:B------:R-:W-:Y:S02]  /*af20*/  IADD3 R62, PT, PT, R77, -0xaf, RZ ;  /* 0xffffff514d3e7810 */ /* 0x000fe40007ffe0ff */
[----:B------:R-:W-:Y:S02]  /*af30*/  LOP3.LUT R64, R67, 0xff, RZ, 0xc0, !PT ;  /* 0x000000ff43407812 */ /* 0x000fe400078ec0ff */
[----:B------:R-:W-:Y:S01]  /*af40*/  ISETP.GE.U32.AND P5, PT, R62, 0x7fffff32, PT ;  /* 0x7fffff323e00780c */ /* 0x000fe20003fa6070 */
[----:B------:R-:W-:Y:S01]  /*af50*/  VIADD R62, R77, 0xffffff50 ;  /* 0xffffff504d3e7836 */ /* 0x000fe20000000000 */
[----:B--2---:R-:W-:Y:S01]  /*af60*/  LOP3.LUT R205, R205, 0x1f, RZ, 0xc0, !PT ;  /* 0x0000001fcdcd7812 */ /* 0x004fe200078ec0ff */
[----:B------:R-:W-:-:S02]  /*af70*/  IMAD.IADD R63, R65, 0x1, R64 ;  /* 0x00000001413f7824 */ /* 0x000fc400078e0240 */
[----:B------:R3:W-:Y:S01]  /*af80*/  LDGSTS.E [R216+0x3400], desc[UR16][R144.64], !P2 ;  /* 0x0340000090d87fae */ /* 0x0007e2000d1a1010 */
[----:B------:R-:W-:Y:S01]  /*af90*/  ISETP.GE.U32.AND P3, PT, R62, 0x7fffff31, PT ;  /* 0x7fffff313e00780c */ /* 0x000fe20003f66070 */
[----:B-1----:R-:W-:Y:S01]  /*afa0*/  VIADD R75, R75, 0x1f ;  /* 0x0000001f4b4b7836 */ /* 0x002fe20000000000 */
[----:B------:R-:W-:Y:S01]  /*afb0*/  LOP3.LUT R63, R63, 0xffff, RZ, 0xc0, !PT ;  /* 0x0000ffff3f3f7812 */ /* 0x000fe200078ec0ff */
[----:B------:R3:W-:Y:S03]  /*afc0*/  LDGSTS.E [R216+0x3600], desc[UR16][R186.64], !P2 ;  /* 0x03600000bad87fae */ /* 0x0007e6000d1a1010 */
[--C-:B------:R-:W-:Y:S01]  /*afd0*/  SHF.R.U32.HI R62, RZ, 0xf, R63.reuse ;  /* 0x0000000fff3e7819 */ /* 0x100fe2000001163f */
[----:B------:R3:W-:Y:S01]  /*afe0*/  LDGSTS.E [R216+0x3800], desc[UR16][R146.64], !P5 ;  /* 0x0380000092d87fae */ /* 0x0007e2000e9a1010 */
[--C-:B------:R-:W-:Y:S02]  /*aff0*/  SHF.R.U32.HI R64, RZ, 0x2, R63.reuse ;  /* 0x00000002ff407819 */ /* 0x100fe4000001163f */
[----:B------:R-:W-:Y:S01]  /*b000*/  LOP3.LUT P6, RZ, R62, 0x1, RZ, 0xc0, !PT ;  /* 0x000000013eff7812 */ /* 0x000fe200078cc0ff */
[----:B------:R3:W-:Y:S01]  /*b010*/  LDGSTS.E [R216+0x3a00], desc[UR16][R188.64], !P5 ;  /* 0x03a00000bcd87fae */ /* 0x0007e2000e9a1010 */
[----:B------:R-:W-:-:S02]  /*b020*/  SHF.R.U32.HI R62, RZ, 0xe, R63 ;  /* 0x0000000eff3e7819 */ /* 0x000fc4000001163f */
[--C-:B------:R-:W-:Y:S01]  /*b030*/  SHF.R.U32.HI R67, RZ, 0x1, R63.reuse ;  /* 0x00000001ff437819 */ /* 0x100fe2000001163f */
[----:B------:R3:W-:Y:S01]  /*b040*/  LDGSTS.E [R216+0x3c00], desc[UR16][R148.64], !P3 ;  /* 0x03c0000094d87fae */ /* 0x0007e2000d9a1010 */
[----:B------:R-:W-:Y:S02]  /*b050*/  LOP3.LUT P2, RZ, R62, 0x1, RZ, 0xc0, !PT ;  /* 0x000000013eff7812 */ /* 0x000fe4000784c0ff */
[--C-:B------:R-:W-:Y:S01]  /*b060*/  SHF.R.U32.HI R62, RZ, 0xd, R63.reuse ;  /* 0x0000000dff3e7819 */ /* 0x100fe2000001163f */
[----:B------:R3:W-:Y:S03]  /*b070*/  LDGSTS.E [R216+0x3e00], desc[UR16][R190.64], !P3 ;  /* 0x03e00000bed87fae */ /* 0x0007e6000d9a1010 */
[----:B------:R-:W-:Y:S01]  /*b080*/  LOP3.LUT P5, RZ, R62, 0x1, RZ, 0xc0, !PT ;  /* 0x000000013eff7812 */ /* 0x000fe200078ac0ff */
[----:B------:R3:W-:Y:S01]  /*b090*/  LDGSTS.E [R216+0x4000], desc[UR16][R150.64], P6 ;  /* 0x0400000096d87fae */ /* 0x0007e2000b1a1010 */
[----:B------:R-:W-:-:S03]  /*b0a0*/  SHF.R.U32.HI R62, RZ, 0xc, R63 ;  /* 0x0000000cff3e7819 */ /* 0x000fc6000001163f */
[----:B------:R3:W-:Y:S01]  /*b0b0*/  LDGSTS.E [R216+0x4200], desc[UR16][R192.64], P6 ;  /* 0x04200000c0d87fae */ /* 0x0007e2000b1a1010 */
[----:B------:R-:W-:Y:S02]  /*b0c0*/  LOP3.LUT P3, RZ, R62, 0x1, RZ, 0xc0, !PT ;  /* 0x000000013eff7812 */ /* 0x000fe4000786c0ff */
[--C-:B------:R-:W-:Y:S01]  /*b0d0*/  SHF.R.U32.HI R62, RZ, 0xb, R63.reuse ;  /* 0x0000000bff3e7819 */ /* 0x100fe2000001163f */
[----:B------:R3:W-:Y:S03]  /*b0e0*/  LDGSTS.E [R216+0x4400], desc[UR16][R152.64], P2 ;  /* 0x0440000098d87fae */ /* 0x0007e600091a1010 */
        /* <DEDUP_REMOVED lines=13> */
[----:B------:R3:W-:Y:S04]  /*b1c0*/  LDGSTS.E [R216+0x5000], desc[UR16][R158.64], P6 ;  /* 0x050000009ed87fae */ /* 0x0007e8000b1a1010 */
[----:B------:R3:W-:Y:S01]  /*b1d0*/  LDGSTS.E [R216+0x5200], desc[UR16][R202.64], P6 ;  /* 0x05200000cad87fae */ /* 0x0007e2000b1a1010 */
[----:B------:R-:W-:Y:S02]  /*b1e0*/  LOP3.LUT P6, RZ, R62, 0x1, RZ, 0xc0, !PT ;  /* 0x000000013eff7812 */ /* 0x000fe400078cc0ff */
[----:B------:R-:W-:Y:S01]  /*b1f0*/  SHF.R.U32.HI R62, RZ, 0x6, R63 ;  /* 0x00000006ff3e7819 */ /* 0x000fe2000001163f */
[----:B------:R3:W-:Y:S04]  /*b200*/  LDGSTS.E [R216+0x5400], desc[UR16][R160.64], P2 ;  /* 0x05400000a0d87fae */ /* 0x0007e800091a1010 */
[----:B------:R3:W-:Y:S01]  /*b210*/  LDGSTS.E [R216+0x5600], desc[UR16][R104.64], P2 ;  /* 0x0560000068d87fae */ /* 0x0007e200091a1010 */
[----:B------:R-:W-:-:S02]  /*b220*/  LOP3.LUT P2, RZ, R62, 0x1, RZ, 0xc0, !PT ;  /* 0x000000013eff7812 */ /* 0x000fc4000784c0ff */
        /* <DEDUP_REMOVED lines=8> */
[----:B------:R-:W-:Y:S01]  /*b2b0*/  SHF.R.U32.HI R62, RZ, 0x3, R63 ;  /* 0x00000003ff3e7819 */ /* 0x000fe2000001163f */
[----:B------:R3:W-:Y:S04]  /*b2c0*/  LDGSTS.E [R216+0x6000], desc[UR16][R94.64], P6 ;  /* 0x060000005ed87fae */ /* 0x0007e8000b1a1010 */
[----:B------:R3:W-:Y:S01]  /*b2d0*/  LDGSTS.E [R216+0x6200], desc[UR16][R92.64], P6 ;  /* 0x062000005cd87fae */ /* 0x0007e2000b1a1010 */
[----:B------:R-:W-:-:S03]  /*b2e0*/  ISETP.GE.AND P6, PT, R205, R206, PT ;  /* 0x000000cecd00720c */ /* 0x000fc60003fc6270 */
[----:B------:R3:W-:Y:S04]  /*b2f0*/  LDGSTS.E [R216+0x6400], desc[UR16][R90.64], P2 ;  /* 0x064000005ad87fae */ /* 0x0007e800091a1010 */
[----:B------:R3:W-:Y:S01]  /*b300*/  LDGSTS.E [R216+0x6600], desc[UR16][R88.64], P2 ;  /* 0x0660000058d87fae */ /* 0x0007e200091a1010 */
[----:B------:R-:W-:Y:S02]  /*b310*/  LOP3.LUT P2, RZ, R62, 0x1, RZ, 0xc0, !PT ;  /* 0x000000013eff7812 */ /* 0x000fe4000784c0ff */
[----:B------:R-:W-:Y:S01]  /*b320*/  SEL R62, RZ, 0x4, P6 ;  /* 0x00000004ff3e7807 */ /* 0x000fe20003000000 */
[----:B------:R3:W-:Y:S04]  /*b330*/  LDGSTS.E [R216+0x6800], desc[UR16][R86.64], P5 ;  /* 0x0680000056d87fae */ /* 0x0007e8000a9a1010 */
[----:B------:R3:W-:Y:S01]  /*b340*/  LDGSTS.E [R216+0x6a00], desc[UR16][R84.64], P5 ;  /* 0x06a0000054d87fae */ /* 0x0007e2000a9a1010 */
[----:B------:R-:W-:-:S03]  /*b350*/  ISETP.GT.AND P5, PT, R75, 0xbf, PT ;  /* 0x000000bf4b00780c */ /* 0x000fc60003fa4270 */
[----:B------:R3:W-:Y:S01]  /*b360*/  LDGSTS.E [R216+0x6c00], desc[UR16][R82.64], P3 ;  /* 0x06c0000052d87fae */ /* 0x0007e200099a1010 */
[----:B------:R-:W-:Y:S02]  /*b370*/  SEL R74, R62, RZ, P5 ;  /* 0x000000ff3e4a7207 */ /* 0x000fe40002800000 */
[-C--:B------:R-:W-:Y:S01]  /*b380*/  IADD3 R62, P5, PT, R72, R207.reuse, RZ ;  /* 0x000000cf483e7210 */ /* 0x080fe20007fbe0ff */
[----:B------:R3:W-:Y:S01]  /*b390*/  LDGSTS.E [R216+0x6e00], desc[UR16][R80.64], P3 ;  /* 0x06e0000050d87fae */ /* 0x0007e200099a1010 */
[----:B------:R-:W-:Y:S02]  /*b3a0*/  LOP3.LUT P3, RZ, R64, 0x1, RZ, 0xc0, !PT ;  /* 0x0000000140ff7812 */ /* 0x000fe4000786c0ff */
[----:B------:R-:W-:Y:S01]  /*b3b0*/  IADD3 R64, P6, PT, R108, R207, RZ ;  /* 0x000000cf6c407210 */ /* 0x000fe20007fde0ff */
[----:B------:R3:W-:Y:S01]  /*b3c0*/  LDGSTS.E [R216+0x7000], desc[UR16][R112.64], P2 ;  /* 0x0700000070d87fae */ /* 0x0007e200091a1010 */
[----:B------:R-:W-:Y:S02]  /*b3d0*/  IADD3.X R63, PT, PT, R73, R69, RZ, P5, !PT ;  /* 0x00000045493f7210 */ /* 0x000fe40002ffe4ff */
[----:B------:R-:W-:Y:S01]  /*b3e0*/  IADD3 R66, P5, PT, R110, R207, RZ ;  /* 0x000000cf6e427210 */ /* 0x000fe20007fbe0ff */
[--C-:B------:R-:W-:Y:S01]  /*b3f0*/  IMAD.X R65, R109, 0x1, R69.reuse, P6 ;  /* 0x000000016d417824 */ /* 0x100fe200030e0645 */
[----:B------:R-:W-:Y:S01]  /*b400*/  LOP3.LUT P6, RZ, R67, 0x1, RZ, 0xc0, !PT ;  /* 0x0000000143ff7812 */ /* 0x000fe200078cc0ff */
[----:B------:R3:W-:Y:S01]  /*b410*/  LDGSTS.E [R216+0x7200], desc[UR16][R120.64], P2 ;  /* 0x0720000078d87fae */ /* 0x0007e200091a1010 */
[----:B------:R-:W-:Y:S01]  /*b420*/  ISETP.NE.U32.AND P2, PT, R74, RZ, PT ;  /* 0x000000ff4a00720c */ /* 0x000fe20003f45070 */
[----:B------:R-:W-:-:S02]  /*b430*/  IMAD.X R67, R111, 0x1, R69, P5 ;  /* 0x000000016f437824 */ /* 0x000fc400028e0645 */
[----:B------:R3:W-:Y:S04]  /*b440*/  LDGSTS.E [R216+0x7400], desc[UR16][R114.64], P3 ;  /* 0x0740000072d87fae */ /* 0x0007e800099a1010 */
[----:B------:R3:W-:Y:S01]  /*b450*/  LDGSTS.E [R216+0x7600], desc[UR16][R122.64], P3 ;  /* 0x076000007ad87fae */ /* 0x0007e200099a1010 */
[----:B------:R-:W-:-:S03]  /*b460*/  ISETP.GE.AND P3, PT, R75, 0x40, PT ;  /* 0x000000404b00780c */ /* 0x000fc60003f66270 */
[----:B------:R3:W-:Y:S04]  /*b470*/  LDGSTS.E [R216+0x7800], desc[UR16][R116.64], P6 ;  /* 0x0780000074d87fae */ /* 0x0007e8000b1a1010 */
[----:B------:R3:W-:Y:S04]  /*b480*/  LDGSTS.E [R216+0x7a00], desc[UR16][R124.64], P6 ;  /* 0x07a000007cd87fae */ /* 0x0007e8000b1a1010 */
[----:B------:R3:W-:Y:S04]  /*b490*/  LDGSTS.E [R216+0x7c00], desc[UR16][R118.64], !P4 ;  /* 0x07c0000076d87fae */ /* 0x0007e8000e1a1010 */
[----:B------:R3:W-:Y:S04]  /*b4a0*/  LDGSTS.E [R216+0x7e00], desc[UR16][R126.64], !P4 ;  /* 0x07e000007ed87fae */ /* 0x0007e8000e1a1010 */
[----:B------:R-:W0:Y:S04]  /*b4b0*/  LDGDEPBAR ;  /* 0x00000000000079af */ /* 0x000e280000000000 */
        /* <DEDUP_REMOVED lines=31> */
[----:B------:R3:W-:Y:S01]  /*b6b0*/  LDGSTS.E [R213+0x3fe00], desc[UR16][R66.64], P2 ;  /* 0x3fe0000042d57fae */ /* 0x0007e200091a1010 */
[----:B------:R-:W-:-:S03]  /*b6c0*/  ISETP.GE.AND P2, PT, R75, 0x20, PT ;  /* 0x000000204b00780c */ /* 0x000fc60003f46270 */
[----:B------:R-:W0:Y:S01]  /*b6d0*/  LDGDEPBAR ;  /* 0x00000000000079af */ /* 0x000e220000000000 */
[----:B------:R-:W-:Y:S09]  /*b6e0*/  @!P3 BRA `(.L_x_8) ;  /* 0x0000004400fcb947 */ /* 0x000ff20003800000 */
[----:B------:R-:W2:Y:S01]  /*b6f0*/  LDL R224, [R1+0x58] ;  /* 0x0000580001e07983 */ /* 0x000ea20000100800 */
[----:B------:R-:W-:Y:S01]  /*b700*/  SHF.R.S32.HI R211, RZ, 0x1f, R218 ;  /* 0x0000001fffd37819 */ /* 0x000fe200000114da */
[----:B------:R-:W1:Y:S02]  /*b710*/  LDC.64 R78, c[0x0][0x388] ;  /* 0x0000e200ff4e7b82 */ /* 0x000e640000000a00 */
[----:B------:R-:W4:Y:S04]  /*b720*/  LDL.LU R222, [R1+0xe8] ;  /* 0x0000e80001de7983 */ /* 0x000f280000300800 */
[----:B------:R-:W5:Y:S01]  /*b730*/  LDL.LU R220, [R1+0xec] ;  /* 0x0000ec0001dc7983 */ /* 0x000f620000300800 */
[----:B---3--:R-:W-:Y:S01]  /*b740*/  IADD3 R27, P6, PT, R218, R252, RZ ;  /* 0x000000fcda1b7210 */ /* 0x008fe20007fde0ff */
[----:B------:R-:W3:Y:S02]  /*b750*/  LDC.64 R6, c[0x0][0x380] ;  /* 0x0000e000ff067b82 */ /* 0x000ee40000000a00 */
[----:B------:R-:W3:Y:S04]  /*b760*/  LDL.LU R207, [R1+0xf0] ;  /* 0x0000f00001cf7983 */ /* 0x000ee80000300800 */
[----:B------:R-:W3:Y:S04]  /*b770*/  LDL.LU R206, [R1+0xf4] ;  /* 0x0000f40001ce7983 */ /* 0x000ee80000300800 */
[----:B------:R-:W3:Y:S04]  /*b780*/  LDL.LU R205, [R1+0xf8] ;  /* 0x0000f80001cd7983 */ /* 0x000ee80000300800 */
[----:B------:R-:W3:Y:S04]  /*b790*/  LDL.LU R227, [R1+0xfc] ;  /* 0x0000fc0001e37983 */ /* 0x000ee80000300800 */
[----:B------:R-:W3:Y:S04]  /*b7a0*/  LDL.LU R225, [R1+0x100] ;  /* 0x0001000001e17983 */ /* 0x000ee80000300800 */
[----:B------:R-:W3:Y:S04]  /*b7b0*/  LDL.LU R223, [R1+0x108] ;  /* 0x0001080001df7983 */ /* 0x000ee80000300800 */
[----:B------:R-:W3:Y:S04]  /*b7c0*/  LDL.LU R221, [R1+0x10c] ;  /* 0x00010c0001dd7983 */ /* 0x000ee80000300800 */
[----:B------:R-:W3:Y:S01]  /*b7d0*/  LDL.LU R210, [R1+0x110] ;  /* 0x0001100001d27983 */ /* 0x000ee20000300800 */
[----:B------:R-:W-:-:S03]  /*b7e0*/  LEA.HI.X.SX32 R32, R252, R211, 0x1, P6 ;  /* 0x000000d3fc207211 */ /* 0x000fc600030f0eff */
[----:B------:R-:W3:Y:S01]  /*b7f0*/  LDL.LU R228, [R1+0x114] ;  /* 0x0001140001e47983 */ /* 0x000ee20000300800 */
[----:B------:R-:W-:-:S03]  /*b800*/  IADD3 R30, P5, PT, R218, R219, RZ ;  /* 0x000000dbda1e7210 */ /* 0x000fc60007fbe0ff */
[----:B------:R-:W3:Y:S04]  /*b810*/  LDL.LU R209, [R1+0x118] ;  /* 0x0001180001d17983 */ /* 0x000ee80000300800 */
[----:B------:R-:W3:Y:S01]  /*b820*/  LDL.LU R208, [R1+0x11c] ;  /* 0x00011c0001d07983 */ /* 0x000ee20000300800 */
[----:B------:R-:W-:-:S03]  /*b830*/  LEA.HI.X.SX32 R33, R219, R211, 0x1, P5 ;  /* 0x000000d3db217211 */ /* 0x000fc600028f0eff */
[----:B------:R-:W3:Y:S01]  /*b840*/  LDL.LU R226, [R1+0x120] ;  /* 0x0001200001e27983 */ /* 0x000ee20000300800 */
[C---:B--2---:R-:W-:Y:S02]  /*b850*/  IADD3 R24, P3, PT, R218.reuse, R224, RZ ;  /* 0x000000e0da187210 */ /* 0x044fe40007f7e0ff */
[----:B----4-:R-:W-:Y:S02]  /*b860*/  IADD3 R21, P4, PT, R218, R222, RZ ;  /* 0x000000deda157210 */ /* 0x010fe40007f9e0ff */
[-C--:B------:R-:W-:Y:S02]  /*b870*/  LEA.HI.X.SX32 R31, R224, R211.reuse, 0x1, P3 ;  /* 0x000000d3e01f7211 */ /* 0x080fe400018f0eff */
[----:B------:R-:W-:Y:S01]  /*b880*/  LEA.HI.X.SX32 R29, R222, R211, 0x1, P4 ;  /* 0x000000d3de1d7211 */ /* 0x000fe200020f0eff */
[----:B------:R-:W2:Y:S01]  /*b890*/  LDL.LU R224, [R1+0x124] ;  /* 0x0001240001e07983 */ /* 0x000ea20000300800 */
[C---:B-----5:R-:W-:Y:S02]  /*b8a0*/  IADD3 R19, P5, PT, R218.reuse, R220, RZ ;  /* 0x000000dcda137210 */ /* 0x060fe40007fbe0ff */
[C---:B---3--:R-:W-:Y:S01]  /*b8b0*/  IADD3 R17, P6, PT, R218.reuse, R207, RZ ;  /* 0x000000cfda117210 */ /* 0x048fe20007fde0ff */
[----:B------:R-:W3:Y:S01]  /*b8c0*/  LDL.LU R222, [R1+0x128] ;  /* 0x0001280001de7983 */ /* 0x000ee20000300800 */
[----:B------:R-:W-:-:S02]  /*b8d0*/  IADD3 R16, P3, PT, R218, R206, RZ ;  /* 0x000000ceda107210 */ /* 0x000fc40007f7e0ff */
[-C--:B------:R-:W-:Y:S02]  /*b8e0*/  LEA.HI.X.SX32 R26, R207, R211.reuse, 0x1, P6 ;  /* 0x000000d3cf1a7211 */ /* 0x080fe400030f0eff */
[----:B------:R-:W-:Y:S01]  /*b8f0*/  LEA.HI.X.SX32 R25, R206, R211, 0x1, P3 ;  /* 0x000000d3ce197211 */ /* 0x000fe200018f0eff */
[----:B------:R-:W4:Y:S01]  /*b900*/  LDL.LU R207, [R1+0x12c] ;  /* 0x00012c0001cf7983 */ /* 0x000f220000300800 */
[----:B------:R-:W-:-:S03]  /*b910*/  IADD3 R15, P4, PT, R218, R205, RZ ;  /* 0x000000cdda0f7210 */ /* 0x000fc60007f9e0ff */
[----:B------:R-:W5:Y:S01]  /*b920*/  LDL.LU R206, [R1+0x130] ;  /* 0x0001300001ce7983 */ /* 0x000f620000300800 */
[-C--:B------:R-:W-:Y:S02]  /*b930*/  LEA.HI.X.SX32 R28, R220, R211.reuse, 0x1, P5 ;  /* 0x000000d3dc1c7211 */ /* 0x080fe400028f0eff */
[----:B------:R-:W-:Y:S01]  /*b940*/  LEA.HI.X.SX32 R23, R205, R211, 0x1, P4 ;  /* 0x000000d3cd177211 */ /* 0x000fe200020f0eff */
[----:B------:R-:W2:Y:S04]  /*b950*/  LDL.LU R220, [R1+0x134] ;  /* 0x0001340001dc7983 */ /* 0x000ea80000300800 */
[----:B------:R-:W2:Y:S01]  /*b960*/  LDL.LU R205, [R1+0x138] ;  /* 0x0001380001cd7983 */ /* 0x000ea20000300800 */
[C---:B------:R-:W-:Y:S02]  /*b970*/  IADD3 R14, P5, PT, R218.reuse, R227, RZ ;  /* 0x000000e3da0e7210 */ /* 0x040fe40007fbe0ff */
[----:B------:R-:W-:-:S02]  /*b980*/  IADD3 R13, P6, PT, R218, R225, RZ ;  /* 0x000000e1da0d7210 */ /* 0x000fc40007fde0ff */
[C---:B------:R-:W-:Y:S02]  /*b990*/  IADD3 R252, P3, PT, R218.reuse, R223, RZ ;  /* 0x000000dfdafc7210 */ /* 0x040fe40007f7e0ff */
[C---:B------:R-:W-:Y:S02]  /*b9a0*/  IADD3 R250, P4, PT, R218.reuse, R221, RZ ;  /* 0x000000dddafa7210 */ /* 0x040fe40007f9e0ff */
[-C--:B------:R-:W-:Y:S02]  /*b9b0*/  LEA.HI.X.SX32 R22, R227, R211.reuse, 0x1, P5 ;  /* 0x000000d3e3167211 */ /* 0x080fe400028f0eff */
[----:B------:R-:W-:Y:S01]  /*b9c0*/  IADD3 R248, P5, PT, R218, R210, RZ ;  /* 0x000000d2daf87210 */ /* 0x000fe20007fbe0ff */
[----:B------:R-:W2:Y:S01]  /*b9d0*/  LDL.LU R227, [R1+0x13c] ;  /* 0x00013c0001e37983 */ /* 0x000ea20000300800 */
[-C--:B------:R-:W-:Y:S02]  /*b9e0*/  LEA.HI.X.SX32 R20, R225, R211.reuse, 0x1, P6 ;  /* 0x000000d3e1147211 */ /* 0x080fe400030f0eff */
[-C--:B------:R-:W-:Y:S01]  /*b9f0*/  LEA.HI.X.SX32 R18, R223, R211.reuse, 0x1, P3 ;  /* 0x000000d3df127211 */ /* 0x080fe200018f0eff */
[----:B------:R-:W2:Y:S01]  /*ba00*/  LDL.LU R225, [R1+0x140] ;  /* 0x0001400001e17983 */ /* 0x000ea20000300800 */
[----:B------:R-:W-:-:S02]  /*ba10*/  LEA.HI.X.SX32 R251, R221, R211, 0x1, P4 ;  /* 0x000000d3ddfb7211 */ /* 0x000fc400020f0eff */
[----:B------:R-:W-:Y:S01]  /*ba20*/  LEA.HI.X.SX32 R249, R210, R211, 0x1, P5 ;  /* 0x000000d3d2f97211 */ /* 0x000fe200028f0eff */
[----:B------:R-:W2:Y:S04]  /*ba30*/  LDL.LU R223, [R1+0x144] ;  /* 0x0001440001df7983 */ /* 0x000ea80000300800 */
[----:B------:R-:W2:Y:S04]  /*ba40*/  LDL.LU R221, [R1+0x148] ;  /* 0x0001480001dd7983 */ /* 0x000ea80000300800 */
[----:B------:R-:W2:Y:S04]  /*ba50*/  LDL.LU R210, [R1+0x14c] ;  /* 0x00014c0001d27983 */ /* 0x000ea80000300800 */
[----:B------:R-:W2:Y:S01]  /*ba60*/  LDL.LU R163, [R1+0x150] ;  /* 0x0001500001a37983 */ /* 0x000ea20000300800 */
[----:B------:R-:W-:-:S02]  /*ba70*/  IADD3 R244, P3, PT, R218, R209, RZ ;  /* 0x000000d1daf47210 */ /* 0x000fc40007f7e0ff */
[C---:B------:R-:W-:Y:S01]  /*ba80*/  IADD3 R242, P4, PT, R218.reuse, R208, RZ ;  /* 0x000000d0daf27210 */ /* 0x040fe20007f9e0ff */
[----:B------:R-:W2:Y:S01]  /*ba90*/  LDL.LU R204, [R1+0x154] ;  /* 0x0001540001cc7983 */ /* 0x000ea20000300800 */
[----:B------:R-:W-:Y:S02]  /*baa0*/  IADD3 R240, P5, PT, R218, R226, RZ ;  /* 0x000000e2daf07210 */ /* 0x000fe40007fbe0ff */
[-C--:B------:R-:W-:Y:S02]  /*bab0*/  LEA.HI.X.SX32 R245, R209, R211.reuse, 0x1, P3 ;  /* 0x000000d3d1f57211 */ /* 0x080fe400018f0eff */
[-C--:B------:R-:W-:Y:S01]  /*bac0*/  LEA.HI.X.SX32 R243, R208, R211.reuse, 0x1, P4 ;  /* 0x000000d3d0f37211 */ /* 0x080fe200020f0eff */
[----:B------:R-:W2:Y:S01]  /*bad0*/  LDL.LU R209, [R1+0x158] ;  /* 0x0001580001d17983 */ /* 0x000ea20000300800 */
[----:B------:R-:W-:-:S03]  /*bae0*/  LEA.HI.X.SX32 R241, R226, R211, 0x1, P5 ;  /* 0x000000d3e2f17211 */ /* 0x000fc600028f0eff */
[----:B------:R-:W2:Y:S01]  /*baf0*/  LDL.LU R208, [R1+0x15c] ;  /* 0x00015c0001d07983 */ /* 0x000ea20000300800 */
[----:B------:R-:W-:-:S04]  /*bb00*/  IADD3 R246, P6, PT, R218, R228, RZ ;  /* 0x000000e4daf67210 */ /* 0x000fc80007fde0ff */
[----:B------:R-:W-:Y:S02]  /*bb10*/  LEA.HI.X.SX32 R247, R228, R211, 0x1, P6 ;  /* 0x000000d3e4f77211 */ /* 0x000fe400030f0eff */
[C---:B---3--:R-:W-:Y:S02]  /*bb20*/  IADD3 R236, P3, PT, R218.reuse, R222, RZ ;  /* 0x000000dedaec7210 */ /* 0x048fe40007f7e0ff */
[C---:B----4-:R-:W-:Y:S02]  /*bb30*/  IADD3 R234, P4, PT, R218.reuse, R207, RZ ;  /* 0x000000cfdaea7210 */ /* 0x050fe40007f9e0ff */
[----:B-----5:R-:W-:Y:S02]  /*bb40*/  IADD3 R232, P5, PT, R218, R206, RZ ;  /* 0x000000cedae87210 */ /* 0x020fe40007fbe0ff */
[-C--:B------:R-:W-:Y:S02]  /*bb50*/  LEA.HI.X.SX32 R235, R207, R211.reuse, 0x1, P4 ;  /* 0x000000d3cfeb7211 */ /* 0x080fe400020f0eff */
[----:B------:R-:W3:Y:S01]  /*bb60*/  LDL.LU R207, [R1+0x104] ;  /* 0x0001040001cf7983 */ /* 0x000ee20000300800 */
[----:B------:R-:W-:-:S02]  /*bb70*/  LEA.HI.X.SX32 R233, R206, R211, 0x1, P5 ;  /* 0x000000d3cee97211 */ /* 0x000fc400028f0eff */
[----:B------:R-:W-:Y:S01]  /*bb80*/  LEA.HI.X.SX32 R237, R222, R211, 0x1, P3 ;  /* 0x000000d3deed7211 */ /* 0x000fe200018f0eff */
[----:B------:R-:W4:Y:S01]  /*bb90*/  LDL.LU R206, [R1+0x164] ;  /* 0x0001640001ce7983 */ /* 0x000f220000300800 */
[----:B--2---:R-:W-:-:S04]  /*bba0*/  IADD3 R228, P3, PT, R218, R205, RZ ;  /* 0x000000cddae47210 */ /* 0x004fc80007f7e0ff */
[----:B------:R-:W-:Y:S02]  /*bbb0*/  LEA.HI.X.SX32 R229, R205, R211, 0x1, P3 ;  /* 0x000000d3cde57211 */ /* 0x000fe400018f0eff */
[----:B------:R-:W2:Y:S04]  /*bbc0*/  LDL.LU R205, [R1+0x168] ;  /* 0x0001680001cd7983 */ /* 0x000ea80000300800 */
[----:B------:R-:W5:Y:S04]  /*bbd0*/  LDL.LU R166, [R1+0x16c] ;  /* 0x00016c0001a67983 */ /* 0x000f680000300800 */
[----:B------:R-:W5:Y:S04]  /*bbe0*/  LDL.LU R167, [R1+0x170] ;  /* 0x0001700001a77983 */ /* 0x000f680000300800 */
[----:B------:R-:W5:Y:S01]  /*bbf0*/  LDL.LU R164, [R1+0x174] ;  /* 0x0001740001a47983 */ /* 0x000f620000300800 */
[----:B------:R-:W-:-:S03]  /*bc00*/  IADD3 R238, P6, PT, R218, R224, RZ ;  /* 0x000000e0daee7210 */ /* 0x000fc60007fde0ff */
[----:B------:R-:W5:Y:S01]  /*bc10*/  LDL.LU R165, [R1+0x178] ;  /* 0x0001780001a57983 */ /* 0x000f620000300800 */
[----:B------:R-:W-:Y:S02]  /*bc20*/  LEA.HI.X.SX32 R239, R224, R211, 0x1, P6 ;  /* 0x000000d3e0ef7211 */ /* 0x000fe400030f0eff */
[C---:B------:R-:W-:Y:S01]  /*bc30*/  IADD3 R224, P5, PT, R218.reuse, R225, RZ ;  /* 0x000000e1dae07210 */ /* 0x040fe20007fbe0ff */
[----:B------:R-:W5:Y:S03]  /*bc40*/  LDL.LU R162, [R1+0x17c] ;  /* 0x00017c0001a27983 */ /* 0x000f660000300800 */
[----:B------:R-:W-:Y:S02]  /*bc50*/  LEA.HI.X.SX32 R225, R225, R211, 0x1, P5 ;  /* 0x000000d3e1e17211 */ /* 0x000fe400028f0eff */
[----:B------:R-:W-:-:S04]  /*bc60*/  IADD3 R216, P5, PT, R218, R163, RZ ;  /* 0x000000a3dad87210 */ /* 0x000fc80007fbe0ff */
[----:B------:R-:W-:Y:S02]  /*bc70*/  LEA.HI.X.SX32 R12, R163, R211, 0x1, P5 ;  /* 0x000000d3a30c7211 */ /* 0x000fe400028f0eff */
[----:B------:R-:W5:Y:S01]  /*bc80*/  LDL.LU R163, [R1+0x180] ;  /* 0x0001800001a37983 */ /* 0x000f620000300800 */
[C---:B------:R-:W-:Y:S02]  /*bc90*/  IADD3 R230, P6, PT, R218.reuse, R220, RZ ;  /* 0x000000dcdae67210 */ /* 0x040fe40007fde0ff */
[----:B------:R-:W-:Y:S02]  /*bca0*/  IADD3 R226, P4, PT, R218, R227, RZ ;  /* 0x000000e3dae27210 */ /* 0x000fe40007f9e0ff */
[----:B------:R-:W-:Y:S02]  /*bcb0*/  LEA.HI.X.SX32 R231, R220, R211, 0x1, P6 ;  /* 0x000000d3dce77211 */ /* 0x000fe400030f0eff */
[C---:B------:R-:W-:Y:S02]  /*bcc0*/  IADD3 R222, P6, PT, R218.reuse, R223, RZ ;  /* 0x000000dfdade7210 */ /* 0x040fe40007fde0ff */
[----:B------:R-:W-:-:S02]  /*bcd0*/  IADD3 R220, P3, PT, R218, R221, RZ ;  /* 0x000000dddadc7210 */ /* 0x000fc40007f7e0ff */
[-C--:B------:R-:W-:Y:S02]  /*bce0*/  LEA.HI.X.SX32 R227, R227, R211.reuse, 0x1, P4 ;  /* 0x000000d3e3e37211 */ /* 0x080fe400020f0eff */
[C---:B------:R-:W-:Y:S02]  /*bcf0*/  IADD3 R10, P4, PT, R218.reuse, R210, RZ ;  /* 0x000000d2da0a7210 */ /* 0x040fe40007f9e0ff */
[-C--:B------:R-:W-:Y:S02]  /*bd00*/  LEA.HI.X.SX32 R223, R223, R211.reuse, 0x1, P6 ;  /* 0x000000d3dfdf7211 */ /* 0x080fe400030f0eff */
[----:B------:R-:W-:Y:S02]  /*bd10*/  LEA.HI.X.SX32 R221, R221, R211, 0x1, P3 ;  /* 0x000000d3dddd7211 */ /* 0x000fe400018f0eff */
[C---:B------:R-:W-:Y:S02]  /*bd20*/  IADD3 R214, P6, PT, R218.reuse, R204, RZ ;  /* 0x000000ccdad67210 */ /* 0x040fe40007fde0ff */
[----:B------:R-:W-:-:S02]  /*bd30*/  IADD3 R9, P3, PT, R218, R209, RZ ;  /* 0x000000d1da097210 */ /* 0x000fc40007f7e0ff */
[-C--:B------:R-:W-:Y:S02]  /*bd40*/  LEA.HI.X.SX32 R219, R210, R211.reuse, 0x1, P4 ;  /* 0x000000d3d2db7211 */ /* 0x080fe400020f0eff */
[----:B------:R-:W-:Y:S02]  /*bd50*/  IADD3 R210, P4, PT, R218, R208, RZ ;  /* 0x000000d0dad27210 */ /* 0x000fe40007f9e0ff */
[-C--:B------:R-:W-:Y:S02]  /*bd60*/  LEA.HI.X.SX32 R11, R204, R211.reuse, 0x1, P6 ;  /* 0x000000d3cc0b7211 */ /* 0x080fe400030f0eff */
[-C--:B------:R-:W-:Y:S02]  /*bd70*/  LEA.HI.X.SX32 R213, R209, R211.reuse, 0x1, P3 ;  /* 0x000000d3d1d57211 */ /* 0x080fe400018f0eff */
[----:B------:R-:W-:Y:S02]  /*bd80*/  LEA.HI.X.SX32 R211, R208, R211, 0x1, P4 ;  /* 0x000000d3d0d37211 */ /* 0x000fe400020f0eff */
[----:B------:R-:W-:-:S02]  /*bd90*/  SHF.R.S32.HI R4, RZ, 0x1f, R217 ;  /* 0x0000001fff047819 */ /* 0x000fc400000114d9 */
[----:B------:R-:W-:Y:S01]  /*bda0*/  SHF.R.S32.HI R73, RZ, 0x1f, R212 ;  /* 0x0000001fff497819 */ /* 0x000fe200000114d4 */
[----:B---3--:R-:W-:Y:S01]  /*bdb0*/  IMAD R35, R207, 0x18, RZ ;  /* 0x00000018cf237824 */ /* 0x008fe200078e02ff */
[----:B----4-:R-:W-:Y:S02]  /*bdc0*/  SHF.R.S32.HI R207, RZ, 0x1f, R206 ;  /* 0x0000001fffcf7819 */ /* 0x010fe400000114ce */
[-C--:B------:R-:W-:Y:S02]  /*bdd0*/  IADD3 R208, P6, PT, R217, R206.reuse, RZ ;  /* 0x000000ced9d07210 */ /* 0x080fe40007fde0ff */
[----:B------:R-:W-:-:S03]  /*bde0*/  IADD3 R206, P5, PT, R212, R206, RZ ;  /* 0x000000ced4ce7210 */ /* 0x000fc60007fbe0ff */
[----:B------:R-:W-:Y:S01]  /*bdf0*/  IMAD.X R209, R4, 0x1, R207, P6 ;  /* 0x0000000104d17824 */ /* 0x000fe200030e06cf */
[----:B--2---:R-:W-:Y:S01]  /*be00*/  SHF.R.S32.HI R203, RZ, 0x1f, R205 ;  /* 0x0000001fffcb7819 */ /* 0x004fe200000114cd */
[----:B------:R-:W-:Y:S01]  /*be10*/  IMAD.X R207, R73, 0x1, R207, P5 ;  /* 0x0000000149cf7824 */ /* 0x000fe200028e06cf */
[-C--:B------:R-:W-:Y:S02]  /*be20*/  IADD3 R204, P6, PT, R217, R205.reuse, RZ ;  /* 0x000000cdd9cc7210 */ /* 0x080fe40007fde0ff */
[----:B------:R-:W-:Y:S02]  /*be30*/  IADD3 R202, P5, PT, R212, R205, RZ ;  /* 0x000000cdd4ca7210 */ /* 0x000fe40007fbe0ff */
[----:B------:R-:W-:Y:S02]  /*be40*/  IADD3.X R205, PT, PT, R4, R203, RZ, P6, !PT ;  /* 0x000000cb04cd7210 */ /* 0x000fe400037fe4ff */
[----:B-----5:R-:W-:Y:S01]  /*be50*/  SHF.R.S32.HI R197, RZ, 0x1f, R166 ;  /* 0x0000001fffc57819 */ /* 0x020fe200000114a6 */
[----:B------:R-:W-:Y:S01]  /*be60*/  IMAD.X R203, R73, 0x1, R203, P5 ;  /* 0x0000000149cb7824 */ /* 0x000fe200028e06cb */
[----:B------:R-:W-:-:S02]  /*be70*/  IADD3 R200, P6, PT, R217, R166, RZ ;  /* 0x000000a6d9c87210 */ /* 0x000fc40007fde0ff */
[----:B------:R-:W-:Y:S02]  /*be80*/  IADD3 R196, P5, PT, R212, R166, RZ ;  /* 0x000000a6d4c47210 */ /* 0x000fe40007fbe0ff */
[----:B------:R-:W2:Y:S01]  /*be90*/  LDL.LU R166, [R1+0x184] ;  /* 0x0001840001a67983 */ /* 0x000ea20000300800 */
[----:B------:R-:W-:Y:S01]  /*bea0*/  IMAD.X R201, R4, 0x1, R197, P6 ;  /* 0x0000000104c97824 */ /* 0x000fe200030e06c5 */
[----:B------:R-:W-:Y:S01]  /*beb0*/  SHF.R.S32.HI R193, RZ, 0x1f, R167 ;  /* 0x0000001fffc17819 */ /* 0x000fe200000114a7 */
[----:B------:R-:W-:Y:S01]  /*bec0*/  IMAD.X R197, R73, 0x1, R197, P5 ;  /* 0x0000000149c57824 */ /* 0x000fe200028e06c5 */
[-C--:B------:R-:W-:Y:S02]  /*bed0*/  IADD3 R194, P6, PT, R217, R167.reuse, RZ ;  /* 0x000000a7d9c27210 */ /* 0x080fe40007fde0ff */
[----:B------:R-:W-:Y:S02]  /*bee0*/  IADD3 R192, P5, PT, R212, R167, RZ ;  /* 0x000000a7d4c07210 */ /* 0x000fe40007fbe0ff */
[----:B------:R-:W3:Y:S01]  /*bef0*/  LDL.LU R167, [R1+0x188] ;  /* 0x0001880001a77983 */ /* 0x000ee20000300800 */
[----:B------:R-:W-:Y:S01]  /*bf00*/  IMAD.X R195, R4, 0x1, R193, P6 ;  /* 0x0000000104c37824 */ /* 0x000fe200030e06c1 */
[----:B------:R-:W-:-:S02]  /*bf10*/  IADD3.X R193, PT, PT, R73, R193, RZ, P5, !PT ;  /* 0x000000c149c17210 */ /* 0x000fc40002ffe4ff */
[----:B------:R-:W-:Y:S02]  /*bf20*/  SHF.R.S32.HI R189, RZ, 0x1f, R164 ;  /* 0x0000001fffbd7819 */ /* 0x000fe400000114a4 */
[-C--:B------:R-:W-:Y:S02]  /*bf30*/  IADD3 R190, P6, PT, R217, R164.reuse, RZ ;  /* 0x000000a4d9be7210 */ /* 0x080fe40007fde0ff */
[----:B------:R-:W-:Y:S02]  /*bf40*/  IADD3 R188, P5, PT, R212, R164, RZ ;  /* 0x000000a4d4bc7210 */ /* 0x000fe40007fbe0ff */
[----:B------:R-:W4:Y:S01]  /*bf50*/  LDL.LU R164, [R1+0x18c] ;  /* 0x00018c0001a47983 */ /* 0x000f220000300800 */
[----:B------:R-:W-:Y:S01]  /*bf60*/  IMAD.X R191, R4, 0x1, R189, P6 ;  /* 0x0000000104bf7824 */ /* 0x000fe200030e06bd */
[----:B------:R-:W-:Y:S01]  /*bf70*/  SHF.R.S32.HI R81, RZ, 0x1f, R165 ;  /* 0x0000001fff517819 */ /* 0x000fe200000114a5 */
[----:B------:R-:W-:Y:S01]  /*bf80*/  IMAD.X R189, R73, 0x1, R189, P5 ;  /* 0x0000000149bd7824 */ /* 0x000fe200028e06bd */
[----:B------:R-:W-:-:S02]  /*bf90*/  IADD3 R80, P6, PT, R217, R165, RZ ;  /* 0x000000a5d9507210 */ /* 0x000fc40007fde0ff */
[----:B------:R-:W-:Y:S02]  /*bfa0*/  IADD3 R82, P5, PT, R212, R165, RZ ;  /* 0x000000a5d4527210 */ /* 0x000fe40007fbe0ff */
[----:B------:R-:W5:Y:S01]  /*bfb0*/  LDL.LU R165, [R1+0x190] ;  /* 0x0001900001a57983 */ /* 0x000f620000300800 */
[--C-:B------:R-:W-:Y:S01]  /*bfc0*/  IMAD.X R8, R4, 0x1, R81.reuse, P6 ;  /* 0x0000000104087824 */ /* 0x100fe200030e0651 */
[----:B------:R-:W-:Y:S01]  /*bfd0*/  SHF.R.S32.HI R85, RZ, 0x1f, R162 ;  /* 0x0000001fff557819 */ /* 0x000fe200000114a2 */
[----:B------:R-:W-:Y:S01]  /*bfe0*/  IMAD.X R81, R73, 0x1, R81, P5 ;  /* 0x0000000149517824 */ /* 0x000fe200028e0651 */
[-C--:B------:R-:W-:Y:S02]  /*bff0*/  IADD3 R84, P6, PT, R217, R162.reuse, RZ ;  /* 0x000000a2d9547210 */ /* 0x080fe40007fde0ff */
[----:B------:R-:W-:Y:S02]  /*c000*/  IADD3 R86, P5, PT, R212, R162, RZ ;  /* 0x000000a2d4567210 */ /* 0x000fe40007fbe0ff */
[----:B------:R-:W5:Y:S01]  /*c010*/  LDL.LU R162, [R1+0x194] ;  /* 0x0001940001a27983 */ /* 0x000f620000300800 */
[----:B------:R-:W-:-:S02]  /*c020*/  IADD3.X R83, PT, PT, R4, R85, RZ, P6, !PT ;  /* 0x0000005504537210 */ /* 0x000fc400037fe4ff */
[----:B------:R-:W-:Y:S01]  /*c030*/  IMAD.X R85, R73, 0x1, R85, P5 ;  /* 0x0000000149557824 */ /* 0x000fe200028e0655 */
[----:B------:R-:W-:Y:S02]  /*c040*/  SHF.R.S32.HI R89, RZ, 0x1f, R163 ;  /* 0x0000001fff597819 */ /* 0x000fe400000114a3 */
[-C--:B------:R-:W-:Y:S02]  /*c050*/  IADD3 R88, P6, PT, R217, R163.reuse, RZ ;  /* 0x000000a3d9587210 */ /* 0x080fe40007fde0ff */
[----:B------:R-:W-:Y:S02]  /*c060*/  IADD3 R90, P5, PT, R212, R163, RZ ;  /* 0x000000a3d45a7210 */ /* 0x000fe40007fbe0ff */
[----:B------:R-:W5:Y:S01]  /*c070*/  LDL.LU R163, [R1+0x198] ;  /* 0x0001980001a37983 */ /* 0x000f620000300800 */
[--C-:B------:R-:W-:Y:S02]  /*c080*/  IMAD.X R87, R4, 0x1, R89.reuse, P6 ;  /* 0x0000000104577824 */ /* 0x100fe400030e0659 */
[----:B------:R-:W-:Y:S01]  /*c090*/  IMAD.X R89, R73, 0x1, R89, P5 ;  /* 0x0000000149597824 */ /* 0x000fe200028e0659 */
[----:B------:R-:W-:-:S02]  /*c0a0*/  SHF.R.S32.HI R185, RZ, 0x1f, R106 ;  /* 0x0000001fffb97819 */ /* 0x000fc4000001146a */
[-C--:B------:R-:W-:Y:S02]  /*c0b0*/  IADD3 R184, P4, PT, R217, R106.reuse, RZ ;  /* 0x0000006ad9b87210 */ /* 0x080fe40007f9e0ff */
[C---:B------:R-:W-:Y:S01]  /*c0c0*/  IADD3 R186, P3, PT, R212.reuse, R106, RZ ;  /* 0x0000006ad4ba7210 */ /* 0x040fe20007f7e0ff */
[----:B-1----:R-:W-:Y:S01]  /*c0d0*/  IMAD.WIDE.U32 R78, R107, 0x18, R78 ;  /* 0x000000186b4e7825 */ /* 0x002fe200078e004e */
[----:B--2---:R-:W-:Y:S02]  /*c0e0*/  SHF.R.S32.HI R93, RZ, 0x1f, R166 ;  /* 0x0000001fff5d7819 */ /* 0x004fe400000114a6 */
[-C--:B------:R-:W-:Y:S02]  /*c0f0*/  IADD3 R92, P6, PT, R217, R166.reuse, RZ ;  /* 0x000000a6d95c7210 */ /* 0x080fe40007fde0ff */
[----:B------:R-:W-:Y:S02]  /*c100*/  IADD3 R94, P5, PT, R212, R166, RZ ;  /* 0x000000a6d45e7210 */ /* 0x000fe40007fbe0ff */
[----:B------:R-:W2:Y:S01]  /*c110*/  LDL.LU R166, [R1+0x19c] ;  /* 0x00019c0001a67983 */ /* 0x000ea20000300800 */
[----:B------:R-:W-:Y:S01]  /*c120*/  IMAD.X R91, R4, 0x1, R93, P6 ;  /* 0x00000001045b7824 */ /* 0x000fe200030e065d */
[----:B---3--:R-:W-:-:S02]  /*c130*/  SHF.R.S32.HI R97, RZ, 0x1f, R167 ;  /* 0x0000001fff617819 */ /* 0x008fc400000114a7 */
[----:B------:R-:W-:Y:S02]  /*c140*/  IADD3 R96, P6, PT, R217, R167, RZ ;  /* 0x000000a7d9607210 */ /* 0x000fe40007fde0ff */
[C---:B------:R-:W-:Y:S02]  /*c150*/  IADD3.X R93, PT, PT, R73.reuse, R93, RZ, P5, !PT ;  /* 0x0000005d495d7210 */ /* 0x040fe40002ffe4ff */
[----:B------:R-:W-:Y:S02]  /*c160*/  IADD3 R98, P5, PT, R212, R167, RZ ;  /* 0x000000a7d4627210 */ /* 0x000fe40007fbe0ff */
[----:B------:R-:W3:Y:S01]  /*c170*/  LDL.LU R167, [R1+0x1a0] ;  /* 0x0001a00001a77983 */ /* 0x000ee20000300800 */
[--C-:B------:R-:W-:Y:S01]  /*c180*/  IMAD.X R95, R4, 0x1, R97.reuse, P6 ;  /* 0x00000001045f7824 */ /* 0x100fe200030e0661 */
[----:B----4-:R-:W-:Y:S01]  /*c190*/  SHF.R.S32.HI R101, RZ, 0x1f, R164 ;  /* 0x0000001fff657819 */ /* 0x010fe200000114a4 */
[----:B------:R-:W-:Y:S01]  /*c1a0*/  IMAD.X R97, R73, 0x1, R97, P5 ;  /* 0x0000000149617824 */ /* 0x000fe200028e0661 */
[----:B------:R-:W-:-:S02]  /*c1b0*/  IADD3 R100, P6, PT, R217, R164, RZ ;  /* 0x000000a4d9647210 */ /* 0x000fc40007fde0ff */
[----:B------:R-:W-:Y:S02]  /*c1c0*/  IADD3 R102, P5, PT, R212, R164, RZ ;  /* 0x000000a4d4667210 */ /* 0x000fe40007fbe0ff */
[----:B------:R-:W4:Y:S01]  /*c1d0*/  LDL.LU R164, [R1+0x1a4] ;  /* 0x0001a40001a47983 */ /* 0x000f220000300800 */
[----:B------:R-:W-:Y:S01]  /*c1e0*/  IMAD.X R99, R4, 0x1, R101, P6 ;  /* 0x0000000104637824 */ /* 0x000fe200030e0665 */
[----:B-----5:R-:W-:Y:S01]  /*c1f0*/  SHF.R.S32.HI R105, RZ, 0x1f, R165 ;  /* 0x0000001fff697819 */ /* 0x020fe200000114a5 */
        /* <DEDUP_REMOVED lines=10> */
[----:B------:R-:W-:Y:S01]  /*c2a0*/  IMAD.X R107, R4, 0x1, R113, P6 ;  /* 0x00000001046b7824 */ /* 0x000fe200030e0671 */
[----:B------:R-:W-:Y:S01]  /*c2b0*/  SHF.R.S32.HI R117, RZ, 0x1f, R163 ;  /* 0x0000001fff757819 */ /* 0x000fe200000114a3 */
[----:B------:R-:W-:Y:S01]  /*c2c0*/  IMAD.X R113, R73, 0x1, R113, P5 ;  /* 0x0000000149717824 */ /* 0x000fe200028e0671 */
[----:B------:R-:W-:-:S02]  /*c2d0*/  IADD3 R116, P6, PT, R217, R163, RZ ;  /* 0x000000a3d9747210 */ /* 0x000fc40007fde0ff */
[----:B------:R-:W-:Y:S02]  /*c2e0*/  IADD3 R118, P5, PT, R212, R163, RZ ;  /* 0x000000a3d4767210 */ /* 0x000fe40007fbe0ff */
[----:B------:R-:W5:Y:S01]  /*c2f0*/  LDL.LU R163, [R1+0x1b0] ;  /* 0x0001b00001a37983 */ /* 0x000f620000300800 */
[----:B------:R-:W-:Y:S01]  /*c300*/  IMAD.X R115, R4, 0x1, R117, P6 ;  /* 0x0000000104737824 */ /* 0x000fe200030e0675 */
[----:B------:R-:W-:Y:S02]  /*c310*/  IADD3.X R117, PT, PT, R73, R117, RZ, P5, !PT ;  /* 0x0000007549757210 */ /* 0x000fe40002ffe4ff */
[----:B------:R-:W5:Y:S01]  /*c320*/  LDL.LU R169, [R1+0x1b4] ;  /* 0x0001b40001a97983 */ /* 0x000f620000300800 */
[----:B--2---:R-:W-:Y:S02]  /*c330*/  SHF.R.S32.HI R121, RZ, 0x1f, R166 ;  /* 0x0000001fff797819 */ /* 0x004fe400000114a6 */
[-C--:B------:R-:W-:Y:S02]  /*c340*/  IADD3 R120, P6, PT, R217, R166.reuse, RZ ;  /* 0x000000a6d9787210 */ /* 0x080fe40007fde0ff */
[----:B------:R-:W-:-:S02]  /*c350*/  IADD3 R122, P5, PT, R212, R166, RZ ;  /* 0x000000a6d47a7210 */ /* 0x000fc40007fbe0ff */
[----:B------:R-:W2:Y:S01]  /*c360*/  LDL.LU R166, [R1+0x1b8] ;  /* 0x0001b80001a67983 */ /* 0x000ea20000300800 */
[--C-:B------:R-:W-:Y:S02]  /*c370*/  IMAD.X R119, R4, 0x1, R121.reuse, P6 ;  /* 0x0000000104777824 */ /* 0x100fe400030e0679 */
[----:B------:R-:W-:Y:S01]  /*c380*/  IMAD.X R121, R73, 0x1, R121, P5 ;  /* 0x0000000149797824 */ /* 0x000fe200028e0679 */
[----:B---3--:R-:W-:Y:S02]  /*c390*/  SHF.R.S32.HI R125, RZ, 0x1f, R167 ;  /* 0x0000001fff7d7819 */ /* 0x008fe400000114a7 */
[-C--:B------:R-:W-:Y:S02]  /*c3a0*/  IADD3 R124, P6, PT, R217, R167.reuse, RZ ;  /* 0x000000a7d97c7210 */ /* 0x080fe40007fde0ff */
[----:B------:R-:W-:-:S03]  /*c3b0*/  IADD3 R126, P5, PT, R212, R167, RZ ;  /* 0x000000a7d47e7210 */ /* 0x000fc60007fbe0ff */
[--C-:B------:R-:W-:Y:S01]  /*c3c0*/  IMAD.X R123, R4, 0x1, R125.reuse, P6 ;  /* 0x00000001047b7824 */ /* 0x100fe200030e067d */
[----:B----4-:R-:W-:Y:S01]  /*c3d0*/  SHF.R.S32.HI R129, RZ, 0x1f, R164 ;  /* 0x0000001fff817819 */ /* 0x010fe200000114a4 */
[----:B------:R-:W-:Y:S01]  /*c3e0*/  IMAD.X R125, R73, 0x1, R125, P5 ;  /* 0x00000001497d7824 */ /* 0x000fe200028e067d */
[-C--:B------:R-:W-:Y:S02]  /*c3f0*/  IADD3 R128, P6, PT, R217, R164.reuse, RZ ;  /* 0x000000a4d9807210 */ /* 0x080fe40007fde0ff */
[----:B------:R-:W-:Y:S02]  /*c400*/  IADD3 R130, P5, PT, R212, R164, RZ ;  /* 0x000000a4d4827210 */ /* 0x000fe40007fbe0ff */
[----:B------:R-:W-:Y:S01]  /*c410*/  IADD3.X R127, PT, PT, R4, R129, RZ, P6, !PT ;  /* 0x00000081047f7210 */ /* 0x000fe200037fe4ff */
[----:B------:R-:W3:Y:S01]  /*c420*/  LDL.LU R164, [R1+0x1bc] ;  /* 0x0001bc0001a47983 */ /* 0x000ee20000300800 */
[----:B-----5:R-:W-:Y:S01]  /*c430*/  SHF.R.S32.HI R133, RZ, 0x1f, R165 ;  /* 0x0000001fff857819 */ /* 0x020fe200000114a5 */
[----:B------:R-:W-:Y:S01]  /*c440*/  IMAD.X R129, R73, 0x1, R129, P5 ;  /* 0x0000000149817824 */ /* 0x000fe200028e0681 */
[----:B------:R-:W-:-:S02]  /*c450*/  IADD3 R132, P6, PT, R217, R165, RZ ;  /* 0x000000a5d9847210 */ /* 0x000fc40007fde0ff */
[----:B------:R-:W-:Y:S02]  /*c460*/  IADD3 R134, P5, PT, R212, R165, RZ ;  /* 0x000000a5d4867210 */ /* 0x000fe40007fbe0ff */
[----:B------:R-:W4:Y:S01]  /*c470*/  LDL.LU R165, [R1+0x1c0] ;  /* 0x0001c00001a57983 */ /* 0x000f220000300800 */
[--C-:B------:R-:W-:Y:S02]  /*c480*/  IMAD.X R131, R4, 0x1, R133.reuse, P6 ;  /* 0x0000000104837824 */ /* 0x100fe400030e0685 */
[----:B------:R-:W-:Y:S01]  /*c490*/  IMAD.X R133, R73, 0x1, R133, P5 ;  /* 0x0000000149857824 */ /* 0x000fe200028e0685 */
[----:B------:R-:W-:Y:S02]  /*c4a0*/  SHF.R.S32.HI R137, RZ, 0x1f, R162 ;  /* 0x0000001fff897819 */ /* 0x000fe400000114a2 */
[-C--:B------:R-:W-:Y:S02]  /*c4b0*/  IADD3 R136, P6, PT, R217, R162.reuse, RZ ;  /* 0x000000a2d9887210 */ /* 0x080fe40007fde0ff */
[----:B------:R-:W-:-:S02]  /*c4c0*/  IADD3 R138, P5, PT, R212, R162, RZ ;  /* 0x000000a2d48a7210 */ /* 0x000fc40007fbe0ff */
[----:B------:R-:W5:Y:S01]  /*c4d0*/  LDL.LU R162, [R1+0x1c4] ;  /* 0x0001c40001a27983 */ /* 0x000f620000300800 */
[----:B------:R-:W-:Y:S01]  /*c4e0*/  IMAD.X R135, R4, 0x1, R137, P6 ;  /* 0x0000000104877824 */ /* 0x000fe200030e0689 */
[----:B------:R-:W-:Y:S02]  /*c4f0*/  IADD3.X R137, PT, PT, R73, R137, RZ, P5, !PT ;  /* 0x0000008949897210 */ /* 0x000fe40002ffe4ff */
[----:B------:R-:W-:Y:S02]  /*c500*/  SHF.R.S32.HI R141, RZ, 0x1f, R163 ;  /* 0x0000001fff8d7819 */ /* 0x000fe400000114a3 */
[-C--:B------:R-:W-:Y:S02]  /*c510*/  IADD3 R140, P6, PT, R217, R163.reuse, RZ ;  /* 0x000000a3d98c7210 */ /* 0x080fe40007fde0ff */
[----:B------:R-:W-:Y:S02]  /*c520*/  IADD3 R142, P5, PT, R212, R163, RZ ;  /* 0x000000a3d48e7210 */ /* 0x000fe40007fbe0ff */
[----:B------:R-:W5:Y:S04]  /*c530*/  LDL.LU R163, [R1+0x1c8] ;  /* 0x0001c80001a37983 */ /* 0x000f680000300800 */
[----:B------:R-:W5:Y:S04]  /*c540*/  LDL.LU R167, [R1+0x1cc] ;  /* 0x0001cc0001a77983 */ /* 0x000f680000300800 */
[----:B------:R-:W5:Y:S04]  /*c550*/  LDL.LU R171, [R1+0x1d0] ;  /* 0x0001d00001ab7983 */ /* 0x000f680000300800 */
[----:B------:R-:W5:Y:S04]  /*c560*/  LDL.LU R175, [R1+0x1d4] ;  /* 0x0001d40001af7983 */ /* 0x000f680000300800 */
[----:B------:R-:W5:Y:S04]  /*c570*/  LDL.LU R76, [R1+0x1d8] ;  /* 0x0001d800014c7983 */ /* 0x000f680000300800 */
[----:B------:R-:W5:Y:S01]  /*c580*/  LDL.LU R179, [R1+0x160] ;  /* 0x0001600001b37983 */ /* 0x000f620000300800 */
[----:B------:R-:W-:Y:S01]  /*c590*/  IMAD.WIDE.U32 R6, R215, 0x18, R6 ;  /* 0x00000018d7067825 */ /* 0x000fe200078e0006 */
[----:B------:R-:W-:-:S02]  /*c5a0*/  SHF.R.S32.HI R5, RZ, 0x1f, R75 ;  /* 0x0000001fff057819 */ /* 0x000fc4000001144b */
[----:B------:R-:W-:Y:S02]  /*c5b0*/  SHF.L.U64.HI R33, R30, 0x2, R33 ;  /* 0x000000021e217819 */ /* 0x000fe40000010221 */
[----:B------:R-:W-:Y:S01]  /*c5c0*/  LEA.HI R5, R5, R75, RZ, 0x5 ;  /* 0x0000004b05057211 */ /* 0x000fe200078f28ff */
[----:B------:R-:W-:Y:S01]  /*c5d0*/  IMAD.MOV.U32 R75, RZ, RZ, R6 ;  /* 0x000000ffff4b7224 */ /* 0x000fe200078e0006 */
[C---:B------:R-:W-:Y:S01]  /*c5e0*/  SHF.L.U64.HI R6, R27.reuse, 0x2, R32 ;  /* 0x000000021b067819 */ /* 0x040fe20000010220 */
[----:B------:R-:W-:Y:S01]  /*c5f0*/  STL [R1+0x50], R33 ;  /* 0x0000502101007387 */ /* 0x000fe20000100800 */
[----:B------:R-:W-:Y:S01]  /*c600*/  IMAD.SHL.U32 R27, R27, 0x4, RZ ;  /* 0x000000041b1b7824 */ /* 0x000fe200078e00ff */
[----:B------:R-:W-:Y:S01]  /*c610*/  SHF.R.S32.HI R145, RZ, 0x1f, R169 ;  /* 0x0000001fff917819 */ /* 0x000fe200000114a9 */
[--C-:B------:R-:W-:Y:S01]  /*c620*/  IMAD.X R139, R4, 0x1, R141.reuse, P6 ;  /* 0x00000001048b7824 */ /* 0x100fe200030e068d */
[-C--:B------:R-:W-:Y:S01]  /*c630*/  IADD3 R144, P6, PT, R217, R169.reuse, RZ ;  /* 0x000000a9d9907210 */ /* 0x080fe20007fde0ff */
[----:B------:R-:W-:Y:S01]  /*c640*/  IMAD.X R141, R73, 0x1, R141, P5 ;  /* 0x00000001498d7824 */ /* 0x000fe200028e068d */
[----:B------:R-:W-:-:S03]  /*c650*/  IADD3 R146, P5, PT, R212, R169, RZ ;  /* 0x000000a9d4927210 */ /* 0x000fc60007fbe0ff */
[C-C-:B------:R-:W-:Y:S02]  /*c660*/  IMAD.X R143, R4.reuse, 0x1, R145.reuse, P6 ;  /* 0x00000001048f7824 */ /* 0x140fe400030e0691 */
[C---:B------:R-:W-:Y:S01]  /*c670*/  IMAD.X R145, R73.reuse, 0x1, R145, P5 ;  /* 0x0000000149917824 */ /* 0x040fe200028e0691 */
[----:B------:R-:W-:Y:S01]  /*c680*/  SHF.R.S32.HI R5, RZ, 0x5, R5 ;  /* 0x00000005ff057819 */ /* 0x000fe20000011405 */
[--C-:B------:R-:W-:Y:S02]  /*c690*/  IMAD.X R183, R4, 0x1, R185.reuse, P4 ;  /* 0x0000000104b77824 */ /* 0x100fe400020e06b9 */
[----:B------:R-:W-:Y:S01]  /*c6a0*/  IMAD.X R185, R73, 0x1, R185, P3 ;  /* 0x0000000149b97824 */ /* 0x000fe200018e06b9 */
[----:B------:R-:W-:Y:S01]  /*c6b0*/  SHF.L.U64.HI R72, R217, 0x2, R4 ;  /* 0x00000002d9487819 */ /* 0x000fe20000010204 */
[----:B------:R-:W-:Y:S01]  /*c6c0*/  HFMA2 R187, -RZ, RZ, 0, 0 ;  /* 0x00000000ffbb7431 */ /* 0x000fe200000001ff */
[----:B------:R-:W-:Y:S01]  /*c6d0*/  SHF.L.U64.HI R251, R250, 0x2, R251 ;  /* 0x00000002fafb7819 */ /* 0x000fe200000102fb */
[----:B------:R-:W-:Y:S01]  /*c6e0*/  VIADD R77, R77, 0xffffff40 ;  /* 0xffffff404d4d7836 */ /* 0x000fe20000000000 */
[----:B------:R-:W-:Y:S01]  /*c6f0*/  SHF.L.U64.HI R249, R248, 0x2, R249 ;  /* 0x00000002f8f97819 */ /* 0x000fe200000102f9 */
[----:B------:R-:W-:Y:S01]  /*c700*/  IMAD.SHL.U32 R250, R250, 0x4, RZ ;  /* 0x00000004fafa7824 */ /* 0x000fe200078e00ff */
[----:B------:R-:W-:Y:S01]  /*c710*/  SHF.L.U64.HI R247, R246, 0x2, R247 ;  /* 0x00000002f6f77819 */ /* 0x000fe200000102f7 */
[----:B------:R-:W-:Y:S01]  /*c720*/  IMAD.SHL.U32 R248, R248, 0x4, RZ ;  /* 0x00000004f8f87824 */ /* 0x000fe200078e00ff */
[----:B------:R-:W-:Y:S01]  /*c730*/  SHF.L.U64.HI R245, R244, 0x2, R245 ;  /* 0x00000002f4f57819 */ /* 0x000fe200000102f5 */
[----:B------:R-:W-:Y:S01]  /*c740*/  IMAD.SHL.U32 R246, R246, 0x4, RZ ;  /* 0x00000004f6f67824 */ /* 0x000fe200078e00ff */
[C---:B------:R-:W-:Y:S01]  /*c750*/  SHF.L.U64.HI R243, R242.reuse, 0x2, R243 ;  /* 0x00000002f2f37819 */ /* 0x040fe200000102f3 */
[----:B------:R-:W-:Y:S01]  /*c760*/  IMAD.SHL.U32 R242, R242, 0x4, RZ ;  /* 0x00000004f2f27824 */ /* 0x000fe200078e00ff */
[C---:B------:R-:W-:Y:S01]  /*c770*/  SHF.L.U64.HI R241, R240.reuse, 0x2, R241 ;  /* 0x00000002f0f17819 */ /* 0x040fe200000102f1 */
[----:B------:R-:W-:Y:S01]  /*c780*/  IMAD.SHL.U32 R240, R240, 0x4, RZ ;  /* 0x00000004f0f07824 */ /* 0x000fe200078e00ff */
[C---:B------:R-:W-:Y:S01]  /*c790*/  SHF.L.U64.HI R239, R238.reuse, 0x2, R239 ;  /* 0x00000002eeef7819 */ /* 0x040fe200000102ef */
[----:B------:R-:W-:Y:S01]  /*c7a0*/  IMAD.SHL.U32 R238, R238, 0x4, RZ ;  /* 0x00000004eeee7824 */ /* 0x000fe200078e00ff */
[C---:B------:R-:W-:Y:S01]  /*c7b0*/  SHF.L.U64.HI R237, R236.reuse, 0x2, R237 ;  /* 0x00000002eced7819 */ /* 0x040fe200000102ed */
        /* <DEDUP_REMOVED lines=11> */
[----:B------:R-:W-:-:S02]  /*c870*/  SHF.L.U64.HI R225, R224, 0x2, R225 ;  /* 0x00000002e0e17819 */ /* 0x000fc400000102e1 */
[C---:B------:R-:W-:Y:S01]  /*c880*/  SHF.L.U64.HI R223, R222.reuse, 0x2, R223 ;  /* 0x00000002dedf7819 */ /* 0x040fe200000102df */
[----:B------:R-:W-:Y:S01]  /*c890*/  IMAD.SHL.U32 R222, R222, 0x4, RZ ;  /* 0x00000004dede7824 */ /* 0x000fe200078e00ff */
[C---:B------:R-:W-:Y:S01]  /*c8a0*/  SHF.L.U64.HI R221, R220.reuse, 0x2, R221 ;  /* 0x00000002dcdd7819 */ /* 0x040fe200000102dd */
[----:B------:R-:W-:Y:S01]  /*c8b0*/  IMAD.SHL.U32 R220, R220, 0x4, RZ ;  /* 0x00000004dcdc7824 */ /* 0x000fe200078e00ff */
[----:B------:R-:W-:Y:S02]  /*c8c0*/  SHF.L.U64.HI R215, R214, 0x2, R11 ;  /* 0x00000002d6d77819 */ /* 0x000fe4000001020b */
        /* <DEDUP_REMOVED lines=80> */
[----:B------:R-:W-:-:S02]  /*cdd0*/  SHF.L.U32 R244, R244, 0x2, RZ ;  /* 0x00000002f4f47819 */ /* 0x000fc400000006ff */
[----:B------:R-:W-:Y:S02]  /*cde0*/  SHF.L.U32 R234, R234, 0x2, RZ ;  /* 0x00000002eaea7819 */ /* 0x000fe400000006ff */
[----:B------:R-:W-:Y:S02]  /*cdf0*/  SHF.L.U32 R224, R224, 0x2, RZ ;  /* 0x00000002e0e07819 */ /* 0x000fe400000006ff */
[----:B------:R-:W-:Y:S02]  /*ce00*/  SHF.L.U64.HI R219, R10, 0x2, R219 ;  /* 0x000000020adb7819 */ /* 0x000fe400000102db */
[----:B------:R-:W-:Y:S02]  /*ce10*/  SHF.L.U32 R214, R214, 0x2, RZ ;  /* 0x00000002d6d67819 */ /* 0x000fe400000006ff */
[----:B------:R-:W-:Y:S02]  /*ce20*/  SHF.L.U64.HI R213, R9, 0x2, R213 ;  /* 0x0000000209d57819 */ /* 0x000fe400000102d5 */
[----:B------:R-:W-:-:S02]  /*ce30*/  SHF.L.U32 R204, R204, 0x2, RZ ;  /* 0x00000002cccc7819 */ /* 0x000fc400000006ff */
[----:B------:R-:W-:Y:S02]  /*ce40*/  SHF.L.U32 R192, R192, 0x2, RZ ;  /* 0x00000002c0c07819 */ /* 0x000fe400000006ff */
[----:B------:R-:W-:Y:S02]  /*ce50*/  SHF.L.U32 R84, R84, 0x2, RZ ;  /* 0x0000000254547819 */ /* 0x000fe400000006ff */
[----:B------:R-:W-:Y:S02]  /*ce60*/  SHF.L.U32 R94, R94, 0x2, RZ ;  /* 0x000000025e5e7819 */ /* 0x000fe400000006ff */
[----:B------:R-:W-:Y:S02]  /*ce70*/  SHF.L.U32 R104, R104, 0x2, RZ ;  /* 0x0000000268687819 */ /* 0x000fe400000006ff */
[----:B------:R-:W-:Y:S02]  /*ce80*/  SHF.L.U32 R118, R118, 0x2, RZ ;  /* 0x0000000276767819 */ /* 0x000fe400000006ff */
[----:B------:R-:W-:-:S02]  /*ce90*/  SHF.L.U32 R128, R128, 0x2, RZ ;  /* 0x0000000280807819 */ /* 0x000fc400000006ff */
[----:B------:R-:W-:Y:S02]  /*cea0*/  SHF.L.U32 R138, R138, 0x2, RZ ;  /* 0x000000028a8a7819 */ /* 0x000fe400000006ff */
[----:B--2---:R-:W-:Y:S02]  /*ceb0*/  SHF.R.S32.HI R149, RZ, 0x1f, R166 ;  /* 0x0000001fff957819 */ /* 0x004fe400000114a6 */
[-C--:B------:R-:W-:Y:S02]  /*cec0*/  IADD3 R148, P6, PT, R217, R166.reuse, RZ ;  /* 0x000000a6d9947210 */ /* 0x080fe40007fde0ff */
[----:B------:R-:W-:Y:S02]  /*ced0*/  IADD3 R150, P5, PT, R212, R166, RZ ;  /* 0x000000a6d4967210 */ /* 0x000fe40007fbe0ff */
[----:B------:R-:W-:-:S03]  /*cee0*/  IADD3.X R147, PT, PT, R4, R149, RZ, P6, !PT ;  /* 0x0000009504937210 */ /* 0x000fc600037fe4ff */
[----:B------:R-:W-:Y:S01]  /*cef0*/  IMAD.X R149, R73, 0x1, R149, P5 ;  /* 0x0000000149957824 */ /* 0x000fe200028e0695 */
[----:B---3--:R-:W-:Y:S02]  /*cf00*/  SHF.R.S32.HI R153, RZ, 0x1f, R164 ;  /* 0x0000001fff997819 */ /* 0x008fe400000114a4 */
[-C--:B------:R-:W-:Y:S02]  /*cf10*/  IADD3 R152, P6, PT, R217, R164.reuse, RZ ;  /* 0x000000a4d9987210 */ /* 0x080fe40007fde0ff */
[----:B------:R-:W-:-:S03]  /*cf20*/  IADD3 R154, P5, PT, R212, R164, RZ ;  /* 0x000000a4d49a7210 */ /* 0x000fc60007fbe0ff */
[----:B------:R-:W-:Y:S01]  /*cf30*/  IMAD.X R151, R4, 0x1, R153, P6 ;  /* 0x0000000104977824 */ /* 0x000fe200030e0699 */
[----:B----4-:R-:W-:Y:S01]  /*cf40*/  SHF.R.S32.HI R157, RZ, 0x1f, R165 ;  /* 0x0000001fff9d7819 */ /* 0x010fe200000114a5 */
[----:B------:R-:W-:Y:S01]  /*cf50*/  IMAD.X R153, R73, 0x1, R153, P5 ;  /* 0x0000000149997824 */ /* 0x000fe200028e0699 */
[-C--:B------:R-:W-:Y:S02]  /*cf60*/  IADD3 R156, P6, PT, R217, R165.reuse, RZ ;  /* 0x000000a5d99c7210 */ /* 0x080fe40007fde0ff */
[----:B------:R-:W-:Y:S01]  /*cf70*/  IADD3 R158, P5, PT, R212, R165, RZ ;  /* 0x000000a5d49e7210 */ /* 0x000fe20007fbe0ff */
[----:B-----5:R-:W-:-:S04]  /*cf80*/  IMAD R37, R179, 0x18, RZ ;  /* 0x00000018b3257824 */ /* 0x020fc800078e02ff */
[----:B------:R-:W-:Y:S02]  /*cf90*/  IMAD.IADD R74, R7, 0x1, R37 ;  /* 0x00000001074a7824 */ /* 0x000fe400078e0225 */
[----:B------:R-:W-:-:S05]  /*cfa0*/  IMAD.SHL.U32 R7, R30, 0x4, RZ ;  /* 0x000000041e077824 */ /* 0x000fca00078e00ff */
[----:B------:R1:W-:Y:S04]  /*cfb0*/  STL [R1+0x4c], R7 ;  /* 0x00004c0701007387 */ /* 0x0003e80000100800 */
[----:B------:R2:W-:Y:S01]  /*cfc0*/  STL [R1+0x48], R6 ;  /* 0x0000480601007387 */ /* 0x0005e20000100800 */
[----:B-1----:R-:W-:-:S03]  /*cfd0*/  SHF.L.U64.HI R7, R24, 0x2, R31 ;  /* 0x0000000218077819 */ /* 0x002fc6000001021f */
[----:B------:R-:W-:Y:S01]  /*cfe0*/  STL [R1+0x44], R27 ;  /* 0x0000441b01007387 */ /* 0x000fe20000100800 */
[----:B--2---:R-:W-:Y:S01]  /*cff0*/  IMAD.SHL.U32 R6, R24, 0x4, RZ ;  /* 0x0000000418067824 */ /* 0x004fe200078e00ff */
[C---:B------:R-:W-:Y:S02]  /*d000*/  SHF.L.U64.HI R24, R21.reuse, 0x2, R29 ;  /* 0x0000000215187819 */ /* 0x040fe4000001021d */
[----:B------:R1:W-:Y:S04]  /*d010*/  STL [R1+0x40], R7 ;  /* 0x0000400701007387 */ /* 0x0003e80000100800 */
[----:B------:R2:W-:Y:S01]  /*d020*/  STL [R1+0x3c], R6 ;  /* 0x00003c0601007387 */ /* 0x0005e20000100800 */
[----:B-1----:R-:W-:-:S03]  /*d030*/  IMAD.SHL.U32 R7, R21, 0x4, RZ ;  /* 0x0000000415077824 */ /* 0x002fc600078e00ff */
[----:B------:R-:W-:Y:S01]  /*d040*/  STL [R1+0x38], R24 ;  /* 0x0000381801007387 */ /* 0x000fe20000100800 */
[----:B--2---:R-:W-:-:S03]  /*d050*/  SHF.L.U64.HI R6, R19, 0x2, R28 ;  /* 0x0000000213067819 */ /* 0x004fc6000001021c */
[----:B------:R1:W-:Y:S01]  /*d060*/  STL [R1+0x34], R7 ;  /* 0x0000340701007387 */ /* 0x0003e20000100800 */
[----:B------:R-:W-:-:S03]  /*d070*/  SHF.L.U32 R19, R19, 0x2, RZ ;  /* 0x0000000213137819 */ /* 0x000fc600000006ff */
        /* <DEDUP_REMOVED lines=9> */
[C---:B--2---:R-:W-:Y:S01]  /*d110*/  SHF.L.U64.HI R6, R15.reuse, 0x2, R23 ;  /* 0x000000020f067819 */ /* 0x044fe20000010217 */
[----:B------:R-:W-:Y:S02]  /*d120*/  IMAD.SHL.U32 R15, R15, 0x4, RZ ;  /* 0x000000040f0f7824 */ /* 0x000fe400078e00ff */
[----:B------:R1:W-:Y:S01]  /*d130*/  STL [R1+0x1c], R7 ;  /* 0x00001c0701007387 */ /* 0x0003e20000100800 */
[----:B------:R-:W-:Y:S01]  /*d140*/  IMAD.X R155, R4, 0x1, R157, P6 ;  /* 0x00000001049b7824 */ /* 0x000fe200030e069d */
[----:B------:R-:W-:Y:S02]  /*d150*/  SHF.R.S32.HI R161, RZ, 0x1f, R162 ;  /* 0x0000001fffa17819 */ /* 0x000fe400000114a2 */
[----:B------:R2:W-:Y:S01]  /*d160*/  STL [R1+0x18], R6 ;  /* 0x0000180601007387 */ /* 0x0005e20000100800 */
[----:B------:R-:W-:Y:S02]  /*d170*/  IADD3 R160, P6, PT, R217, R162, RZ ;  /* 0x000000a2d9a07210 */ /* 0x000fe40007fde0ff */
[----:B------:R-:W-:-:S02]  /*d180*/  IADD3.X R157, PT, PT, R73, R157, RZ, P5, !PT ;  /* 0x0000009d499d7210 */ /* 0x000fc40002ffe4ff */
[----:B-1----:R-:W-:Y:S01]  /*d190*/  SHF.L.U64.HI R7, R14, 0x2, R22 ;  /* 0x000000020e077819 */ /* 0x002fe20000010216 */
[----:B------:R-:W-:Y:S01]  /*d1a0*/  STL [R1+0x14], R15 ;  /* 0x0000140f01007387 */ /* 0x000fe20000100800 */
[----:B------:R-:W-:Y:S01]  /*d1b0*/  IADD3 R162, P5, PT, R212, R162, RZ ;  /* 0x000000a2d4a27210 */ /* 0x000fe20007fbe0ff */
[----:B--2---:R-:W-:Y:S01]  /*d1c0*/  IMAD.SHL.U32 R6, R14, 0x4, RZ ;  /* 0x000000040e067824 */ /* 0x004fe200078e00ff */
[----:B------:R-:W-:Y:S01]  /*d1d0*/  SHF.L.U64.HI R14, R13, 0x2, R20 ;  /* 0x000000020d0e7819 */ /* 0x000fe20000010214 */
[----:B------:R1:W-:Y:S01]  /*d1e0*/  STL [R1+0x10], R7 ;  /* 0x0000100701007387 */ /* 0x0003e20000100800 */
[----:B------:R-:W-:Y:S01]  /*d1f0*/  IMAD.X R159, R4, 0x1, R161, P6 ;  /* 0x00000001049f7824 */ /* 0x000fe200030e06a1 */
[----:B------:R-:W-:Y:S02]  /*d200*/  SHF.R.S32.HI R165, RZ, 0x1f, R163 ;  /* 0x0000001fffa57819 */ /* 0x000fe400000114a3 */
[----:B------:R2:W-:Y:S01]  /*d210*/  STL [R1+0xc], R6 ;  /* 0x00000c0601007387 */ /* 0x0005e20000100800 */
[-C--:B------:R-:W-:Y:S01]  /*d220*/  IADD3 R164, P6, PT, R217, R163.reuse, RZ ;  /* 0x000000a3d9a47210 */ /* 0x080fe20007fde0ff */
[----:B------:R-:W-:Y:S01]  /*d230*/  IMAD.X R161, R73, 0x1, R161, P5 ;  /* 0x0000000149a17824 */ /* 0x000fe200028e06a1 */
[----:B------:R-:W-:-:S02]  /*d240*/  IADD3 R166, P5, PT, R212, R163, RZ ;  /* 0x000000a3d4a67210 */ /* 0x000fc40007fbe0ff */
[----:B-1----:R-:W-:Y:S01]  /*d250*/  SHF.L.U32 R7, R13, 0x2, RZ ;  /* 0x000000020d077819 */ /* 0x002fe200000006ff */
[----:B------:R-:W-:Y:S01]  /*d260*/  STL [R1+0x8], R14 ;  /* 0x0000080e01007387 */ /* 0x000fe20000100800 */
[----:B--2---:R-:W-:-:S03]  /*d270*/  SHF.L.U64.HI R6, R252, 0x2, R18 ;  /* 0x00000002fc067819 */ /* 0x004fc60000010212 */
[----:B------:R-:W-:Y:S01]  /*d280*/  STL [R1+0x4], R7 ;  /* 0x0000040701007387 */ /* 0x000fe20000100800 */
[----:B------:R-:W-:Y:S01]  /*d290*/  IMAD.X R163, R4, 0x1, R165, P6 ;  /* 0x0000000104a37824 */ /* 0x000fe200030e06a5 */
[----:B------:R-:W-:Y:S02]  /*d2a0*/  SHF.R.S32.HI R169, RZ, 0x1f, R167 ;  /* 0x0000001fffa97819 */ /* 0x000fe400000114a7 */
[----:B------:R1:W-:Y:S01]  /*d2b0*/  STL [R1], R6 ;  /* 0x0000000601007387 */ /* 0x0003e20000100800 */
[-C--:B------:R-:W-:Y:S01]  /*d2c0*/  IADD3 R168, P6, PT, R217, R167.reuse, RZ ;  /* 0x000000a7d9a87210 */ /* 0x080fe20007fde0ff */
[----:B------:R-:W-:Y:S01]  /*d2d0*/  IMAD.X R165, R73, 0x1, R165, P5 ;  /* 0x0000000149a57824 */ /* 0x000fe200028e06a5 */
[----:B------:R-:W-:Y:S02]  /*d2e0*/  IADD3 R170, P5, PT, R212, R167, RZ ;  /* 0x000000a7d4aa7210 */ /* 0x000fe40007fbe0ff */
[----:B------:R-:W-:Y:S02]  /*d2f0*/  IADD3.X R167, PT, PT, R4, R169, RZ, P6, !PT ;  /* 0x000000a904a77210 */ /* 0x000fe400037fe4ff */
[----:B-1----:R-:W-:-:S02]  /*d300*/  VIMNMX R6, PT, PT, R5, 0x2, !PT ;  /* 0x0000000205067848 */ /* 0x002fc40007fe0100 */
[----:B------:R-:W-:Y:S01]  /*d310*/  IADD3 R7, PT, PT, R5, -0x6, RZ ;  /* 0xfffffffa05077810 */ /* 0x000fe20007ffe0ff */
[----:B------:R-:W-:Y:S01]  /*d320*/  IMAD.X R169, R73, 0x1, R169, P5 ;  /* 0x0000000149a97824 */ /* 0x000fe200028e06a9 */
[----:B------:R-:W-:Y:S01]  /*d330*/  SHF.R.S32.HI R173, RZ, 0x1f, R171 ;  /* 0x0000001fffad7819 */ /* 0x000fe200000114ab */
[----:B------:R-:W-:Y:S01]  /*d340*/  VIADD R5, R6, 0xffffffff ;  /* 0xffffffff06057836 */ /* 0x000fe20000000000 */
[-C--:B------:R-:W-:Y:S02]  /*d350*/  IADD3 R172, P6, PT, R217, R171.reuse, RZ ;  /* 0x000000abd9ac7210 */ /* 0x080fe40007fde0ff */
[----:B------:R-:W-:Y:S02]  /*d360*/  IADD3 R174, P5, PT, R212, R171, RZ ;  /* 0x000000abd4ae7210 */ /* 0x000fe40007fbe0ff */
[----:B------:R1:W-:Y:S01]  /*d370*/  STL [R1+0x54], R5 ;  /* 0x0000540501007387 */ /* 0x0003e20000100800 */
[----:B------:R-:W-:Y:S01]  /*d380*/  IMAD.X R171, R4, 0x1, R173, P6 ;  /* 0x0000000104ab7824 */ /* 0x000fe200030e06ad */
[----:B------:R-:W-:Y:S01]  /*d390*/  SHF.R.S32.HI R177, RZ, 0x1f, R175 ;  /* 0x0000001fffb17819 */ /* 0x000fe200000114af */
[----:B------:R-:W-:Y:S01]  /*d3a0*/  IMAD.X R173, R73, 0x1, R173, P5 ;  /* 0x0000000149ad7824 */ /* 0x000fe200028e06ad */
[----:B------:R-:W-:-:S02]  /*d3b0*/  IADD3 R176, P6, PT, R217, R175, RZ ;  /* 0x000000afd9b07210 */ /* 0x000fc40007fde0ff */
[----:B------:R-:W-:Y:S02]  /*d3c0*/  IADD3 R178, P5, PT, R212, R175, RZ ;  /* 0x000000afd4b27210 */ /* 0x000fe40007fbe0ff */
[----:B------:R-:W-:Y:S01]  /*d3d0*/  SHF.R.S32.HI R181, RZ, 0x1f, R76 ;  /* 0x0000001fffb57819 */ /* 0x000fe2000001144c */
[----:B------:R-:W-:Y:S01]  /*d3e0*/  IMAD.X R175, R4, 0x1, R177, P6 ;  /* 0x0000000104af7824 */ /* 0x000fe200030e06b1 */
[-C--:B------:R-:W-:Y:S02]  /*d3f0*/  IADD3 R180, P6, PT, R217, R76.reuse, RZ ;  /* 0x0000004cd9b47210 */ /* 0x080fe40007fde0ff */
[----:B------:R-:W-:Y:S02]  /*d400*/  IADD3.X R177, PT, PT, R73, R177, RZ, P5, !PT ;  /* 0x000000b149b17210 */ /* 0x000fe40002ffe4ff */
[----:B------:R-:W-:Y:S01]  /*d410*/  IADD3 R182, P5, PT, R212, R76, RZ ;  /* 0x0000004cd4b67210 */ /* 0x000fe20007fbe0ff */
[----:B------:R-:W-:-:S04]  /*d420*/  IMAD.X R179, R4, 0x1, R181, P6 ;  /* 0x0000000104b37824 */ /* 0x000fc800030e06b5 */
[----:B------:R-:W-:Y:S01]  /*d430*/  IMAD.X R181, R73, 0x1, R181, P5 ;  /* 0x0000000149b57824 */ /* 0x000fe200028e06b5 */
[----:B------:R-:W-:Y:S01]  /*d440*/  IADD3 R76, PT, PT, R79, R35, RZ ;  /* 0x000000234f4c7210 */ /* 0x000fe20007ffe0ff */
[----:B------:R-:W-:Y:S01]  /*d450*/  IMAD.MOV.U32 R4, RZ, RZ, RZ ;  /* 0x000000ffff047224 */ /* 0x000fe200078e00ff */
[----:B------:R-:W-:Y:S01]  /*d460*/  SHF.L.U64.HI R73, R212, 0x2, R73 ;  /* 0x00000002d4497819 */ /* 0x000fe20000010249 */
[----:B------:R-:W-:Y:S01]  /*d470*/  IMAD.SHL.U32 R252, R252, 0x4, RZ ;  /* 0x00000004fcfc7824 */ /* 0x000fe200078e00ff */
[C---:B------:R-:W-:Y:S01]  /*d480*/  SHF.L.U64.HI R217, R216.reuse, 0x2, R12 ;  /* 0x00000002d8d97819 */ /* 0x040fe2000001020c */
        /* <DEDUP_REMOVED lines=36> */
[----:B------:R-:W-:Y:S02]  /*d6d0*/  SHF.L.U32 R148, R148, 0x2, RZ ;  /* 0x0000000294947819 */ /* 0x000fe400000006ff */
[----:B------:R-:W-:Y:S02]  /*d6e0*/  SHF.L.U32 R158, R158, 0x2, RZ ;  /* 0x000000029e9e7819 */ /* 0x000fe400000006ff */
[----:B------:R-:W-:Y:S02]  /*d6f0*/  SHF.L.U32 R168, R168, 0x2, RZ ;  /* 0x00000002a8a87819 */ /* 0x000fe400000006ff */
[----:B------:R-:W-:Y:S01]  /*d700*/  SHF.L.U32 R178, R178, 0x2, RZ ;  /* 0x00000002b2b27819 */ /* 0x000fe200000006ff */
[----:B------:R-:W-:Y:S01]  /*d710*/  UMOV UR14, 0x1 ;  /* 0x00000001000e7882 */ /* 0x000fe20000000000 */
[----:B------:R-:W-:Y:S01]  /*d720*/  UMOV UR15, 0x5 ;  /* 0x00000005000f7882 */ /* 0x000fe20000000000 */
[----:B------:R-:W-:Y:S01]  /*d730*/  UMOV UR5, URZ ;  /* 0x000000ff00057c82 */ /* 0x000fe20008000000 */
[----:B------:R-:W-:Y:S01]  /*d740*/  UMOV UR6, URZ ;  /* 0x000000ff00067c82 */ /* 0x000fe20008000000 */
[----:B-1----:R-:W-:-:S05]  /*d750*/  UMOV UR7, URZ ;  /* 0x000000ff00077c82 */ /* 0x002fca0008000000 */
.L_x_11:
[----:B------:R-:W-:Y:S01]  /*d760*/  IMAD.U32 R4, R4, -0x80000000, RZ ;  /* 0x8000000004047824 */ /* 0x000fe200078e00ff */
[----:B------:R-:W-:-:S03]  /*d770*/  UIADD3 UR6, UPT, UPT, UR6, 0x1, URZ ;  /* 0x0000000106067890 */ /* 0x000fc6000fffe0ff */
[----:B------:R-:W1:Y:S01]  /*d780*/  SYNCS.PHASECHK.TRANS64.TRYWAIT P3, [UR8], R4 ;  /* 0x00000004ff0075a7 */ /* 0x000e620008061108 */
[----:B------:R-:W-:-:S04]  /*d790*/  UISETP.GT.AND UP1, UPT, UR6, 0x4, UPT ;  /* 0x000000040600788c */ /* 0x000fc8000bf24270 */
[----:B------:R-:W-:-:S04]  /*d7a0*/  USEL UR6, UR6, URZ, !UP1 ;  /* 0x000000ff06067287 */ /* 0x000fc8000c800000 */
[----:B------:R-:W-:Y:S01]  /*d7b0*/  ULEA UR34, UR6, UR10, 0xf ;  /* 0x0000000a06227291 */ /* 0x000fe2000f8e78ff */
[----:B-1----:R-:W-:Y:S11]  /*d7c0*/  @!P3 BRA `(.L_x_9) ;  /* 0x0000008c0084b947 */ /* 0x002ff60003800000 */
.L_x_17:
[----:B------:R-:W-:-:S04]  /*d7d0*/  DEPBAR.LE SB0, 0x8 ;  /* 0x000082000000791a */ /* 0x000fc80000000000 */
[----:B------:R-:W-:Y:S01]  /*d7e0*/  BAR.SYNC.DEFER_BLOCKING 0x0 ;  /* 0x0000000000007b1d */ /* 0x000fe20000010000 */
[----:B------:R-:W-:Y:S02]  /*d7f0*/  UIADD3 UR5, UPT, UPT, UR5, 0x1, URZ ;  /* 0x0000000105057890 */ /* 0x000fe4000fffe0ff */
[----:B------:R-:W-:Y:S02]  /*d800*/  ULEA UR8, UR14, UR10, 0x3 ;  /* 0x0000000a0e087291 */ /* 0x000fe4000f8e18ff */
[----:B------:R-:W-:Y:S02]  /*d810*/  UISETP.GT.AND UP1, UPT, UR5, 0x5, UPT ;  /* 0x000000050500788c */ /* 0x000fe4000bf24270 */
[----:B------:R-:W-:Y:S02]  /*d820*/  UIADD3 UR8, UPT, UPT, UR8, 0x40000, URZ ;  /* 0x0004000008087890 */ /* 0x000fe4000fffe0ff */
[----:B------:R-:W-:Y:S01]  /*d830*/  USEL UR5, UR5, URZ, !UP1 ;  /* 0x000000ff05057287 */ /* 0x000fe2000c800000 */
[----:B------:R-:W-:Y:S01]  /*d840*/  UMOV UR4, UR7 ;  /* 0x0000000700047c82 */ /* 0x000fe20008000000 */
[----:B------:R-:W1:Y:S04]  /*d850*/  LDSM.16.M88.4 R36, [R2+UR34] ;  /* 0x000000220224783b */ /* 0x000e680008000200 */
[----:B------:R-:W2:Y:S04]  /*d860*/  LDSM.16.M88.4 R8, [R2+UR34+0x800] ;  /* 0x000800220208783b */ /* 0x000ea80008000200 */
[----:B------:R-:W3:Y:S04]  /*d870*/  LDSM.16.M88.4 R12, [R2+UR34+0x1800] ;  /* 0x00180022020c783b */ /* 0x000ee80008000200 */
[----:B------:R-:W4:Y:S04]  /*d880*/  LDSM.16.M88.4 R40, [R2+UR34+0x1000] ;  /* 0x001000220228783b */ /* 0x000f280008000200 */
[----:B------:R-:W5:Y:S04]  /*d890*/  LDSM.16.M88.4 R16, [R2+UR34+0x2800] ;  /* 0x002800220210783b */ /* 0x000f680008000200 */
[----:B------:R-:W5:Y:S04]  /*d8a0*/  LDSM.16.M88.4 R28, [R2+UR34+0x3000] ;  /* 0x00300022021c783b */ /* 0x000f680008000200 */
[----:B------:R-:W5:Y:S04]  /*d8b0*/  LDSM.16.M88.4 R32, [R2+UR34+0x2000] ;  /* 0x002000220220783b */ /* 0x000f680008000200 */
[----:B------:R-:W5:Y:S04]  /*d8c0*/  LDSM.16.M88.4 R20, [R2+UR34+0x3800] ;  /* 0x003800220214783b */ /* 0x000f680008000200 */
[----:B------:R-:W5:Y:S04]  /*d8d0*/  LDSM.16.M88.4 R52, [R2+UR34+0x4000] ;  /* 0x004000220234783b */ /* 0x000f680008000200 */
[----:B------:R-:W5:Y:S01]  /*d8e0*/  LDSM.16.M88.4 R24, [R2+UR34+0x4800] ;  /* 0x004800220218783b */ /* 0x000f620008000200 */
[----:B-1----:R-:W-:Y:S01]  /*d8f0*/  IMAD.MOV.U32 R4, RZ, RZ, R36 ;  /* 0x000000ffff047224 */ /* 0x002fe200078e0024 */
[----:B------:R-:W-:Y:S01]  /*d900*/  MOV R36, R37 ;  /* 0x0000002500247202 */ /* 0x000fe20000000f00 */
[----:B------:R-:W-:Y:S01]  /*d910*/  IMAD.MOV.U32 R37, RZ, RZ, R39 ;  /* 0x000000ffff257224 */ /* 0x000fe200078e0027 */
[----:B------:R-:W1:Y:S01]  /*d920*/  LDSM.16.M88.4 R56, [R2+UR34+0x5000] ;  /* 0x005000220238783b */ /* 0x000e620008000200 */
[----:B------:R-:W-:Y:S01]  /*d930*/  IMAD.MOV.U32 R5, RZ, RZ, R38 ;  /* 0x000000ffff057224 */ /* 0x000fe200078e0026 */
[----:B--2---:R-:W-:Y:S01]  /*d940*/  MOV R39, R11 ;  /* 0x0000000b00277202 */ /* 0x004fe20000000f00 */
[----:B------:R-:W-:Y:S01]  /*d950*/  IMAD.MOV.U32 R38, RZ, RZ, R9 ;  /* 0x000000ffff267224 */ /* 0x000fe200078e0009 */
[----:B------:R-:W-:Y:S01]  /*d960*/  LDSM.16.M88.4 R60, [R2+UR34+0x6000] ;  /* 0x00600022023c783b */ /* 0x000fe20008000200 */
[----:B---3--:R-:W-:-:S02]  /*d970*/  IMAD.MOV.U32 R11, RZ, RZ, R14 ;  /* 0x000000ffff0b7224 */ /* 0x008fc400078e000e */
[----:B------:R-:W-:Y:S01]  /*d980*/  IMAD.MOV.U32 R7, RZ, RZ, R10 ;  /* 0x000000ffff077224 */ /* 0x000fe200078e000a */
[----:B------:R-:W-:Y:S01]  /*d990*/  MOV R10, R12 ;  /* 0x0000000c000a7202 */ /* 0x000fe20000000f00 */
[----:B----4-:R-:W-:Y:S01]  /*d9a0*/  IMAD.MOV.U32 R9, RZ, RZ, R42 ;  /* 0x000000ffff097224 */ /* 0x010fe200078e002a */
[----:B------:R-:W-:Y:S01]  /*d9b0*/  LDSM.16.M88.4 R64, [R2+UR34+0x7000] ;  /* 0x007000220240783b */ /* 0x000fe20008000200 */
[----:B------:R-:W-:Y:S02]  /*d9c0*/  IMAD.MOV.U32 R42, RZ, RZ, R13 ;  /* 0x000000ffff2a7224 */ /* 0x000fe400078e000d */
[----:B-----5:R-:W-:Y:S01]  /*d9d0*/  IMAD.MOV.U32 R14, RZ, RZ, R16 ;  /* 0x000000ffff0e7224 */ /* 0x020fe200078e0010 */
[----:B------:R-:W-:Y:S01]  /*d9e0*/  MOV R46, R17 ;  /* 0x00000011002e7202 */ /* 0x000fe20000000f00 */
[----:B------:R-:W-:Y:S01]  /*d9f0*/  LDSM.16.M88.4 R108, [R2+UR34+0x7800] ;  /* 0x00780022026c783b */ /* 0x000fe20008000200 */
[----:B------:R-:W-:Y:S01]  /*da00*/  IMAD.MOV.U32 R6, RZ, RZ, R8 ;  /* 0x000000ffff067224 */ /* 0x000fe200078e0008 */
[----:B------:R-:W-:Y:S01]  /*da10*/  MOV R49, R31 ;  /* 0x0000001f00317202 */ /* 0x000fe20000000f00 */
[----:B------:R-:W-:-:S02]  /*da20*/  IMAD.MOV.U32 R16, RZ, RZ, R28 ;  /* 0x000000ffff107224 */ /* 0x000fc400078e001c */
[----:B------:R-:W-:Y:S01]  /*da30*/  IMAD.MOV.U32 R17, RZ, RZ, R30 ;  /* 0x000000ffff117224 */ /* 0x000fe200078e001e */
[----:B------:R-:W-:Y:S01]  /*da40*/  MOV R13, R34 ;  /* 0x00000022000d7202 */ /* 0x000fe20000000f00 */
[----:B------:R-:W-:Y:S02]  /*da50*/  IMAD.MOV.U32 R48, RZ, RZ, R29 ;  /* 0x000000ffff307224 */ /* 0x000fe400078e001d */
[----:B------:R-:W-:Y:S01]  /*da60*/  IMAD.MOV.U32 R12, RZ, RZ, R32 ;  /* 0x000000ffff0c7224 */ /* 0x000fe200078e0020 */
[----:B------:R-:W2:Y:S01]  /*da70*/  LDSM.16.M88.4 R28, [R2+UR34+0x5800] ;  /* 0x00580022021c783b */ /* 0x000ea20008000200 */
[----:B------:R-:W-:Y:S02]  /*da80*/  IMAD.MOV.U32 R44, RZ, RZ, R33 ;  /* 0x000000ffff2c7224 */ /* 0x000fe400078e0021 */
[----:B------:R-:W-:Y:S02]  /*da90*/  IMAD.MOV.U32 R45, RZ, RZ, R35 ;  /* 0x000000ffff2d7224 */ /* 0x000fe400078e0023 */
[----:B------:R-:W3:Y:S01]  /*daa0*/  LDSM.16.M88.4 R32, [R2+UR34+0x6800] ;  /* 0x006800220220783b */ /* 0x000ee20008000200 */
        /* <DEDUP_REMOVED lines=11> */
[----:B------:R-:W-:Y:S01]  /*db60*/  IMAD.MOV.U32 R51, RZ, RZ, R23 ;  /* 0x000000ffff337224 */ /* 0x000fe200078e0017 */
[----:B------:R-:W-:Y:S01]  /*db70*/  MOV R23, R26 ;  /* 0x0000001a00177202 */ /* 0x000fe20000000f00 */
[----:B------:R-:W-:Y:S02]  /*db80*/  IMAD.MOV.U32 R21, RZ, RZ, R54 ;  /* 0x000000ffff157224 */ /* 0x000fe400078e0036 */
[----:B------:R-:W-:-:S02]  /*db90*/  IMAD.MOV.U32 R53, RZ, RZ, R55 ;  /* 0x000000ffff357224 */ /* 0x000fc400078e0037 */
[----:B------:R-:W-:Y:S02]  /*dba0*/  IMAD.MOV.U32 R22, RZ, RZ, R24 ;  /* 0x000000ffff167224 */ /* 0x000fe400078e0018 */
[----:B------:R-:W-:Y:S02]  /*dbb0*/  IMAD.MOV.U32 R54, RZ, RZ, R25 ;  /* 0x000000ffff367224 */ /* 0x000fe400078e0019 */
[----:B------:R-:W-:Y:S02]  /*dbc0*/  IMAD.MOV.U32 R55, RZ, RZ, R27 ;  /* 0x000000ffff377224 */ /* 0x000fe400078e001b */
[----:B-1----:R-:W-:Y:S01]  /*dbd0*/  IMAD.MOV.U32 R24, RZ, RZ, R56 ;  /* 0x000000ffff187224 */ /* 0x002fe200078e0038 */
[----:B------:R-:W-:Y:S01]  /*dbe0*/  MOV R56, R57 ;  /* 0x0000003900387202 */ /* 0x000fe20000000f00 */
[----:B------:R-:W-:Y:S02]  /*dbf0*/  IMAD.MOV.U32 R25, RZ, RZ, R58 ;  /* 0x000000ffff197224 */ /* 0x000fe400078e003a */
[----:B--2---:R-:W-:-:S02]  /*dc00*/  IMAD.MOV.U32 R26, RZ, RZ, R28 ;  /* 0x000000ffff1a7224 */ /* 0x004fc400078e001c */
[----:B------:R-:W-:Y:S01]  /*dc10*/  IMAD.MOV.U32 R27, RZ, RZ, R30 ;  /* 0x000000ffff1b7224 */ /* 0x000fe200078e001e */
[----:B---3--:R-:W-:Y:S01]  /*dc20*/  MOV R30, R32 ;  /* 0x00000020001e7202 */ /* 0x008fe20000000f00 */
        /* <DEDUP_REMOVED lines=8> */
[----:B------:R-:W-:Y:S01]  /*dcb0*/  IMAD.MOV.U32 R62, RZ, RZ, R33 ;  /* 0x000000ffff3e7224 */ /* 0x000fe200078e0021 */
[----:B------:R-:W-:Y:S01]  /*dcc0*/  MOV R33, R66 ;  /* 0x0000004200217202 */ /* 0x000fe20000000f00 */
[----:B------:R-:W-:Y:S01]  /*dcd0*/  IMAD.MOV.U32 R64, RZ, RZ, R65 ;  /* 0x000000ffff407224 */ /* 0x000fe200078e0041 */
[----:B------:R-:W-:Y:S01]  /*dce0*/  MOV R66, R109 ;  /* 0x0000006d00427202 */ /* 0x000fe20000000f00 */
[----:B------:R-:W-:Y:S02]  /*dcf0*/  IMAD.MOV.U32 R31, RZ, RZ, R34 ;  /* 0x000000ffff1f7224 */ /* 0x000fe400078e0022 */
[----:B------:R-:W-:-:S02]  /*dd00*/  IMAD.MOV.U32 R63, RZ, RZ, R35 ;  /* 0x000000ffff3f7224 */ /* 0x000fc400078e0023 */
[----:B------:R-:W-:Y:S02]  /*dd10*/  IMAD.MOV.U32 R65, RZ, RZ, R67 ;  /* 0x000000ffff417224 */ /* 0x000fe400078e0043 */
[----:B------:R-:W-:Y:S02]  /*dd20*/  IMAD.MOV.U32 R34, RZ, RZ, R108 ;  /* 0x000000ffff227224 */ /* 0x000fe400078e006c */
[----:B------:R-:W-:Y:S02]  /*dd30*/  IMAD.MOV.U32 R35, RZ, RZ, R110 ;  /* 0x000000ffff237224 */ /* 0x000fe400078e006e */
[----:B------:R-:W-:-:S04]  /*dd40*/  IMAD.MOV.U32 R67, RZ, RZ, R111 ;  /* 0x000000ffff437224 */ /* 0x000fc800078e006f */
[----:B------:R1:W-:Y:S01]  /*dd50*/  STTM.x64 tmem[UR11+0x100], R4 ;  /* 0x00010004000079ed */ /* 0x0003e2000834000b */
[----:B------:R-:W2:Y:S02]  /*dd60*/  FENCE.VIEW.ASYNC.T ;  /* 0x00000000000073c6 */ /* 0x000ea40000000200 */
[----:B--2---:R-:W-:Y:S06]  /*dd70*/  BAR.SYNC.DEFER_BLOCKING 0x0 ;  /* 0x0000000000007b1d */ /* 0x004fec0000010000 */
[----:B------:R-:W-:Y:S05]  /*dd80*/  @P0 BRA `(.L_x_10) ;  /* 0x0000000000cc0947 */ /* 0x000fea0003800000 */
[----:B------:R-:W-:Y:S01]  /*dd90*/  ULEA UR9, UR5, UR10, 0xe ;  /* 0x0000000a05097291 */ /* 0x000fe2000f8e70ff */
[----:B------:R-:W-:Y:S01]  /*dda0*/  UMOV UR7, URZ ;  /* 0x000000ff00077c82 */ /* 0x000fe20008000000 */
[----:B------:R-:W-:Y:S02]  /*ddb0*/  UIADD3 UR35, UPT, UPT, UR18, 0x108, URZ ;  /* 0x0000010812237890 */ /* 0x000fe4000fffe0ff */
[----:B------:R-:W-:Y:S02]  /*ddc0*/  UIADD3 UR9, UPT, UPT, UR9, 0x28000, URZ ;  /* 0x0002800009097890 */ /* 0x000fe4000fffe0ff */
[----:B------:R-:W-:Y:S02]  /*ddd0*/  UIADD3 UR40, UPT, UPT, UR18, 0x110, URZ ;  /* 0x0000011012287890 */ /* 0x000fe4000fffe0ff */
[----:B------:R-:W-:Y:S02]  /*dde0*/  USHF.R.U32.HI UR9, URZ, 0x4, UR9 ;  /* 0x00000004ff097899 */ /* 0x000fe40008011609 */
[----:B------:R-:W-:-:S02]  /*ddf0*/  UIADD3 UR41, UPT, UPT, UR18, 0x118, URZ ;  /* 0x0000011812297890 */ /* 0x000fc4000fffe0ff */
[----:B------:R-:W-:Y:S02]  /*de00*/  USGXT.U32 UR12, UR9, 0xe ;  /* 0x0000000e090c789a */ /* 0x000fe40008000000 */
[----:B------:R-:W-:Y:S02]  /*de10*/  UIADD3 UR42, UPT, UPT, UR18, 0x80, URZ ;  /* 0x00000080122a7890 */ /* 0x000fe4000fffe0ff */
[----:B------:R-:W-:Y:S02]  /*de20*/  UIADD3 UR28, UP1, UPT, UR12, 0x2, URZ ;  /* 0x000000020c1c7890 */ /* 0x000fe4000ff3e0ff */
[----:B------:R-:W-:Y:S02]  /*de30*/  UIADD3 UR43, UPT, UPT, UR18, 0x120, URZ ;  /* 0x00000120122b7890 */ /* 0x000fe4000fffe0ff */
[----:B------:R-:W-:Y:S02]  /*de40*/  UIADD3.X UR29, UPT, UPT, UR7, 0x40004040, URZ, UP1, !UPT ;  /* 0x40004040071d7890 */ /* 0x000fe40008ffe4ff */
[----:B------:R-:W-:-:S02]  /*de50*/  UIADD3 UR36, UP1, UPT, UR28, 0x2, URZ ;  /* 0x000000021c247890 */ /* 0x000fc4000ff3e0ff */
[----:B------:R-:W-:Y:S02]  /*de60*/  UIADD3 UR38, UP2, UPT, UR28, 0x4, URZ ;  /* 0x000000041c267890 */ /* 0x000fe4000ff5e0ff */
[----:B------:R-:W-:Y:S02]  /*de70*/  UIADD3.X UR37, UPT, UPT, UR29, URZ, URZ, UP1, !UPT ;  /* 0x000000ff1d257290 */ /* 0x000fe40008ffe4ff */
[----:B------:R-:W-:Y:S02]  /*de80*/  UIADD3.X UR39, UPT, UPT, UR29, URZ, URZ, UP2, !UPT ;  /* 0x000000ff1d277290 */ /* 0x000fe400097fe4ff */
[----:B------:R-:W-:Y:S02]  /*de90*/  UIADD3 UR44, UPT, UPT, UR18, 0x80, URZ ;  /* 0x00000080122c7890 */ /* 0x000fe4000fffe0ff */
[----:B------:R-:W-:Y:S02]  /*dea0*/  UIADD3 UR45, UPT, UPT, UR18, 0x128, URZ ;  /* 0x00000128122d7890 */ /* 0x000fe4000fffe0ff */
[----:B------:R-:W-:-:S02]  /*deb0*/  UIADD3 UR46, UPT, UPT, UR18, 0x80, URZ ;  /* 0x00000080122e7890 */ /* 0x000fc4000fffe0ff */
        /* <DEDUP_REMOVED lines=22> */
[----:B------:R-:W-:Y:S01]  /*e020*/  UMOV UR9, URZ ;  /* 0x000000ff00097c82 */ /* 0x000fe20008000000 */
[----:B------:R2:W-:Y:S01]  /*e030*/  UTCHMMA tmem[UR43], gdesc[UR12], tmem[UR42], tmem[UR32], idesc[UR33], UPT ;  /* 0x00ff200c2b0079ea */ /* 0x0005e2000b80002a */
        /* <DEDUP_REMOVED lines=8> */
.L_x_10:
[----:B-1----:R-:W3:Y:S01]  /*e0c0*/  LDL R7, [R1+0xe4] ;  /* 0x0000e40001077983 */ /* 0x002ee20000100800 */
[----:B------:R-:W1:Y:S03]  /*e0d0*/  LDC R5, c[0x0][0x3a0] ;  /* 0x0000e800ff057b82 */ /* 0x000e660000000800 */
[----:B------:R-:W4:Y:S01]  /*e0e0*/  LDL R6, [R1+0xe0] ;  /* 0x0000e00001067983 */ /* 0x000f220000100800 */
[----:B------:R-:W-:Y:S02]  /*e0f0*/  ISETP.GT.AND P4, PT, R77, RZ, PT ;  /* 0x000000ff4d00720c */ /* 0x000fe40003f84270 */
[----:B------:R-:W-:Y:S01]  /*e100*/  IADD3 R10, PT, PT, R68, UR34, RZ ;  /* 0x00000022440a7c10 */ /* 0x000fe2000fffe0ff */
[----:B------:R-:W5:Y:S04]  /*e110*/  LDL R21, [R1+0x4] ;  /* 0x0000040001157983 */ /* 0x000f680000100800 */
[----:B--2---:R-:W2:Y:S04]  /*e120*/  LDL R20, [R1+0x14] ;  /* 0x0000140001147983 */ /* 0x004ea80000100800 */
[----:B------:R-:W2:Y:S04]  /*e130*/  LDL R19, [R1+0x8] ;  /* 0x0000080001137983 */ /* 0x000ea80000100800 */
[----:B------:R-:W2:Y:S04]  /*e140*/  LDL R18, [R1+0x24] ;  /* 0x0000240001127983 */ /* 0x000ea80000100800 */
[----:B------:R-:W2:Y:S01]  /*e150*/  LDL R17, [R1+0x18] ;  /* 0x0000180001117983 */ /* 0x000ea20000100800 */
[----:B-1----:R-:W-:-:S03]  /*e160*/  VIADD R5, R5, 0x1f ;  /* 0x0000001f05057836 */ /* 0x002fc60000000000 */
[----:B------:R-:W2:Y:S02]  /*e170*/  LDL R15, [R1+0x28] ;  /* 0x00002800010f7983 */ /* 0x000ea40000100800 */
[----:B------:R-:W-:Y:S02]  /*e180*/  SHF.R.S32.HI R4, RZ, 0x1f, R5 ;  /* 0x0000001fff047819 */ /* 0x000fe40000011405 */
[----:B------:R-:W2:Y:S02]  /*e190*/  LDL R14, [R1+0x44] ;  /* 0x00004400010e7983 */ /* 0x000ea40000100800 */
[----:B------:R-:W-:Y:S02]  /*e1a0*/  LEA.HI R4, R4, R5, RZ, 0x5 ;  /* 0x0000000504047211 */ /* 0x000fe400078f28ff */
[----:B------:R-:W2:Y:S02]  /*e1b0*/  LDL R16, [R1+0x34] ;  /* 0x0000340001107983 */ /* 0x000ea40000100800 */
[----:B------:R-:W-:-:S02]  /*e1c0*/  SHF.R.S32.HI R4, RZ, 0x5, R4 ;  /* 0x00000005ff047819 */ /* 0x000fc40000011404 */
[----:B------:R-:W2:Y:S03]  /*e1d0*/  LDL R12, [R1+0x48] ;  /* 0x00004800010c7983 */ /* 0x000ea60000100800 */
[----:B------:R-:W-:Y:S01]  /*e1e0*/  VIADD R4, R4, 0xfffffffa ;  /* 0xfffffffa04047836 */ /* 0x000fe20000000000 */
[----:B------:R-:W2:Y:S04]  /*e1f0*/  LDL R13, [R1+0x38] ;  /* 0x00003800010d7983 */ /* 0x000ea80000100800 */
[----:B------:R-:W-:Y:S01]  /*e200*/  ISETP.GE.AND P3, PT, R187, R4, PT ;  /* 0x00000004bb00720c */ /* 0x000fe20003f66270 */
[----:B------:R-:W-:Y:S01]  /*e210*/  BAR.SYNC.DEFER_BLOCKING 0x0 ;  /* 0x0000000000007b1d */ /* 0x000fe20000010000 */
[----:B------:R-:W-:-:S02]  /*e220*/  SEL R4, RZ, 0x4, !P4 ;  /* 0x00000004ff047807 */ /* 0x000fc40006000000 */
[----:B------:R-:W-:Y:S02]  /*e230*/  ISETP.GT.AND P4, PT, R77, 0x1, PT ;  /* 0x000000014d00780c */ /* 0x000fe40003f84270 */
[----:B------:R-:W-:Y:S02]  /*e240*/  SEL R4, R4, RZ, !P3 ;  /* 0x000000ff04047207 */ /* 0x000fe40005800000 */
[----:B------:R-:W-:Y:S01]  /*e250*/  SEL R5, RZ, 0x4, !P4 ;  /* 0x00000004ff057807 */ /* 0x000fe20006000000 */
[----:B------:R-:W1:Y:S01]  /*e260*/  S2R R9, SR_TID.X ;  /* 0x0000000000097919 */ /* 0x000e620000002100 */
[----:B------:R-:W-:Y:S01]  /*e270*/  ISETP.NE.U32.AND P5, PT, R4, RZ, PT ;  /* 0x000000ff0400720c */ /* 0x000fe20003fa5070 */
[----:B------:R-:W-:Y:S01]  /*e280*/  UIADD3 UR15, UPT, UPT, UR15, 0x1, URZ ;  /* 0x000000010f0f7890 */ /* 0x000fe2000fffe0ff */
[----:B------:R-:W2:Y:S04]  /*e290*/  LDL R24, [R1+0xc] ;  /* 0x00000c0001187983 */ /* 0x000ea80000100800 */
[----:B------:R-:W2:Y:S04]  /*e2a0*/  LDL R23, [R1] ;  /* 0x0000000001177983 */ /* 0x000ea80000100800 */
[----:B------:R-:W2:Y:S01]  /*e2b0*/  LDL R22, [R1+0x1c] ;  /* 0x00001c0001167983 */ /* 0x000ea20000100800 */
[----:B---3--:R-:W-:-:S02]  /*e2c0*/  IADD3 R4, P4, PT, R75, R7, RZ ;  /* 0x000000074b047210 */ /* 0x008fc40007f9e0ff */
[----:B------:R-:W-:Y:S02]  /*e2d0*/  SEL R7, R5, RZ, !P3 ;  /* 0x000000ff05077207 */ /* 0x000fe40005800000 */
[----:B----4-:R-:W-:Y:S01]  /*e2e0*/  IADD3 R6, P6, PT, R75, R6, RZ ;  /* 0x000000064b067210 */ /* 0x010fe20007fde0ff */
[----:B------:R-:W-:Y:S01]  /*e2f0*/  IMAD.X R5, R74, 0x1, R73, P4 ;  /* 0x000000014a057824 */ /* 0x000fe200020e0649 */
[----:B------:R-:W-:-:S03]  /*e300*/  ISETP.NE.U32.AND P4, PT, R7, RZ, PT ;  /* 0x000000ff0700720c */ /* 0x000fc60003f85070 */
[----:B------:R-:W-:Y:S01]  /*e310*/  IMAD.X R7, R74, 0x1, R72, P6 ;  /* 0x000000014a077824 */ /* 0x000fe200030e0648 */
[----:B------:R-:W-:Y:S01]  /*e320*/  @!PT LDS RZ, [RZ] ;  /* 0x00000000fffff984 */ /* 0x000fe20000000800 */
[----:B------:R-:W-:Y:S01]  /*e330*/  @!PT LDS RZ, [RZ] ;  /* 0x00000000fffff984 */ /* 0x000fe20000000800 */
[----:B------:R-:W-:Y:S01]  /*e340*/  @!PT LDS RZ, [RZ] ;  /* 0x00000000fffff984 */ /* 0x000fe20000000800 */
[----:B------:R3:W-:Y:S04]  /*e350*/  LDGSTS.E [R10], desc[UR16][R4.64], P5 ;  /* 0x00000000040a7fae */ /* 0x0007e8000a9a1010 */
[----:B------:R4:W-:Y:S01]  /*e360*/  LDGSTS.E [R10+0x200], desc[UR16][R6.64], P5 ;  /* 0x00200000060a7fae */ /* 0x0009e2000a9a1010 */
[----:B------:R-:W-:Y:S02]  /*e370*/  ISETP.GT.AND P6, PT, R77, 0x2, PT ;  /* 0x000000024d00780c */ /* 0x000fe40003fc4270 */
[----:B---3--:R-:W-:-:S05]  /*e380*/  IADD3 R4, P5, PT, R75, R186, RZ ;  /* 0x000000ba4b047210 */ /* 0x008fca0007fbe0ff */
[C---:B------:R-:W-:Y:S01]  /*e390*/  IMAD.X R5, R74.reuse, 0x1, R185, P5 ;  /* 0x000000014a057824 */ /* 0x040fe200028e06b9 */
[----:B----4-:R-:W-:Y:S02]  /*e3a0*/  IADD3 R6, P5, PT, R75, R184, RZ ;  /* 0x000000b84b067210 */ /* 0x010fe40007fbe0ff */
[----:B------:R-:W-:Y:S02]  /*e3b0*/  SEL R8, RZ, 0x4, !P6 ;  /* 0x00000004ff087807 */ /* 0x000fe40007000000 */
[----:B------:R3:W-:Y:S01]  /*e3c0*/  LDGSTS.E [R10+0x400], desc[UR16][R4.64], P4 ;  /* 0x00400000040a7fae */ /* 0x0007e2000a1a1010 */
[----:B------:R-:W-:Y:S01]  /*e3d0*/  IMAD.X R7, R74, 0x1, R183, P5 ;  /* 0x000000014a077824 */ /* 0x000fe200028e06b7 */
[----:B------:R-:W-:-:S04]  /*e3e0*/  SEL R8, R8, RZ, !P3 ;  /* 0x000000ff08087207 */ /* 0x000fc80005800000 */
[----:B------:R4:W-:Y:S01]  /*e3f0*/  LDGSTS.E [R10+0x600], desc[UR16][R6.64], P4 ;  /* 0x00600000060a7fae */ /* 0x0009e2000a1a1010 */
[----:B------:R-:W-:Y:S02]  /*e400*/  ISETP.NE.U32.AND P5, PT, R8, RZ, PT ;  /* 0x000000ff0800720c */ /* 0x000fe40003fa5070 */
[----:B---3--:R-:W-:Y:S02]  /*e410*/  IADD3 R4, P4, PT, R75, R182, RZ ;  /* 0x000000b64b047210 */ /* 0x008fe40007f9e0ff */
[----:B------:R-:W-:-:S03]  /*e420*/  ISETP.GT.AND P6, PT, R77, 0x3, PT ;  /* 0x000000034d00780c */ /* 0x000fc60003fc4270 */
[C---:B------:R-:W-:Y:S01]  /*e430*/  IMAD.X R5, R74.reuse, 0x1, R181, P4 ;  /* 0x000000014a057824 */ /* 0x040fe200020e06b5 */
[----:B----4-:R-:W-:Y:S02]  /*e440*/  IADD3 R6, P4, PT, R75, R180, RZ ;  /* 0x000000b44b067210 */ /* 0x010fe40007f9e0ff */
[----:B------:R-:W-:Y:S02]  /*e450*/  SEL R8, RZ, 0x4, !P6 ;  /* 0x00000004ff087807 */ /* 0x000fe40007000000 */
[----:B------:R-:W-:Y:S01]  /*e460*/  IADD3.X R7, PT, PT, R74, R179, RZ, P4, !PT ;  /* 0x000000b34a077210 */ /* 0x000fe200027fe4ff */
[----:B------:R3:W-:Y:S01]  /*e470*/  LDGSTS.E [R10+0x800], desc[UR16][R4.64], P5 ;  /* 0x00800000040a7fae */ /* 0x0007e2000a9a1010 */
[----:B------:R-:W-:-:S03]  /*e480*/  SEL R8, R8, RZ, !P3 ;  /* 0x000000ff08087207 */ /* 0x000fc60005800000 */
[----:B------:R4:W-:Y:S01]  /*e490*/  LDGSTS.E [R10+0xa00], desc[UR16][R6.64], P5 ;  /* 0x00a00000060a7fae */ /* 0x0009e2000a9a1010 */
[----:B------:R-:W-:Y:S02]  /*e4a0*/  ISETP.NE.U32.AND P4, PT, R8, RZ, PT ;  /* 0x000000ff0800720c */ /* 0x000fe40003f85070 */
[----:B---3--:R-:W-:Y:S02]  /*e4b0*/  IADD3 R4, P5, PT, R75, R178, RZ ;  /* 0x000000b24b047210 */ /* 0x008fe40007fbe0ff */
[----:B------:R-:W-:-:S03]  /*e4c0*/  ISETP.GT.AND P6, PT, R77, 0x4, PT ;  /* 0x000000044d00780c */ /* 0x000fc60003fc4270 */
[----:B------:R-:W-:Y:S01]  /*e4d0*/  IMAD.X R5, R74, 0x1, R177, P5 ;  /* 0x000000014a057824 */ /* 0x000fe200028e06b1 */
[----:B----4-:R-:W-:Y:S02]  /*e4e0*/  IADD3 R6, P5, PT, R75, R176, RZ ;  /* 0x000000b04b067210 */ /* 0x010fe40007fbe0ff */
[----:B------:R-:W-:-:S03]  /*e4f0*/  SEL R8, RZ, 0x4, !P6 ;  /* 0x00000004ff087807 */ /* 0x000fc60007000000 */
[----:B------:R3:W-:Y:S01]  /*e500*/  LDGSTS.E [R10+0xc00], desc[UR16][R4.64], P4 ;  /* 0x00c00000040a7fae */ /* 0x0007e2000a1a1010 */
[----:B------:R-:W-:Y:S01]  /*e510*/  IMAD.X R7, R74, 0x1, R175, P5 ;  /* 0x000000014a077824 */ /* 0x000fe200028e06af */
[----:B------:R-:W-:-:S04]  /*e520*/  SEL R8, R8, RZ, !P3 ;  /* 0x000000ff08087207 */ /* 0x000fc80005800000 */
        /* <DEDUP_REMOVED lines=13> */
[----:B------:R-:W-:Y:S02]  /*e600*/  ISETP.GT.AND P6, PT, R77, 0x6, PT ;  /* 0x000000064d00780c */ /* 0x000fe40003fc4270 */
[----:B------:R-:W-:Y:S02]  /*e610*/  IADD3.X R5, PT, PT, R74, R169, RZ, P5, !PT ;  /* 0x000000a94a057210 */ /* 0x000fe40002ffe4ff */
        /* <DEDUP_REMOVED lines=23> */
[----:B------:R-:W-:Y:S02]  /*e790*/  IADD3.X R7, PT, PT, R74, R159, RZ, P5, !PT ;  /* 0x0000009f4a077210 */ /* 0x000fe40002ffe4ff */
        /* <DEDUP_REMOVED lines=213> */
[----:B------:R-:W-:Y:S02]  /*f4f0*/  ISETP.GT.AND P6, PT, R77, 0x1e, PT ;  /* 0x0000001e4d00780c */ /* 0x000fe40003fc4270 */
[----:B---3--:R-:W-:Y:S02]  /*f500*/  IADD3 R4, P5, PT, R75, R196, RZ ;  /* 0x000000c44b047210 */ /* 0x008fe40007fbe0ff */
[----:B------:R-:W-:-:S03]  /*f510*/  SEL R8, RZ, 0x4, !P6 ;  /* 0x00000004ff087807 */ /* 0x000fc60007000000 */
[----:B------:R-:W-:Y:S01]  /*f520*/  IMAD.X R5, R74, 0x1, R197, P5 ;  /* 0x000000014a057824 */ /* 0x000fe200028e06c5 */
[----:B----4-:R-:W-:Y:S02]  /*f530*/  IADD3 R6, P5, PT, R75, R200, RZ ;  /* 0x000000c84b067210 */ /* 0x010fe40007fbe0ff */
[----:B------:R-:W-:Y:S02]  /*f540*/  SEL R8, R8, RZ, !P3 ;  /* 0x000000ff08087207 */ /* 0x000fe40005800000 */
[----:B------:R-:W-:Y:S01]  /*f550*/  ISETP.GT.AND P6, PT, R77, 0x1f, PT ;  /* 0x0000001f4d00780c */ /* 0x000fe20003fc4270 */
[----:B------:R-:W-:Y:S01]  /*f560*/  IMAD.X R7, R74, 0x1, R201, P5 ;  /* 0x000000014a077824 */ /* 0x000fe200028e06c9 */
[----:B------:R-:W-:Y:S01]  /*f570*/  ISETP.NE.U32.AND P5, PT, R8, RZ, PT ;  /* 0x000000ff0800720c */ /* 0x000fe20003fa5070 */
[----:B------:R3:W-:Y:S01]  /*f580*/  LDGSTS.E [R10+0x7400], desc[UR16][R4.64], P4 ;  /* 0x07400000040a7fae */ /* 0x0007e2000a1a1010 */
[----:B------:R-:W-:-:S03]  /*f590*/  SEL R8, RZ, 0x4, !P6 ;  /* 0x00000004ff087807 */ /* 0x000fc60007000000 */
[----:B------:R4:W-:Y:S01]  /*f5a0*/  LDGSTS.E [R10+0x7600], desc[UR16][R6.64], P4 ;  /* 0x07600000060a7fae */ /* 0x0009e2000a1a1010 */
[----:B-1----:R-:W-:Y:S02]  /*f5b0*/  LOP3.LUT R9, R9, 0x1f, RZ, 0xc0, !PT ;  /* 0x0000001f09097812 */ /* 0x002fe400078ec0ff */
[----:B------:R-:W-:Y:S02]  /*f5c0*/  SEL R8, R8, RZ, !P3 ;  /* 0x000000ff08087207 */ /* 0x000fe40005800000 */
[C---:B---3--:R-:W-:Y:S02]  /*f5d0*/  IADD3 R4, P4, PT, R75.reuse, R202, RZ ;  /* 0x000000ca4b047210 */ /* 0x048fe40007f9e0ff */
[----:B----4-:R-:W-:Y:S02]  /*f5e0*/  IADD3 R6, P6, PT, R75, R204, RZ ;  /* 0x000000cc4b067210 */ /* 0x010fe40007fde0ff */
[----:B------:R-:W-:-:S03]  /*f5f0*/  IADD3.X R5, PT, PT, R74, R203, RZ, P4, !PT ;  /* 0x000000cb4a057210 */ /* 0x000fc600027fe4ff */
[----:B------:R-:W-:Y:S01]  /*f600*/  IMAD.X R7, R74, 0x1, R205, P6 ;  /* 0x000000014a077824 */ /* 0x000fe200030e06cd */
[----:B------:R-:W-:Y:S01]  /*f610*/  ISETP.GE.AND P6, PT, R9, R77, PT ;  /* 0x0000004d0900720c */ /* 0x000fe20003fc6270 */
[----:B------:R-:W-:Y:S01]  /*f620*/  UISETP.GT.AND UP1, UPT, UR15, 0x5, UPT ;  /* 0x000000050f00788c */ /* 0x000fe2000bf24270 */
[----:B------:R-:W-:Y:S01]  /*f630*/  ISETP.NE.U32.AND P4, PT, R8, RZ, PT ;  /* 0x000000ff0800720c */ /* 0x000fe20003f85070 */
[----:B------:R1:W-:Y:S01]  /*f640*/  LDGSTS.E [R10+0x7800], desc[UR16][R4.64], P5 ;  /* 0x07800000040a7fae */ /* 0x0003e2000a9a1010 */
[----:B------:R-:W-:Y:S01]  /*f650*/  SEL R8, RZ, 0x4, P6 ;  /* 0x00000004ff087807 */ /* 0x000fe20003000000 */
[----:B------:R-:W-:Y:S02]  /*f660*/  USEL UR15, UR15, URZ, !UP1 ;  /* 0x000000ff0f0f7287 */ /* 0x000fe4000c800000 */
[----:B------:R3:W-:Y:S01]  /*f670*/  LDGSTS.E [R10+0x7a00], desc[UR16][R6.64], P5 ;  /* 0x07a00000060a7fae */ /* 0x0007e2000a9a1010 */
[----:B------:R-:W-:Y:S01]  /*f680*/  SEL R8, R8, RZ, !P3 ;  /* 0x000000ff08087207 */ /* 0x000fe20005800000 */
[----:B------:R-:W-:-:S03]  /*f690*/  ULEA UR7, UR15, UR10, 0xe ;  /* 0x0000000a0f077291 */ /* 0x000fc6000f8e70ff */
[----:B------:R-:W-:Y:S02]  /*f6a0*/  ISETP.NE.U32.AND P3, PT, R8, RZ, PT ;  /* 0x000000ff0800720c */ /* 0x000fe40003f65070 */
[C---:B-1----:R-:W-:Y:S02]  /*f6b0*/  IADD3 R4, P5, PT, R75.reuse, R206, RZ ;  /* 0x000000ce4b047210 */ /* 0x042fe40007fbe0ff */
[----:B---3--:R-:W-:-:S03]  /*f6c0*/  IADD3 R6, P6, PT, R75, R208, RZ ;  /* 0x000000d04b067210 */ /* 0x008fc60007fde0ff */
[----:B------:R-:W-:Y:S01]  /*f6d0*/  IMAD.X R5, R74, 0x1, R207, P5 ;  /* 0x000000014a057824 */ /* 0x000fe200028e06cf */
[----:B------:R-:W-:Y:S01]  /*f6e0*/  IADD3 R8, P5, PT, R78, R210, RZ ;  /* 0x000000d24e087210 */ /* 0x000fe20007fbe0ff */
[----:B------:R-:W-:-:S03]  /*f6f0*/  IMAD.X R7, R74, 0x1, R209, P6 ;  /* 0x000000014a077824 */ /* 0x000fc600030e06d1 */
[----:B------:R1:W-:Y:S01]  /*f700*/  LDGSTS.E [R10+0x7c00], desc[UR16][R4.64], P4 ;  /* 0x07c00000040a7fae */ /* 0x0003e2000a1a1010 */
[----:B------:R-:W-:Y:S01]  /*f710*/  IMAD.X R9, R76, 0x1, R211, P5 ;  /* 0x000000014c097824 */ /* 0x000fe200028e06d3 */
[----:B------:R-:W-:Y:S02]  /*f720*/  IADD3 R11, PT, PT, R3, UR7, RZ ;  /* 0x00000007030b7c10 */ /* 0x000fe4000fffe0ff */
[----:B------:R3:W-:Y:S04]  /*f730*/  LDGSTS.E [R10+0x7e00], desc[UR16][R6.64], P4 ;  /* 0x07e00000060a7fae */ /* 0x0007e8000a1a1010 */
[----:B------:R-:W0:Y:S01]  /*f740*/  LDGDEPBAR ;  /* 0x00000000000079af */ /* 0x000e220000000000 */
[----:B-1----:R-:W-:-:S03]  /*f750*/  IADD3 R4, P6, PT, R78, R214, RZ ;  /* 0x000000d64e047210 */ /* 0x002fc60007fde0ff */
[----:B------:R1:W-:Y:S01]  /*f760*/  LDGSTS.E [R11+0x28000], desc[UR16][R8.64], P3 ;  /* 0x28000000080b7fae */ /* 0x0003e200099a1010 */
[----:B---3--:R-:W-:Y:S01]  /*f770*/  IADD3 R6, P4, PT, R78, R218, RZ ;  /* 0x000000da4e067210 */ /* 0x008fe20007f9e0ff */
[C---:B------:R-:W-:Y:S02]  /*f780*/  IMAD.X R5, R76.reuse, 0x1, R215, P6 ;  /* 0x000000014c057824 */ /* 0x040fe400030e06d7 */
[----:B------:R-:W3:Y:S02]  /*f790*/  LDL R10, [R1+0x4c] ;  /* 0x00004c00010a7983 */ /* 0x000ee40000100800 */
[----:B------:R-:W-:Y:S02]  /*f7a0*/  IMAD.X R7, R76, 0x1, R219, P4 ;  /* 0x000000014c077824 */ /* 0x000fe400020e06db */
[----:B------:R4:W-:Y:S01]  /*f7b0*/  LDGSTS.E [R11+0x28400], desc[UR16][R4.64], P3 ;  /* 0x28400000040b7fae */ /* 0x0009e200099a1010 */
[----:B-1----:R-:W-:-:S03]  /*f7c0*/  IADD3 R8, P5, PT, R78, R222, RZ ;  /* 0x000000de4e087210 */ /* 0x002fc60007fbe0ff */
[----:B------:R1:W-:Y:S02]  /*f7d0*/  LDGSTS.E [R11+0x28800], desc[UR16][R6.64], P3 ;  /* 0x28800000060b7fae */ /* 0x0003e400099a1010 */
[----:B------:R-:W-:Y:S01]  /*f7e0*/  IMAD.X R9, R76, 0x1, R223, P5 ;  /* 0x000000014c097824 */ /* 0x000fe200028e06df */
[----:B----4-:R-:W-:-:S04]  /*f7f0*/  IADD3 R4, P4, PT, R78, R226, RZ ;  /* 0x000000e24e047210 */ /* 0x010fc80007f9e0ff */
[----:B------:R4:W-:Y:S01]  /*f800*/  LDGSTS.E [R11+0x28c00], desc[UR16][R8.64], P3 ;  /* 0x28c00000080b7fae */ /* 0x0009e200099a1010 */
[----:B-1----:R-:W-:Y:S01]  /*f810*/  IADD3 R6, P5, PT, R78, R230, RZ ;  /* 0x000000e64e067210 */ /* 0x002fe20007fbe0ff */
[----:B------:R-:W-:-:S03]  /*f820*/  IMAD.X R5, R76, 0x1, R227, P4 ;  /* 0x000000014c057824 */ /* 0x000fc600020e06e3 */
[----:B------:R-:W-:Y:S02]  /*f830*/  IADD3.X R7, PT, PT, R76, R231, RZ, P5, !PT ;  /* 0x000000e74c077210 */ /* 0x000fe40002ffe4ff */
[----:B------:R1:W-:Y:S01]  /*f840*/  LDGSTS.E [R11+0x29000], desc[UR16][R4.64], P3 ;  /* 0x29000000040b7fae */ /* 0x0003e200099a1010 */
[----:B----4-:R-:W-:-:S03]  /*f850*/  IADD3 R8, P4, PT, R78, R234, RZ ;  /* 0x000000ea4e087210 */ /* 0x010fc60007f9e0ff */
[----:B------:R4:W-:Y:S02]  /*f860*/  LDGSTS.E [R11+0x29400], desc[UR16][R6.64], P3 ;  /* 0x29400000060b7fae */ /* 0x0009e400099a1010 */
[----:B------:R-:W-:Y:S01]  /*f870*/  IMAD.X R9, R76, 0x1, R235, P4 ;  /* 0x000000014c097824 */ /* 0x000fe200020e06eb */
[----:B-1----:R-:W-:-:S04]  /*f880*/  IADD3 R4, P5, PT, R78, R238, RZ ;  /* 0x000000ee4e047210 */ /* 0x002fc80007fbe0ff */
[----:B------:R1:W-:Y:S01]  /*f890*/  LDGSTS.E [R11+0x29800], desc[UR16][R8.64], P3 ;  /* 0x29800000080b7fae */ /* 0x0003e200099a1010 */
[----:B----4-:R-:W-:Y:S01]  /*f8a0*/  IADD3 R6, P4, PT, R78, R242, RZ ;  /* 0x000000f24e067210 */ /* 0x010fe20007f9e0ff */
[----:B------:R-:W-:-:S04]  /*f8b0*/  IMAD.X R5, R76, 0x1, R239, P5 ;  /* 0x000000014c057824 */ /* 0x000fc800028e06ef */
[----:B------:R-:W-:Y:S01]  /*f8c0*/  IMAD.X R7, R76, 0x1, R243, P4 ;  /* 0x000000014c077824 */ /* 0x000fe200020e06f3 */
[----:B------:R4:W-:Y:S01]  /*f8d0*/  LDGSTS.E [R11+0x29c00], desc[UR16][R4.64], P3 ;  /* 0x29c00000040b7fae */ /* 0x0009e200099a1010 */
[----:B-1----:R-:W-:-:S03]  /*f8e0*/  IADD3 R8, P5, PT, R78, R246, RZ ;  /* 0x000000f64e087210 */ /* 0x002fc60007fbe0ff */
[----:B------:R5:W-:Y:S02]  /*f8f0*/  LDGSTS.E [R11+0x2a000], desc[UR16][R6.64], P3 ;  /* 0x2a000000060b7fae */ /* 0x000be400099a1010 */
[----:B------:R-:W-:Y:S01]  /*f900*/  IMAD.X R9, R76, 0x1, R247, P5 ;  /* 0x000000014c097824 */ /* 0x000fe200028e06f7 */
[----:B----4-:R-:W-:-:S04]  /*f910*/  IADD3 R4, P4, PT, R78, R250, RZ ;  /* 0x000000fa4e047210 */ /* 0x010fc80007f9e0ff */
[----:B------:R1:W-:Y:S01]  /*f920*/  LDGSTS.E [R11+0x2a400], desc[UR16][R8.64], P3 ;  /* 0x2a400000080b7fae */ /* 0x0003e200099a1010 */
[----:B-----5:R-:W-:Y:S02]  /*f930*/  IADD3 R6, P5, PT, R78, R21, RZ ;  /* 0x000000154e067210 */ /* 0x020fe40007fbe0ff */
[C---:B------:R-:W-:Y:S01]  /*f940*/  IADD3.X R5, PT, PT, R76.reuse, R251, RZ, P4, !PT ;  /* 0x000000fb4c057210 */ /* 0x040fe200027fe4ff */
[----:B------:R-:W4:Y:S02]  /*f950*/  LDL R21, [R1+0x10] ;  /* 0x0000100001157983 */ /* 0x000f240000100800 */
[----:B--2---:R-:W-:Y:S02]  /*f960*/  IMAD.X R7, R76, 0x1, R19, P5 ;  /* 0x000000014c077824 */ /* 0x004fe400028e0613 */
[----:B------:R2:W-:Y:S01]  /*f970*/  LDGSTS.E [R11+0x2a800], desc[UR16][R4.64], P3 ;  /* 0x2a800000040b7fae */ /* 0x0005e200099a1010 */
[----:B-1----:R-:W-:-:S03]  /*f980*/  IADD3 R8, P4, PT, R78, R20, RZ ;  /* 0x000000144e087210 */ /* 0x002fc60007f9e0ff */
[----:B------:R-:W-:Y:S02]  /*f990*/  LDGSTS.E [R11+0x2ac00], desc[UR16][R6.64], P3 ;  /* 0x2ac00000060b7fae */ /* 0x000fe400099a1010 */
[----:B------:R-:W-:Y:S02]  /*f9a0*/  IMAD.X R9, R76, 0x1, R17, P4 ;  /* 0x000000014c097824 */ /* 0x000fe400020e0611 */
[----:B------:R-:W5:Y:S01]  /*f9b0*/  LDL R20, [R1+0x2c] ;  /* 0x00002c0001147983 */ /* 0x000f620000100800 */
[----:B--2---:R-:W-:-:S03]  /*f9c0*/  IADD3 R4, P5, PT, R78, R18, RZ ;  /* 0x000000124e047210 */ /* 0x004fc60007fbe0ff */
[----:B------:R1:W-:Y:S02]  /*f9d0*/  LDGSTS.E [R11+0x2b000], desc[UR16][R8.64], P3 ;  /* 0x2b000000080b7fae */ /* 0x0003e400099a1010 */
[----:B------:R-:W-:Y:S02]  /*f9e0*/  IMAD.X R5, R76, 0x1, R15, P5 ;  /* 0x000000014c057824 */ /* 0x000fe400028e060f */
[----:B------:R-:W2:Y:S04]  /*f9f0*/  LDL R19, [R1+0x20] ;  /* 0x0000200001137983 */ /* 0x000ea80000100800 */
[----:B------:R-:W3:Y:S01]  /*fa00*/  LDL R18, [R1+0x3c] ;  /* 0x00003c0001127983 */ /* 0x000ee20000100800 */
[----:B-1----:R-:W-:-:S03]  /*fa10*/  IADD3 R8, P5, PT, R78, R14, RZ ;  /* 0x0000000e4e087210 */ /* 0x002fc60007fbe0ff */
[----:B------:R-:W3:Y:S01]  /*fa20*/  LDL R17, [R1+0x30] ;  /* 0x0000300001117983 */ /* 0x000ee20000100800 */
[----:B------:R-:W-:Y:S02]  /*fa30*/  IADD3 R6, P4, PT, R78, R16, RZ ;  /* 0x000000104e067210 */ /* 0x000fe40007f9e0ff */
[----:B------:R-:W-:Y:S01]  /*fa40*/  IADD3.X R9, PT, PT, R76, R12, RZ, P5, !PT ;  /* 0x0000000c4c097210 */ /* 0x000fe20002ffe4ff */
[----:B------:R-:W3:Y:S01]  /*fa50*/  LDL R16, [R1+0x40] ;  /* 0x0000400001107983 */ /* 0x000ee20000100800 */
[----:B------:R-:W-:-:S03]  /*fa60*/  LOP3.LUT R12, R3, 0x40, RZ, 0x3c, !PT ;  /* 0x00000040030c7812 */ /* 0x000fc600078e3cff */
[----:B------:R-:W3:Y:S01]  /*fa70*/  LDL R15, [R1+0x50] ;  /* 0x00005000010f7983 */ /* 0x000ee20000100800 */
[----:B------:R-:W-:Y:S02]  /*fa80*/  IMAD.X R7, R76, 0x1, R13, P4 ;  /* 0x000000014c077824 */ /* 0x000fe400020e060d */
[----:B------:R-:W-:Y:S01]  /*fa90*/  VIADD R13, R12, UR7 ;  /* 0x000000070c0d7c36 */ /* 0x000fe20008000000 */
[----:B------:R-:W3:Y:S04]  /*faa0*/  LDL R14, [R1+0x5c] ;  /* 0x00005c00010e7983 */ /* 0x000ee80000100800 */
[----:B------:R-:W3:Y:S04]  /*fab0*/  LDL R12, [R1+0x54] ;  /* 0x00005400010c7983 */ /* 0x000ee80000100800 */
[----:B------:R1:W-:Y:S04]  /*fac0*/  LDGSTS.E [R11+0x2b400], desc[UR16][R4.64], P3 ;  /* 0x2b400000040b7fae */ /* 0x0003e800099a1010 */
[----:B------:R1:W-:Y:S04]  /*fad0*/  LDGSTS.E [R11+0x2b800], desc[UR16][R6.64], P3 ;  /* 0x2b800000060b7fae */ /* 0x0003e800099a1010 */
[----:B------:R1:W-:Y:S02]  /*fae0*/  LDGSTS.E [R11+0x2bc00], desc[UR16][R8.64], P3 ;  /* 0x2bc00000080b7fae */ /* 0x0003e400099a1010 */
[----:B-1----:R-:W-:-:S02]  /*faf0*/  IADD3 R4, P4, PT, R78, R212, RZ ;  /* 0x000000d44e047210 */ /* 0x002fc40007f9e0ff */
[----:B------:R-:W-:-:S03]  /*fb00*/  IADD3 R6, P5, PT, R78, R216, RZ ;  /* 0x000000d84e067210 */ /* 0x000fc60007fbe0ff */
[----:B------:R-:W-:Y:S01]  /*fb10*/  IMAD.X R5, R76, 0x1, R213, P4 ;  /* 0x000000014c057824 */ /* 0x000fe200020e06d5 */
[----:B------:R-:W-:Y:S01]  /*fb20*/  IADD3 R8, P4, PT, R78, R220, RZ ;  /* 0x000000dc4e087210 */ /* 0x000fe20007f9e0ff */
[----:B------:R-:W-:-:S03]  /*fb30*/  IMAD.X R7, R76, 0x1, R217, P5 ;  /* 0x000000014c077824 */ /* 0x000fc600028e06d9 */
[----:B------:R1:W-:Y:S01]  /*fb40*/  LDGSTS.E [R13+0x28200], desc[UR16][R4.64], P3 ;  /* 0x28200000040d7fae */ /* 0x0003e200099a1010 */
[----:B------:R-:W-:-:S03]  /*fb50*/  IMAD.X R9, R76, 0x1, R221, P4 ;  /* 0x000000014c097824 */ /* 0x000fc600020e06dd */
[----:B------:R1:W-:Y:S04]  /*fb60*/  LDGSTS.E [R13+0x28600], desc[UR16][R6.64], P3 ;  /* 0x28600000060d7fae */ /* 0x0003e800099a1010 */
[----:B------:R1:W-:Y:S02]  /*fb70*/  LDGSTS.E [R13+0x28a00], desc[UR16][R8.64], P3 ;  /* 0x28a00000080d7fae */ /* 0x0003e400099a1010 */
[C---:B-1----:R-:W-:Y:S02]  /*fb80*/  IADD3 R4, P5, PT, R78.reuse, R224, RZ ;  /* 0x000000e04e047210 */ /* 0x042fe40007fbe0ff */
[----:B------:R-:W-:Y:S02]  /*fb90*/  IADD3 R6, P4, PT, R78, R228, RZ ;  /* 0x000000e44e067210 */ /* 0x000fe40007f9e0ff */
[----:B------:R-:W-:-:S02]  /*fba0*/  IADD3.X R5, PT, PT, R76, R225, RZ, P5, !PT ;  /* 0x000000e14c057210 */ /* 0x000fc40002ffe4ff */
[----:B------:R-:W-:Y:S01]  /*fbb0*/  IADD3 R8, P5, PT, R78, R232, RZ ;  /* 0x000000e84e087210 */ /* 0x000fe20007fbe0ff */
[C---:B------:R-:W-:Y:S02]  /*fbc0*/  IMAD.X R7, R76.reuse, 0x1, R229, P4 ;  /* 0x000000014c077824 */ /* 0x040fe400020e06e5 */
[----:B------:R1:W-:Y:S02]  /*fbd0*/  LDGSTS.E [R13+0x28e00], desc[UR16][R4.64], P3 ;  /* 0x28e00000040d7fae */ /* 0x0003e400099a1010 */
[----:B------:R-:W-:Y:S02]  /*fbe0*/  IMAD.X R9, R76, 0x1, R233, P5 ;  /* 0x000000014c097824 */ /* 0x000fe400028e06e9 */
        /* <DEDUP_REMOVED lines=8> */
[----:B------:R-:W-:-:S03]  /*fc70*/  IADD3.X R9, PT, PT, R76, R245, RZ, P4, !PT ;  /* 0x000000f54c097210 */ /* 0x000fc600027fe4ff */
[----:B------:R1:W-:Y:S04]  /*fc80*/  LDGSTS.E [R13+0x29e00], desc[UR16][R6.64], P3 ;  /* 0x29e00000060d7fae */ /* 0x0003e800099a1010 */
[----:B------:R1:W-:Y:S02]  /*fc90*/  LDGSTS.E [R13+0x2a200], desc[UR16][R8.64], P3 ;  /* 0x2a200000080d7fae */ /* 0x0003e400099a1010 */
[C---:B-1----:R-:W-:Y:S02]  /*fca0*/  IADD3 R4, P5, PT, R78.reuse, R248, RZ ;  /* 0x000000f84e047210 */ /* 0x042fe40007fbe0ff */
[----:B------:R-:W-:-:S03]  /*fcb0*/  IADD3 R6, P4, PT, R78, R252, RZ ;  /* 0x000000fc4e067210 */ /* 0x000fc60007f9e0ff */
[----:B------:R-:W-:Y:S01]  /*fcc0*/  IMAD.X R5, R76, 0x1, R249, P5 ;  /* 0x000000014c057824 */ /* 0x000fe200028e06f9 */
[----:B------:R-:W-:Y:S01]  /*fcd0*/  IADD3 R8, P5, PT, R78, R24, RZ ;  /* 0x000000184e087210 */ /* 0x000fe20007fbe0ff */
[----:B------:R-:W-:-:S03]  /*fce0*/  IMAD.X R7, R76, 0x1, R23, P4 ;  /* 0x000000014c077824 */ /* 0x000fc600020e0617 */
[----:B------:R1:W-:Y:S04]  /*fcf0*/  LDGSTS.E [R13+0x2a600], desc[UR16][R4.64], P3 ;  /* 0x2a600000040d7fae */ /* 0x0003e800099a1010 */
[----:B------:R5:W-:Y:S01]  /*fd00*/  LDGSTS.E [R13+0x2aa00], desc[UR16][R6.64], P3 ;  /* 0x2aa00000060d7fae */ /* 0x000be200099a1010 */
[----:B-1----:R-:W-:Y:S01]  /*fd10*/  IADD3 R4, P6, PT, R78, R22, RZ ;  /* 0x000000164e047210 */ /* 0x002fe20007fde0ff */
[----:B------:R-:W-:Y:S01]  /*fd20*/  VIADD R187, R187, 0x1 ;  /* 0x00000001bbbb7836 */ /* 0x000fe20000000000 */
[----:B------:R-:W-:-:S04]  /*fd30*/  UIADD3 UR14, UPT, UPT, UR14, 0x1, URZ ;  /* 0x000000010e0e7890 */ /* 0x000fc8000fffe0ff */
[----:B------:R-:W-:-:S04]  /*fd40*/  UISETP.GT.AND UP1, UPT, UR14, 0x1, UPT ;  /* 0x000000010e00788c */ /* 0x000fc8000bf24270 */
[----:B------:R-:W-:Y:S02]  /*fd50*/  USEL UR7, URZ, 0x1, !UP1 ;  /* 0x00000001ff077887 */ /* 0x000fe4000c800000 */
[----:B------:R-:W-:Y:S02]  /*fd60*/  USEL UR14, UR14, URZ, !UP1 ;  /* 0x000000ff0e0e7287 */ /* 0x000fe4000c800000 */
[----:B------:R-:W-:Y:S01]  /*fd70*/  ULOP3.LUT UR7, UR4, UR7, URZ, 0x3c, !UPT ;  /* 0x0000000704077292 */ /* 0x000fe2000f8e3cff */
[----:B------:R-:W-:Y:S01]  /*fd80*/  IADD3 R77, PT, PT, R77, -0x20, RZ ;  /* 0xffffffe04d4d7810 */ /* 0x000fe20007ffe0ff */
[----:B----4-:R-:W-:-:S05]  /*fd90*/  IMAD.X R9, R76, 0x1, R21, P5 ;  /* 0x000000014c097824 */ /* 0x010fca00028e0615 */
[----:B------:R1:W-:Y:S01]  /*fda0*/  LDGSTS.E [R13+0x2ae00], desc[UR16][R8.64], P3 ;  /* 0x2ae00000080d7fae */ /* 0x0003e200099a1010 */
[----:B-----5:R-:W-:Y:S01]  /*fdb0*/  IADD3 R6, P4, PT, R78, R20, RZ ;  /* 0x000000144e067210 */ /* 0x020fe20007f9e0ff */
[----:B--2---:R-:W-:Y:S01]  /*fdc0*/  IMAD.X R5, R76, 0x1, R19, P6 ;  /* 0x000000014c057824 */ /* 0x004fe200030e0613 */
[C---:B---3--:R-:W-:Y:S02]  /*fdd0*/  IADD3 R10, P6, PT, R78.reuse, R10, RZ ;  /* 0x0000000a4e0a7210 */ /* 0x048fe40007fde0ff */
[----:B-1----:R-:W-:Y:S02]  /*fde0*/  IADD3 R8, P5, PT, R78, R18, RZ ;  /* 0x000000124e087210 */ /* 0x002fe40007fbe0ff */
[----:B------:R1:W-:Y:S01]  /*fdf0*/  LDGSTS.E [R13+0x2b200], desc[UR16][R4.64], P3 ;  /* 0x2b200000040d7fae */ /* 0x0003e200099a1010 */
[C---:B------:R-:W-:Y:S02]  /*fe00*/  IADD3.X R7, PT, PT, R76.reuse, R17, RZ, P4, !PT ;  /* 0x000000114c077210 */ /* 0x040fe400027fe4ff */
[----:B------:R-:W-:-:S03]  /*fe10*/  IMAD.X R9, R76, 0x1, R16, P5 ;  /* 0x000000014c097824 */ /* 0x000fc600028e0610 */
[----:B------:R2:W-:Y:S01]  /*fe20*/  LDGSTS.E [R13+0x2b600], desc[UR16][R6.64], P3 ;  /* 0x2b600000060d7fae */ /* 0x0005e200099a1010 */
[----:B------:R-:W-:-:S03]  /*fe30*/  IMAD.X R11, R76, 0x1, R15, P6 ;  /* 0x000000014c0b7824 */ /* 0x000fc600030e060f */
[----:B------:R2:W-:Y:S04]  /*fe40*/  LDGSTS.E [R13+0x2ba00], desc[UR16][R8.64], P3 ;  /* 0x2ba00000080d7fae */ /* 0x0005e800099a1010 */
[----:B------:R2:W-:Y:S01]  /*fe50*/  LDGSTS.E [R13+0x2be00], desc[UR16][R10.64], P3 ;  /* 0x2be000000a0d7fae */ /* 0x0005e200099a1010 */
[----:B------:R-:W-:-:S03]  /*fe60*/  ISETP.NE.U32.AND P3, PT, R12, R187, PT ;  /* 0x000000bb0c00720c */ /* 0x000fc60003f65070 */
[----:B------:R-:W0:Y:S01]  /*fe70*/  LDGDEPBAR ;  /* 0x00000000000079af */ /* 0x000e220000000000 */
[----:B------:R-:W-:Y:S02]  /*fe80*/  IADD3 R78, P4, PT, R78, R14, RZ ;  /* 0x0000000e4e4e7210 */ /* 0x000fe40007f9e0ff */
[----:B------:R-:W-:Y:S01]  /*fe90*/  IADD3 R75, P5, PT, R75, R70, RZ ;  /* 0x000000464b4b7210 */ /* 0x000fe20007fbe0ff */
[----:B-1----:R-:W-:Y:S02]  /*fea0*/  IMAD.U32 R4, RZ, RZ, UR4 ;  /* 0x00000004ff047e24 */ /* 0x002fe4000f8e00ff */
[----:B------:R-:W-:Y:S02]  /*feb0*/  IMAD.X R76, R76, 0x1, R69, P4 ;  /* 0x000000014c4c7824 */ /* 0x000fe400020e0645 */
[----:B------:R-:W-:Y:S02]  /*fec0*/  IMAD.X R74, R74, 0x1, R71, P5 ;  /* 0x000000014a4a7824 */ /* 0x000fe400028e0647 */
[----:B--2---:R-:W-:Y:S06]  /*fed0*/  @P3 BRA `(.L_x_11) ;  /* 0xffffffd800203947 */ /* 0x004fec000383ffff */
.L_x_8:
[----:B---3--:R-:W1:Y:S01]  /*fee0*/  LDC R5, c[0x0][0x3b4] ;  /* 0x0000ed00ff057b82 */ /* 0x008e620000000800 */
[----:B------:R-:W2:Y:S01]  /*fef0*/  LDCU UR19, c[0x0][0x3b8] ;  /* 0x00007700ff1377ac */ /* 0x000ea20008000800 */
[----:B------:R-:W3:Y:S01]  /*ff00*/  LDCU.64 UR32, c[0x0][0x398] ;  /* 0x00007300ff2077ac */ /* 0x000ee20008000a00 */
[----:B------:R-:W4:Y:S01]  /*ff10*/  LDCU.128 UR12, c[0x0][0x390] ;  /* 0x00007200ff0c77ac */ /* 0x000f220008000c00 */
[----:B------:R-:W-:Y:S05]  /*ff20*/  @!P2 BRA `(.L_x_12) ;  /* 0x000000000010a947 */ /* 0x000fea0003800000 */
[----:B------:R-:W-:-:S06]  /*ff30*/  USHF.L.U32 UR4, UR4, 0x1f, URZ ;  /* 0x0000001f04047899 */ /* 0x000fcc00080006ff */
[----:B------:R-:W-:-:S04]  /*ff40*/  IMAD.U32 R2, RZ, RZ, UR4 ;  /* 0x00000004ff027e24 */ /* 0x000fc8000f8e00ff */
[----:B------:R-:W5:Y:S02]  /*ff50*/  SYNCS.PHASECHK.TRANS64.TRYWAIT P0, [UR8], R2 ;  /* 0x00000002ff0075a7 */ /* 0x000f640008001108 */
[----:B-----5:R-:W-:Y:S05]  /*ff60*/  @!P0 BRA `(.L_x_13) ;  /* 0x0000006400a88947 */ /* 0x020fea0003800000 */
.L_x_12:
[----:B------:R-:W-:-:S04]  /*ff70*/  DEPBAR.LE SB0, 0x0 ;  /* 0x000080000000791a */ /* 0x000fc80000000000 */
[----:B------:R-:W-:Y:S01]  /*ff80*/  BAR.SYNC.DEFER_BLOCKING 0x0 ;  /* 0x0000000000007b1d */ /* 0x000fe20000010000 */
[C---:B-1----:R-:W-:Y:S01]  /*ff90*/  IMAD R200, R198.reuse, R5, RZ ;  /* 0x00000005c6c87224 */ /* 0x042fe200078e02ff */
[----:B----4-:R-:W-:-:S04]  /*ffa0*/  ISETP.GE.AND P0, PT, R198, UR14, PT ;  /* 0x0000000ec6007c0c */ /* 0x010fc8000bf06270 */
[----:B------:R-:W1:Y:S01]  /*ffb0*/  LDCU.64 UR4, c[0x0][0x398] ;  /* 0x00007300ff0477ac */ /* 0x000e620008000a00 */
[----:B--2---:R-:W-:Y:S01]  /*ffc0*/  IMAD R202, R0, UR19, RZ ;  /* 0x0000001300ca7c24 */ /* 0x004fe2000f8e02ff */
[----:B------:R-:W2:Y:S01]  /*ffd0*/  LDCU.64 UR30, c[0x0][0x398] ;  /* 0x00007300ff1e77ac */ /* 0x000ea20008000a00 */
[----:B------:R-:W4:Y:S01]  /*ffe0*/  LDCU.64 UR28, c[0x0][0x398] ;  /* 0x00007300ff1c77ac */ /* 0x000f220008000a00 */
[----:B------:R-:W5:Y:S01]  /*fff0*/  LDCU.64 UR26, c[0x0][0x398] ;  /* 0x00007300ff1a77ac */ /* 0x000f620008000a00 */
[----:B------:R-:W3:Y:S01]  /*10000*/  LDCU.64 UR8, c[0x0][0x398] ;  /* 0x00007300ff0877ac */ /* 0x000ee20008000a00 */
[----:B------:R-:W1:Y:S02]  /*10010*/  @!P1 SYNCS.CCTL.IV [UR10+0x40000] ;  /* 0x04000000ff0099b1 */ /* 0x000e64000800000a */
[----:B-1----:R-:W-:Y:S01]  /*10020*/  BAR.SYNC.DEFER_BLOCKING 0x0 ;  /* 0x0000000000007b1d */ /* 0x002fe20000010000 */
[----:B------:R-:W-:-:S05]  /*10030*/  LEA R2, P2, R200, UR12, 0x2 ;  /* 0x0000000cc8027c11 */ /* 0x000fca000f8410ff */
[----:B------:R-:W1:Y:S01]  /*10040*/  LDCU.64 UR22, c[0x0][0x398] ;  /* 0x00007300ff1677ac */ /* 0x000e620008000a00 */
[----:B------:R-:W1:Y:S01]  /*10050*/  LDTM.x64 R8, tmem[UR11] ;  /* 0x0000000b000879ee */ /* 0x000e620008340000 */
[----:B---3--:R-:W-:Y:S01]  /*10060*/  ISETP.LT.AND P0, PT, R0, UR33, !P0 ;  /* 0x0000002100007c0c */ /* 0x008fe2000c701270 */
[----:B------:R-:W-:Y:S01]  /*10070*/  LDTM.x64 R132, tmem[UR11+0x40] ;  /* 0x0000400b008479ee */ /* 0x000fe20008340000 */
[----:B------:R-:W-:Y:S01]  /*10080*/  LEA.HI.X.SX32 R3, R200, UR13, 0x2, P2 ;  /* 0x0000000dc8037c11 */ /* 0x000fe200090f16ff */
[----:B------:R-:W3:Y:S01]  /*10090*/  LDCU.64 UR24, c[0x0][0x398] ;  /* 0x00007300ff1877ac */ /* 0x000ee20008000a00 */
[----:B------:R-:W1:Y:S01]  /*100a0*/  LDCU.64 UR20, c[0x0][0x398] ;  /* 0x00007300ff1477ac */ /* 0x000e620008000a00 */
[----:B------:R-:W1:Y:S01]  /*100b0*/  LDCU.64 UR6, c[0x0][0x398] ;  /* 0x00007300ff0677ac */ /* 0x000e620008000a00 */
[----:B------:R-:W2:Y:S01]  /*100c0*/  @!P1 SYNCS.CCTL.IV [UR10+0x40008] ;  /* 0x04000800ff0099b1 */ /* 0x000ea2000800000a */
[----:B------:R-:W2:Y:S01]  /*100d0*/  LDCU UR47, c[0x0][0x398] ;  /* 0x00007300ff2f77ac */ /* 0x000ea20008000800 */
[----:B------:R-:W2:Y:S01]  /*100e0*/  LDCU UR48, c[0x0][0x398] ;  /* 0x00007300ff3077ac */ /* 0x000ea20008000800 */
[----:B-1----:R-:W-:Y:S01]  /*100f0*/  STL [R1+0x4], R9 ;  /* 0x0000040901007387 */ /* 0x002fe20000100800 */
[----:B------:R-:W-:Y:S01]  /*10100*/  MOV R252, R22 ;  /* 0x0000001600fc7202 */ /* 0x000fe20000000f00 */
[----:B------:R-:W-:Y:S01]  /*10110*/  IMAD.MOV.U32 R206, RZ, RZ, R68 ;  /* 0x000000ffffce7224 */ /* 0x000fe200078e0044 */
[----:B------:R-:W-:Y:S01]  /*10120*/  MOV R247, R27 ;  /* 0x0000001b00f77202 */ /* 0x000fe20000000f00 */
[----:B------:R-:W-:Y:S01]  /*10130*/  STL.64 [R1+0x8], R10 ;  /* 0x0000080a01007387 */ /* 0x000fe20000100a00 */
[----:B------:R-:W-:Y:S01]  /*10140*/  IMAD.MOV.U32 R205, RZ, RZ, R69 ;  /* 0x000000ffffcd7224 */ /* 0x000fe200078e0045 */
[----:B------:R-:W-:Y:S01]  /*10150*/  MOV R242, R32 ;  /* 0x0000002000f27202 */ /* 0x000fe20000000f00 */
[----:B------:R-:W-:Y:S01]  /*10160*/  IMAD.MOV.U32 R204, RZ, RZ, R70 ;  /* 0x000000ffffcc7224 */ /* 0x000fe200078e0046 */
        /* <DEDUP_REMOVED lines=20> */
[----:B------:R1:W-:Y:S01]  /*102b0*/  STL [R1+0x1dc], R252 ;  /* 0x0001dcfc01007387 */ /* 0x0003e20000100800 */
[----:B------:R-:W-:Y:S01]  /*102c0*/  IMAD.WIDE R196, R202, 0x4, R2 ;  /* 0x00000004cac47825 */ /* 0x000fe200078e0202 */
[----:B------:R-:W-:Y:S01]  /*102d0*/  MOV R212, R62 ;  /* 0x0000003e00d47202 */ /* 0x000fe20000000f00 */
[----:B------:R-:W2:Y:S01]  /*102e0*/  LDCU UR73, c[0x0][0x398] ;  /* 0x00007300ff4977ac */ /* 0x000ea20008000800 */
[----:B------:R-:W2:Y:S01]  /*102f0*/  LDTM.x64 R68, tmem[UR11+0x80] ;  /* 0x0000800b004479ee */ /* 0x000ea20008340000 */
[----:B------:R-:W-:Y:S01]  /*10300*/  IMAD.MOV.U32 R241, RZ, RZ, R33 ;  /* 0x000000fffff17224 */ /* 0x000fe200078e0021 */
[----:B------:R-:W-:Y:S01]  /*10310*/  MOV R207, R67 ;  /* 0x0000004300cf7202 */ /* 0x000fe20000000f00 */
[----:B------:R-:W-:Y:S01]  /*10320*/  IMAD.MOV.U32 R240, RZ, RZ, R34 ;  /* 0x000000fffff07224 */ /* 0x000fe200078e0022 */
[----:B------:R-:W2:Y:S01]  /*10330*/  LDCU UR52, c[0x0][0x398] ;  /* 0x00007300ff3477ac */ /* 0x000ea20008000800 */
[----:B------:R-:W-:Y:S01]  /*10340*/  IMAD.MOV.U32 R239, RZ, RZ, R35 ;  /* 0x000000ffffef7224 */ /* 0x000fe200078e0023 */
[----:B-1----:R-:W3:Y:S01]  /*10350*/  LDL.LU R252, [R1+0x4] ;  /* 0x0000040001fc7983 */ /* 0x002ee20000300800 */
[----:B------:R-:W-:Y:S01]  /*10360*/  IMAD.MOV.U32 R238, RZ, RZ, R36 ;  /* 0x000000ffffee7224 */ /* 0x000fe200078e0024 */
[----:B------:R-:W-:Y:S01]  /*10370*/  LEA R200, R5, R200, 0x7 ;  /* 0x000000c805c87211 */ /* 0x000fe200078e38ff */
[----:B------:R-:W-:Y:S01]  /*10380*/  IMAD.MOV.U32 R236, RZ, RZ, R38 ;  /* 0x000000ffffec7224 */ /* 0x000fe200078e0026 */
[----:B------:R-:W1:Y:S01]  /*10390*/  LDCU UR71, c[0x0][0x398] ;  /* 0x00007300ff4777ac */ /* 0x000e620008000800 */
[----:B------:R-:W-:-:S02]  /*103a0*/  IMAD.MOV.U32 R235, RZ, RZ, R39 ;  /* 0x000000ffffeb7224 */ /* 0x000fc400078e0027 */
[----:B------:R-:W-:Y:S01]  /*103b0*/  IMAD.MOV.U32 R234, RZ, RZ, R40 ;  /* 0x000000ffffea7224 */ /* 0x000fe200078e0028 */
[----:B------:R-:W1:Y:S01]  /*103c0*/  LDCU UR59, c[0x0][0x398] ;  /* 0x00007300ff3b77ac */ /* 0x000e620008000800 */
[----:B------:R-:W-:Y:S02]  /*103d0*/  IMAD.MOV.U32 R233, RZ, RZ, R41 ;  /* 0x000000ffffe97224 */ /* 0x000fe400078e0029 */
[----:B------:R-:W-:Y:S01]  /*103e0*/  IMAD.MOV.U32 R231, RZ, RZ, R43 ;  /* 0x000000ffffe77224 */ /* 0x000fe200078e002b */
[----:B------:R-:W1:Y:S01]  /*103f0*/  LDCU UR72, c[0x0][0x398] ;  /* 0x00007300ff4877ac */ /* 0x000e620008000800 */
[----:B------:R-:W-:Y:S02]  /*10400*/  IMAD.MOV.U32 R230, RZ, RZ, R44 ;  /* 0x000000ffffe67224 */ /* 0x000fe400078e002c */
        /* <DEDUP_REMOVED lines=27> */
[----:B------:R-:W1:Y:S01]  /*105c0*/  LDTM.x64 R4, tmem[UR11+0xc0] ;  /* 0x0000c00b000479ee */ /* 0x000e620008340000 */
[----:B------:R-:W-:Y:S01]  /*105d0*/  NOP ;  /* 0x0000000000007918 */ /* 0x000fe20000000000 */
[----:B------:R2:W-:Y:S01]  /*105e0*/  @P0 STG.E desc[UR16][R196.64], R201 ;  /* 0x000000c9c4000986 */ /* 0x0005e2000c101910 */
[----:B------:R-:W-:Y:S01]  /*105f0*/  ISETP.GE.AND P0, PT, R0, UR15, PT ;  /* 0x0000000f00007c0c */ /* 0x000fe2000bf06270 */
[----:B------:R-:W1:Y:S03]  /*10600*/  LDCU.64 UR10, c[0x0][0x398] ;  /* 0x00007300ff0a77ac */ /* 0x000e660008000a00 */
[C---:B------:R-:W-:Y:S01]  /*10610*/  ISETP.LT.AND P0, PT, R199.reuse, UR4, !P0 ;  /* 0x00000004c7007c0c */ /* 0x040fe2000c701270 */
[----:B------:R-:W1:Y:S01]  /*10620*/  LDCU UR4, c[0x0][0x398] ;  /* 0x00007300ff0477ac */ /* 0x000e620008000800 */
[----:B------:R-:W1:Y:S01]  /*10630*/  LDCU UR45, c[0x0][0x39c] ;  /* 0x00007380ff2d77ac */ /* 0x000e620008000800 */
[C---:B--2---:R-:W-:Y:S01]  /*10640*/  LEA R196, P1, R200.reuse, UR12, 0x2 ;  /* 0x0000000cc8c47c11 */ /* 0x044fe2000f8210ff */
[----:B------:R-:W2:Y:S03]  /*10650*/  LDCU UR69, c[0x0][0x398] ;  /* 0x00007300ff4577ac */ /* 0x000ea60008000800 */
[----:B------:R-:W-:Y:S01]  /*10660*/  LEA.HI.X.SX32 R197, R200, UR13, 0x2, P1 ;  /* 0x0000000dc8c57c11 */ /* 0x000fe200088f16ff */
[----:B------:R-:W1:Y:S02]  /*10670*/  LDCU.64 UR12, c[0x0][0x398] ;  /* 0x00007300ff0c77ac */ /* 0x000e640008000a00 */
[----:B------:R-:W-:Y:S01]  /*10680*/  IMAD.WIDE R200, R202, 0x4, R196 ;  /* 0x00000004cac87825 */ /* 0x000fe200078e02c4 */
[----:B------:R-:W1:Y:S04]  /*10690*/  LDCU UR54, c[0x0][0x39c] ;  /* 0x00007380ff3677ac */ /* 0x000e680008000800 */
[----:B------:R2:W-:Y:S01]  /*106a0*/  @P0 STG.E desc[UR16][R200.64], R68 ;  /* 0x00000044c8000986 */ /* 0x0005e2000c101910 */
[----:B------:R-:W1:Y:S01]  /*106b0*/  LDCU UR38, c[0x0][0x398] ;  /* 0x00007300ff2677ac */ /* 0x000e620008000800 */
[----:B------:R-:W1:Y:S01]  /*106c0*/  LDCU UR35, c[0x0][0x398] ;  /* 0x00007300ff2377ac */ /* 0x000e620008000800 */
[----:B------:R-:W1:Y:S01]  /*106d0*/  LDCU UR65, c[0x0][0x39c] ;  /* 0x00007380ff4177ac */ /* 0x000e620008000800 */
[----:B--2---:R-:W-:Y:S01]  /*106e0*/  VIADD R68, R0, 0x1 ;  /* 0x0000000100447836 */ /* 0x004fe20000000000 */
[----:B------:R-:W2:Y:S04]  /*106f0*/  LDCU UR67, c[0x0][0x398] ;  /* 0x00007300ff4377ac */ /* 0x000ea80008000800 */
[----:B------:R-:W-:Y:S01]  /*10700*/  ISETP.GE.AND P0, PT, R68, UR15, PT ;  /* 0x0000000f44007c0c */ /* 0x000fe2000bf06270 */
[----:B------:R-:W2:Y:S03]  /*10710*/  LDCU UR55, c[0x0][0x39c] ;  /* 0x00007380ff3777ac */ /* 0x000ea60008000800 */
[----:B------:R-:W-:Y:S01]  /*10720*/  ISETP.LT.AND P1, PT, R198, UR30, !P0 ;  /* 0x0000001ec6007c0c */ /* 0x000fe2000c721270 */
[----:B------:R-:W-:Y:S01]  /*10730*/  VIADD R68, R202, UR19 ;  /* 0x00000013ca447c36 */ /* 0x000fe20008000000 */
[----:B-1----:R-:W-:Y:S01]  /*10740*/  ISETP.LT.AND P0, PT, R199, UR10, !P0 ;  /* 0x0000000ac7007c0c */ /* 0x002fe2000c701270 */
[----:B------:R-:W2:Y:S01]  /*10750*/  LDL.LU R202, [R1+0x34] ;  /* 0x0000340001ca7983 */ /* 0x000ea20000300800 */
[----:B------:R-:W1:Y:S01]  /*10760*/  LDCU UR10, c[0x0][0x398] ;  /* 0x00007300ff0a77ac */ /* 0x000e620008000800 */
[C---:B------:R-:W-:Y:S01]  /*10770*/  IMAD.WIDE R200, R68.reuse, 0x4, R2 ;  /* 0x0000000444c87825 */ /* 0x040fe200078e0202 */
[----:B------:R-:W1:Y:S01]  /*10780*/  LDCU UR30, c[0x0][0x398] ;  /* 0x00007300ff1e77ac */ /* 0x000e620008000800 */
        /* <DEDUP_REMOVED lines=22> */
[----:B---3--:R3:W-:Y:S02]  /*108f0*/  @P1 STG.E desc[UR16][R200.64], R252 ;  /* 0x000000fcc8001986 */ /* 0x0087e4000c101910 */
[----:B---3--:R-:W-:-:S02]  /*10900*/  IMAD.WIDE R200, R68, 0x4, R196 ;  /* 0x0000000444c87825 */ /* 0x008fc400078e02c4 */
[----:B------:R-:W3:Y:S04]  /*10910*/  LDL.LU R252, [R1+0x1dc] ;  /* 0x0001dc0001fc7983 */ /* 0x000ee80000300800 */
[----:B------:R1:W-:Y:S04]  /*10920*/  @P0 STG.E desc[UR16][R200.64], R69 ;  /* 0x00000045c8000986 */ /* 0x0003e8000c101910 */
[----:B-1----:R-:W2:Y:S01]  /*10930*/  LDL.LU R201, [R1+0x8] ;  /* 0x0000080001c97983 */ /* 0x002ea20000300800 */
[----:B------:R-:W-:-:S05]  /*10940*/  VIADD R69, R0, 0x2 ;  /* 0x0000000200457836 */ /* 0x000fca0000000000 */
[----:B------:R-:W-:-:S04]  /*10950*/  ISETP.GE.AND P0, PT, R69, UR15, PT ;  /* 0x0000000f45007c0c */ /* 0x000fc8000bf06270 */
[----:B----4-:R-:W-:Y:S01]  /*10960*/  ISETP.LT.AND P1, PT, R198, UR28, !P0 ;  /* 0x0000001cc6007c0c */ /* 0x010fe2000c721270 */
[----:B------:R-:W-:Y:S01]  /*10970*/  VIADD R200, R68, UR19 ;  /* 0x0000001344c87c36 */ /* 0x000fe20008000000 */
[----:B-----5:R-:W-:Y:S01]  /*10980*/  ISETP.LT.AND P0, PT, R199, UR26, !P0 ;  /* 0x0000001ac7007c0c */ /* 0x020fe2000c701270 */
[----:B------:R-:W1:Y:S02]  /*10990*/  LDCU UR28, c[0x0][0x398] ;  /* 0x00007300ff1c77ac */ /* 0x000e640008000800 */
[C---:B------:R-:W-:Y:S01]  /*109a0*/  IMAD.WIDE R68, R200.reuse, 0x4, R2 ;  /* 0x00000004c8447825 */ /* 0x040fe200078e0202 */
[----:B------:R-:W4:Y:S07]  /*109b0*/  LDCU UR26, c[0x0][0x398] ;  /* 0x00007300ff1a77ac */ /* 0x000f2e0008000800 */
[----:B--2---:R2:W-:Y:S02]  /*109c0*/  @P1 STG.E desc[UR16][R68.64], R201 ;  /* 0x000000c944001986 */ /* 0x0045e4000c101910 */
[----:B--2---:R-:W-:-:S05]  /*109d0*/  IMAD.WIDE R68, R200, 0x4, R196 ;  /* 0x00000004c8447825 */ /* 0x004fca00078e02c4 */
[----:B------:R2:W-:Y:S04]  /*109e0*/  @P0 STG.E desc[UR16][R68.64], R70 ;  /* 0x0000004644000986 */ /* 0x0005e8000c101910 */
[----:B--2---:R-:W2:Y:S01]  /*109f0*/  LDL.LU R69, [R1+0xc] ;  /* 0x00000c0001457983 */ /* 0x004ea20000300800 */
[----:B------:R-:W-:-:S04]  /*10a00*/  IADD3 R68, PT, PT, R0, 0x3, RZ ;  /* 0x0000000300447810 */ /* 0x000fc80007ffe0ff */
[----:B------:R-:W-:-:S04]  /*10a10*/  ISETP.GE.AND P0, PT, R68, UR15, PT ;  /* 0x0000000f44007c0c */ /* 0x000fc8000bf06270 */
[----:B------:R-:W-:Y:S01]  /*10a20*/  ISETP.LT.AND P1, PT, R198, UR8, !P0 ;  /* 0x00000008c6007c0c */ /* 0x000fe2000c721270 */
[----:B------:R-:W-:Y:S01]  /*10a30*/  VIADD R68, R200, UR19 ;  /* 0x00000013c8447c36 */ /* 0x000fe20008000000 */
[----:B------:R-:W-:Y:S01]  /*10a40*/  ISETP.LT.AND P0, PT, R199, UR22, !P0 ;  /* 0x00000016c7007c0c */ /* 0x000fe2000c701270 */
[----:B------:R-:W5:Y:S02]  /*10a50*/  LDCU UR22, c[0x0][0x398] ;  /* 0x00007300ff1677ac */ /* 0x000f640008000800 */
[C---:B------:R-:W-:Y:S01]  /*10a60*/  IMAD.WIDE R200, R68.reuse, 0x4, R2 ;  /* 0x0000000444c87825 */ /* 0x040fe200078e0202 */
[----:B------:R-:W1:Y:S07]  /*10a70*/  LDCU UR8, c[0x0][0x398] ;  /* 0x00007300ff0877ac */ /* 0x000e6e0008000800 */
[----:B--2---:R2:W-:Y:S02]  /*10a80*/  @P1 STG.E desc[UR16][R200.64], R69 ;  /* 0x00000045c8001986 */ /* 0x0045e4000c101910 */
[----:B--2---:R-:W-:-:S04]  /*10a90*/  IMAD.WIDE R200, R68, 0x4, R196 ;  /* 0x0000000444c87825 */ /* 0x004fc800078e02c4 */
[----:B------:R-:W-:Y:S01]  /*10aa0*/  VIADD R69, R0, 0x4 ;  /* 0x0000000400457836 */ /* 0x000fe20000000000 */
[----:B------:R2:W-:Y:S04]  /*10ab0*/  @P0 STG.E desc[UR16][R200.64], R71 ;  /* 0x00000047c8000986 */ /* 0x0005e8000c101910 */
[----:B------:R-:W-:Y:S01]  /*10ac0*/  ISETP.GE.AND P0, PT, R69, UR15, PT ;  /* 0x0000000f45007c0c */ /* 0x000fe2000bf06270 */
[----:B--2---:R-:W2:Y:S04]  /*10ad0*/  LDL.LU R200, [R1+0x2c] ;  /* 0x00002c0001c87983 */ /* 0x004ea80000300800 */
[----:B------:R-:W2:Y:S04]  /*10ae0*/  LDL.LU R201, [R1+0x30] ;  /* 0x0000300001c97983 */ /* 0x000ea80000300800 */
[----:B------:R-:W2:Y:S01]  /*10af0*/  LDL.LU R69, [R1+0x10] ;  /* 0x0000100001457983 */ /* 0x000ea20000300800 */
[----:B------:R-:W-:Y:S01]  /*10b00*/  ISETP.LT.AND P1, PT, R198, UR24, !P0 ;  /* 0x00000018c6007c0c */ /* 0x000fe2000c721270 */
[----:B------:R-:W-:Y:S01]  /*10b10*/  VIADD R68, R68, UR19 ;  /* 0x0000001344447c36 */ /* 0x000fe20008000000 */
[----:B------:R-:W-:Y:S01]  /*10b20*/  ISETP.LT.AND P0, PT, R199, UR12, !P0 ;  /* 0x0000000cc7007c0c */ /* 0x000fe2000c701270 */
[----:B------:R-:W1:Y:S02]  /*10b30*/  LDCU UR12, c[0x0][0x39c] ;  /* 0x00007380ff0c77ac */ /* 0x000e640008000800 */
        /* <DEDUP_REMOVED lines=8> */
[----:B------:R-:W2:Y:S01]  /*10bc0*/  LDL.LU R69, [R1+0x14] ;  /* 0x0000140001457983 */ /* 0x000ea20000300800 */
[----:B------:R-:W-:Y:S01]  /*10bd0*/  ISETP.LT.AND P1, PT, R198, UR20, !P0 ;  /* 0x00000014c6007c0c */ /* 0x000fe2000c721270 */
[----:B------:R-:W1:Y:S01]  /*10be0*/  LDCU UR20, c[0x0][0x398] ;  /* 0x00007300ff1477ac */ /* 0x000e620008000800 */
[----:B------:R-:W-:-:S02]  /*10bf0*/  IADD3 R68, PT, PT, R68, UR19, RZ ;  /* 0x0000001344447c10 */ /* 0x000fc4000fffe0ff */
[----:B------:R-:W-:Y:S01]  /*10c00*/  ISETP.LT.AND P0, PT, R199, UR6, !P0 ;  /* 0x00000006c7007c0c */ /* 0x000fe2000c701270 */
[----:B------:R-:W1:Y:S02]  /*10c10*/  LDCU UR6, c[0x0][0x398] ;  /* 0x00007300ff0677ac */ /* 0x000e640008000800 */
[----:B------:R-:W-:-:S06]  /*10c20*/  IMAD.WIDE R70, R68, 0x4, R2 ;  /* 0x0000000444467825 */ /* 0x000fcc00078e0202 */
        /* <DEDUP_REMOVED lines=14> */
[----:B--2---:R-:W-:-:S05]  /*10d10*/  IMAD.WIDE R70, R68, 0x4, R196 ;  /* 0x0000000444467825 */ /* 0x004fca00078e02c4 */
[----:B------:R2:W-:Y:S04]  /*10d20*/  @P0 STG.E desc[UR16][R70.64], R74 ;  /* 0x0000004a46000986 */ /* 0x0005e8000c101910 */
[----:B--2---:R-:W2:Y:S04]  /*10d30*/  LDL.LU R71, [R1+0x1c] ;  /* 0x00001c0001477983 */ /* 0x004ea80000300800 */
[----:B------:R-:W3:Y:S01]  /*10d40*/  LDL.LU R74, [R1+0x28] ;  /* 0x00002800014a7983 */ /* 0x000ee20000300800 */
[----:B------:R-:W-:-:S05]  /*10d50*/  VIADD R69, R0, 0x7 ;  /* 0x0000000700457836 */ /* 0x000fca0000000000 */
[----:B------:R-:W-:-:S04]  /*10d60*/  ISETP.GE.AND P0, PT, R69, UR15, PT ;  /* 0x0000000f45007c0c */ /* 0x000fc8000bf06270 */
[----:B-1----:R-:W-:Y:S01]  /*10d70*/  ISETP.LT.AND P1, PT, R198, UR4, !P0 ;  /* 0x00000004c6007c0c */ /* 0x002fe2000c721270 */
[----:B------:R-:W-:Y:S01]  /*10d80*/  VIADD R70, R68, UR19 ;  /* 0x0000001344467c36 */ /* 0x000fe20008000000 */
[----:B------:R-:W-:Y:S01]  /*10d90*/  ISETP.LT.AND P0, PT, R199, UR6, !P0 ;  /* 0x00000006c7007c0c */ /* 0x000fe2000c701270 */
[----:B------:R-:W1:Y:S02]  /*10da0*/  LDCU UR4, c[0x0][0x398] ;  /* 0x00007300ff0477ac */ /* 0x000e640008000800 */
[C---:B------:R-:W-:Y:S01]  /*10db0*/  IMAD.WIDE R68, R70.reuse, 0x4, R2 ;  /* 0x0000000446447825 */ /* 0x040fe200078e0202 */
[----:B------:R-:W1:Y:S07]  /*10dc0*/  LDCU UR6, c[0x0][0x398] ;  /* 0x00007300ff0677ac */ /* 0x000e6e0008000800 */
[----:B--2---:R2:W-:Y:S02]  /*10dd0*/  @P1 STG.E desc[UR16][R68.64], R71 ;  /* 0x0000004744001986 */ /* 0x0045e4000c101910 */
[----:B--2---:R-:W-:Y:S01]  /*10de0*/  IMAD.WIDE R68, R70, 0x4, R196 ;  /* 0x0000000446447825 */ /* 0x004fe200078e02c4 */
[----:B------:R-:W-:-:S04]  /*10df0*/  IADD3 R71, PT, PT, R0, 0x8, RZ ;  /* 0x0000000800477810 */ /* 0x000fc80007ffe0ff */
[----:B------:R2:W-:Y:S01]  /*10e00*/  @P0 STG.E desc[UR16][R68.64], R75 ;  /* 0x0000004b44000986 */ /* 0x0005e2000c101910 */
[----:B------:R-:W-:-:S04]  /*10e10*/  ISETP.GE.AND P0, PT, R71, UR15, PT ;  /* 0x0000000f47007c0c */ /* 0x000fc8000bf06270 */
[----:B-1----:R-:W-:Y:S01]  /*10e20*/  ISETP.LT.AND P1, PT, R198, UR4, !P0 ;  /* 0x00000004c6007c0c */ /* 0x002fe2000c721270 */
[----:B------:R-:W-:Y:S01]  /*10e30*/  VIADD R71, R70, UR19 ;  /* 0x0000001346477c36 */ /* 0x000fe20008000000 */
[----:B------:R-:W-:Y:S01]  /*10e40*/  ISETP.LT.AND P0, PT, R199, UR6, !P0 ;  /* 0x00000006c7007c0c */ /* 0x000fe2000c701270 */
[----:B------:R-:W1:Y:S02]  /*10e50*/  LDCU UR4, c[0x0][0x398] ;  /* 0x00007300ff0477ac */ /* 0x000e640008000800 */
[----:B--2---:R-:W-:Y:S01]  /*10e60*/  IMAD.WIDE R68, R71, 0x4, R2 ;  /* 0x0000000447447825 */ /* 0x004fe200078e0202 */
[----:B------:R-:W2:Y:S03]  /*10e70*/  LDCU UR6, c[0x0][0x398] ;  /* 0x00007300ff0677ac */ /* 0x000ea60008000800 */
[----:B------:R-:W-:-:S04]  /*10e80*/  VIADD R70, R0, 0x9 ;  /* 0x0000000900467836 */ /* 0x000fc80000000000 */
[----:B------:R1:W-:Y:S02]  /*10e90*/  @P1 STG.E desc[UR16][R68.64], R73 ;  /* 0x0000004944001986 */ /* 0x0003e4000c101910 */
[----:B-1----:R-:W-:-:S05]  /*10ea0*/  IMAD.WIDE R68, R71, 0x4, R196 ;  /* 0x0000000447447825 */ /* 0x002fca00078e02c4 */
[----:B------:R1:W-:Y:S01]  /*10eb0*/  @P0 STG.E desc[UR16][R68.64], R76 ;  /* 0x0000004c44000986 */ /* 0x0003e2000c101910 */
[----:B------:R-:W-:-:S04]  /*10ec0*/  ISETP.GE.AND P0, PT, R70, UR15, PT ;  /* 0x0000000f46007c0c */ /* 0x000fc8000bf06270 */
[----:B------:R-:W-:Y:S01]  /*10ed0*/  ISETP.LT.AND P1, PT, R198, UR4, !P0 ;  /* 0x00000004c6007c0c */ /* 0x000fe2000c721270 */
[----:B------:R-:W-:Y:S01]  /*10ee0*/  VIADD R71, R71, UR19 ;  /* 0x0000001347477c36 */ /* 0x000fe20008000000 */
[----:B------:R-:W2:Y:S03]  /*10ef0*/  LDCU UR4, c[0x0][0x398] ;  /* 0x00007300ff0477ac */ /* 0x000ea60008000800 */
[----:B-1----:R-:W-:-:S08]  /*10f00*/  IMAD.WIDE R68, R71, 0x4, R2 ;  /* 0x0000000447447825 */ /* 0x002fd000078e0202 */
[----:B------:R1:W-:Y:S01]  /*10f10*/  @P1 STG.E desc[UR16][R68.64], R72 ;  /* 0x0000004844001986 */ /* 0x0003e2000c101910 */
[----:B-----5:R-:W-:Y:S01]  /*10f20*/  ISETP.LT.AND P1, PT, R199, UR22, !P0 ;  /* 0x00000016c7007c0c */ /* 0x020fe2000c721270 */
[C---:B------:R-:W-:Y:S01]  /*10f30*/  VIADD R70, R0.reuse, 0xa ;  /* 0x0000000a00467836 */ /* 0x040fe20000000000 */
[C---:B------:R-:W-:Y:S01]  /*10f40*/  IADD3 R73, PT, PT, R71.reuse, UR19, RZ ;  /* 0x0000001347497c10 */ /* 0x040fe2000fffe0ff */
[----:B------:R-:W-:Y:S01]  /*10f50*/  VIADD R76, R0, 0x11 ;  /* 0x00000011004c7836 */ /* 0x000fe20000000000 */
[----:B------:R-:W5:Y:S02]  /*10f60*/  LDCU UR22, c[0x0][0x39c] ;  /* 0x00007380ff1677ac */ /* 0x000f640008000800 */
[----:B------:R-:W-:Y:S01]  /*10f70*/  ISETP.GE.AND P0, PT, R70, UR15, PT ;  /* 0x0000000f46007c0c */ /* 0x000fe2000bf06270 */
[----:B-1----:R-:W-:-:S06]  /*10f80*/  IMAD.WIDE R68, R71, 0x4, R196 ;  /* 0x0000000447447825 */ /* 0x002fcc00078e02c4 */
[----:B------:R1:W-:Y:S01]  /*10f90*/  @P1 STG.E desc[UR16][R68.64], R77 ;  /* 0x0000004d44001986 */ /* 0x0003e2000c101910 */
[----:B------:R-:W-:Y:S01]  /*10fa0*/  ISETP.LT.AND P1, PT, R198, UR47, !P0 ;  /* 0x0000002fc6007c0c */ /* 0x000fe2000c721270 */
[----:B------:R-:W-:Y:S01]  /*10fb0*/  VIADD R72, R0, 0xb ;  /* 0x0000000b00487836 */ /* 0x000fe20000000000 */
[----:B------:R-:W-:Y:S01]  /*10fc0*/  ISETP.LT.AND P0, PT, R199, UR28, !P0 ;  /* 0x0000001cc7007c0c */ /* 0x000fe2000c701270 */
[C---:B------:R-:W-:Y:S01]  /*10fd0*/  IMAD.WIDE R70, R73.reuse, 0x4, R2 ;  /* 0x0000000449467825 */ /* 0x040fe200078e0202 */
[----:B------:R-:W2:Y:S02]  /*10fe0*/  LDCU UR28, c[0x0][0x39c] ;  /* 0x00007380ff1c77ac */ /* 0x000ea40008000800 */
[----:B------:R-:W-:Y:S01]  /*10ff0*/  ISETP.GE.AND P6, PT, R72, UR15, PT ;  /* 0x0000000f48007c0c */ /* 0x000fe2000bfc6270 */
[----:B------:R-:W-:Y:S01]  /*11000*/  VIADD R72, R0, 0xc ;  /* 0x0000000c00487836 */ /* 0x000fe20000000000 */
[----:B------:R-:W2:Y:S02]  /*11010*/  LDCU UR47, c[0x0][0x398] ;  /* 0x00007300ff2f77ac */ /* 0x000ea40008000800 */
[----:B------:R-:W-:Y:S01]  /*11020*/  ISETP.LT.AND P3, PT, R198, UR48, !P6 ;  /* 0x00000030c6007c0c */ /* 0x000fe2000f761270 */
[----:B-1----:R-:W-:-:S02]  /*11030*/  IMAD.WIDE R68, R73, 0x4, R196 ;  /* 0x0000000449447825 */ /* 0x002fc400078e02c4 */
[----:B---3--:R1:W-:Y:S01]  /*11040*/  @P1 STG.E desc[UR16][R70.64], R74 ;  /* 0x0000004a46001986 */ /* 0x0083e2000c101910 */
[----:B------:R-:W-:Y:S01]  /*11050*/  ISETP.GE.AND P1, PT, R72, UR15, PT ;  /* 0x0000000f48007c0c */ /* 0x000fe2000bf26270 */
[----:B------:R-:W-:Y:S01]  /*11060*/  VIADD R75, R73, UR19 ;  /* 0x00000013494b7c36 */ /* 0x000fe20008000000 */
[----:B------:R-:W-:Y:S01]  /*11070*/  ISETP.LT.AND P6, PT, R199, UR73, !P6 ;  /* 0x00000049c7007c0c */ /* 0x000fe2000f7c1270 */
[----:B------:R3:W-:Y:S01]  /*11080*/  @P0 STG.E desc[UR16][R68.64], R78 ;  /* 0x0000004e44000986 */ /* 0x0007e2000c101910 */
[----:B------:R-:W-:Y:S01]  /*11090*/  ISETP.LT.AND P5, PT, R198, UR52, !P1 ;  /* 0x00000034c6007c0c */ /* 0x000fe2000cfa1270 */
[C---:B------:R-:W-:Y:S01]  /*110a0*/  IMAD.WIDE R72, R75.reuse, 0x4, R2 ;  /* 0x000000044b487825 */ /* 0x040fe200078e0202 */
[----:B------:R-:W2:Y:S03]  /*110b0*/  LDCU UR48, c[0x0][0x398] ;  /* 0x00007300ff3077ac */ /* 0x000ea60008000800 */
[C---:B-1----:R-:W-:Y:S01]  /*110c0*/  VIADD R71, R0.reuse, 0xd ;  /* 0x0000000d00477836 */ /* 0x042fe20000000000 */
[C---:B------:R-:W-:Y:S01]  /*110d0*/  IADD3 R70, PT, PT, R0.reuse, 0xe, RZ ;  /* 0x0000000e00467810 */ /* 0x040fe20007ffe0ff */
[----:B------:R-:W-:Y:S01]  /*110e0*/  VIADD R77, R75, UR19 ;  /* 0x000000134b4d7c36 */ /* 0x000fe20008000000 */
[----:B------:R-:W1:Y:S01]  /*110f0*/  LDCU UR52, c[0x0][0x39c] ;  /* 0x00007380ff3477ac */ /* 0x000e620008000800 */
[----:B---3--:R-:W-:Y:S01]  /*11100*/  VIADD R68, R0, 0xf ;  /* 0x0000000f00447836 */ /* 0x008fe20000000000 */
[----:B------:R-:W-:Y:S01]  /*11110*/  ISETP.GE.AND P2, PT, R71, UR15, PT ;  /* 0x0000000f47007c0c */ /* 0x000fe2000bf46270 */
[----:B------:R3:W-:Y:S01]  /*11120*/  @P3 STG.E desc[UR16][R72.64], R200 ;  /* 0x000000c848003986 */ /* 0x0007e2000c101910 */
[----:B------:R-:W-:Y:S01]  /*11130*/  ISETP.GE.AND P0, PT, R70, UR15, PT ;  /* 0x0000000f46007c0c */ /* 0x000fe2000bf06270 */
[----:B------:R-:W-:Y:S01]  /*11140*/  IMAD.WIDE R70, R75, 0x4, R196 ;  /* 0x000000044b467825 */ /* 0x000fe200078e02c4 */
[----:B------:R-:W-:Y:S01]  /*11150*/  ISETP.LT.AND P1, PT, R199, UR71, !P1 ;  /* 0x00000047c7007c0c */ /* 0x000fe2000cf21270 */
[----:B------:R-:W1:Y:S01]  /*11160*/  LDCU UR73, c[0x0][0x398] ;  /* 0x00007300ff4977ac */ /* 0x000e620008000800 */
[----:B------:R-:W-:-:S02]  /*11170*/  ISETP.LT.AND P4, PT, R198, UR32, !P2 ;  /* 0x00000020c6007c0c */ /* 0x000fc4000d781270 */
[----:B------:R-:W-:Y:S01]  /*11180*/  ISETP.GE.AND P3, PT, R68, UR15, PT ;  /* 0x0000000f44007c0c */ /* 0x000fe2000bf66270 */
[----:B------:R-:W-:Y:S01]  /*11190*/  IMAD.WIDE R68, R77, 0x4, R2 ;  /* 0x000000044d447825 */ /* 0x000fe200078e0202 */
[----:B------:R-:W-:Y:S01]  /*111a0*/  ISETP.LT.AND P2, PT, R199, UR10, !P2 ;  /* 0x0000000ac7007c0c */ /* 0x000fe2000d741270 */
[----:B------:R1:W-:Y:S02]  /*111b0*/  @P6 STG.E desc[UR16][R70.64], R79 ;  /* 0x0000004f46006986 */ /* 0x0003e4000c101910 */
[C---:B---3--:R-:W-:Y:S01]  /*111c0*/  IMAD.WIDE R72, R77.reuse, 0x4, R196 ;  /* 0x000000044d487825 */ /* 0x048fe200078e02c4 */
[----:B------:R-:W-:Y:S01]  /*111d0*/  ISETP.LT.AND P6, PT, R198, UR59, !P0 ;  /* 0x0000003bc6007c0c */ /* 0x000fe2000c7c1270 */
[----:B------:R3:W-:Y:S01]  /*111e0*/  @P5 STG.E desc[UR16][R68.64], R201 ;  /* 0x000000c944005986 */ /* 0x0007e2000c101910 */
[----:B------:R-:W2:Y:S01]  /*111f0*/  LDCU UR10, c[0x0][0x39c] ;  /* 0x00007380ff0a77ac */ /* 0x000ea20008000800 */
[----:B------:R-:W-:Y:S01]  /*11200*/  VIADD R77, R77, UR19 ;  /* 0x000000134d4d7c36 */ /* 0x000fe20008000000 */
[----:B------:R-:W-:Y:S01]  /*11210*/  ISETP.LT.AND P0, PT, R199, UR72, !P0 ;  /* 0x00000048c7007c0c */ /* 0x000fe2000c701270 */
[----:B------:R-:W-:Y:S01]  /*11220*/  VIADD R74, R0, 0x10 ;  /* 0x00000010004a7836 */ /* 0x000fe20000000000 */
[----:B------:R-:W-:Y:S01]  /*11230*/  ISETP.LT.AND P5, PT, R198, UR41, !P3 ;  /* 0x00000029c6007c0c */ /* 0x000fe2000dfa1270 */
[----:B------:R2:W-:Y:S01]  /*11240*/  @P1 STG.E desc[UR16][R72.64], R80 ;  /* 0x0000005048001986 */ /* 0x0005e2000c101910 */
[----:B------:R-:W4:Y:S01]  /*11250*/  LDCU UR71, c[0x0][0x398] ;  /* 0x00007300ff4777ac */ /* 0x000f220008000800 */
[C---:B-1----:R-:W-:Y:S01]  /*11260*/  IMAD.WIDE R70, R77.reuse, 0x4, R2 ;  /* 0x000000044d467825 */ /* 0x042fe200078e0202 */
[----:B------:R-:W1:Y:S03]  /*11270*/  LDCU UR32, c[0x0][0x398] ;  /* 0x00007300ff2077ac */ /* 0x000e660008000800 */
[C---:B---3--:R-:W-:Y:S01]  /*11280*/  IMAD.WIDE R68, R77.reuse, 0x4, R196 ;  /* 0x000000044d447825 */ /* 0x048fe200078e02c4 */
[----:B------:R-:W-:Y:S01]  /*11290*/  IADD3 R77, PT, PT, R77, UR19, RZ ;  /* 0x000000134d4d7c10 */ /* 0x000fe2000fffe0ff */
[----:B------:R-:W-:Y:S01]  /*112a0*/  @P4 STG.E desc[UR16][R70.64], R202 ;  /* 0x000000ca46004986 */ /* 0x000fe2000c101910 */
[----:B------:R-:W-:Y:S01]  /*112b0*/  ISETP.LT.AND P3, PT, R199, UR57, !P3 ;  /* 0x00000039c7007c0c */ /* 0x000fe2000df61270 */
[----:B------:R-:W3:Y:S01]  /*112c0*/  LDCU UR41, c[0x0][0x39c] ;  /* 0x00007380ff2977ac */ /* 0x000ee20008000800 */
[----:B------:R-:W-:Y:S01]  /*112d0*/  ISETP.GE.AND P1, PT, R74, UR15, PT ;  /* 0x0000000f4a007c0c */ /* 0x000fe2000bf26270 */
[----:B------:R1:W-:Y:S01]  /*112e0*/  @P2 STG.E desc[UR16][R68.64], R81 ;  /* 0x0000005144002986 */ /* 0x0003e2000c101910 */
[C---:B--2---:R-:W-:Y:S01]  /*112f0*/  IMAD.WIDE R72, R77.reuse, 0x4, R2 ;  /* 0x000000044d487825 */ /* 0x044fe200078e0202 */
[----:B------:R-:W-:Y:S01]  /*11300*/  ISETP.GE.AND P2, PT, R76, UR43, PT ;  /* 0x0000002b4c007c0c */ /* 0x000fe2000bf46270 */
[----:B------:R-:W2:Y:S02]  /*11310*/  LDCU UR59, c[0x0][0x398] ;  /* 0x00007300ff3b77ac */ /* 0x000ea40008000800 */
[C---:B------:R-:W-:Y:S01]  /*11320*/  IMAD.WIDE R74, R77.reuse, 0x4, R196 ;  /* 0x000000044d4a7825 */ /* 0x040fe200078e02c4 */
[----:B------:R-:W-:Y:S01]  /*11330*/  ISETP.LT.AND P4, PT, R198, UR77, !P1 ;  /* 0x0000004dc6007c0c */ /* 0x000fe2000cf81270 */
[----:B------:R2:W-:Y:S01]  /*11340*/  @P6 STG.E desc[UR16][R72.64], R252 ;  /* 0x000000fc48006986 */ /* 0x0005e2000c101910 */
[----:B------:R-:W3:Y:S01]  /*11350*/  LDCU UR72, c[0x0][0x398] ;  /* 0x00007300ff4877ac */ /* 0x000ee20008000800 */
[----:B------:R-:W-:-:S02]  /*11360*/  VIADD R77, R77, UR19 ;  /* 0x000000134d4d7c36 */ /* 0x000fc40008000000 */
[----:B------:R-:W-:Y:S01]  /*11370*/  VIADD R76, R0, 0x12 ;  /* 0x00000012004c7836 */ /* 0x000fe20000000000 */
[----:B------:R-:W-:Y:S01]  /*11380*/  ISETP.LT.AND P1, PT, R199, UR20, !P1 ;  /* 0x00000014c7007c0c */ /* 0x000fe2000cf21270 */
[C---:B-1----:R-:W-:Y:S01]  /*11390*/  IMAD.WIDE R68, R77.reuse, 0x4, R2 ;  /* 0x000000044d447825 */ /* 0x042fe200078e0202 */
[----:B------:R1:W-:Y:S01]  /*113a0*/  @P0 STG.E desc[UR16][R74.64], R82 ;  /* 0x000000524a000986 */ /* 0x0003e2000c101910 */
[----:B------:R-:W-:Y:S01]  /*113b0*/  ISETP.LT.AND P6, PT, R198, UR70, !P2 ;  /* 0x00000046c6007c0c */ /* 0x000fe2000d7c1270 */
[----:B------:R-:W3:Y:S01]  /*113c0*/  LDCU UR77, c[0x0][0x39c] ;  /* 0x00007380ff4d77ac */ /* 0x000ee20008000800 */
[C---:B------:R-:W-:Y:S01]  /*113d0*/  IMAD.WIDE R70, R77.reuse, 0x4, R196 ;  /* 0x000000044d467825 */ /* 0x040fe200078e02c4 */
[----:B------:R-:W-:Y:S02]  /*113e0*/  ISETP.GE.AND P0, PT, R76, UR68, PT ;  /* 0x000000444c007c0c */ /* 0x000fe4000bf06270 */
[----:B------:R-:W-:Y:S01]  /*113f0*/  IADD3 R76, PT, PT, R0, 0x13, RZ ;  /* 0x00000013004c7810 */ /* 0x000fe20007ffe0ff */
[----:B------:R-:W-:Y:S01]  /*11400*/  VIADD R77, R77, UR19 ;  /* 0x000000134d4d7c36 */ /* 0x000fe20008000000 */
[----:B------:R-:W-:Y:S01]  /*11410*/  ISETP.LT.AND P2, PT, R199, UR58, !P2 ;  /* 0x0000003ac7007c0c */ /* 0x000fe2000d741270 */
[----:B------:R3:W-:Y:S01]  /*11420*/  @P5 STG.E desc[UR16][R68.64], R251 ;  /* 0x000000fb44005986 */ /* 0x0007e2000c101910 */
[----:B------:R-:W4:Y:S01]  /*11430*/  LDCU UR57, c[0x0][0x398] ;  /* 0x00007300ff3977ac */ /* 0x000f220008000800 */
[----:B--2---:R-:W-:-:S02]  /*11440*/  IMAD.WIDE R72, R77, 0x4, R2 ;  /* 0x000000044d487825 */ /* 0x004fc400078e0202 */
[----:B------:R2:W-:Y:S01]  /*11450*/  @P3 STG.E desc[UR16][R70.64], R83 ;  /* 0x0000005346003986 */ /* 0x0005e2000c101910 */
[----:B------:R-:W-:Y:S01]  /*11460*/  ISETP.GE.AND P3, PT, R76, UR12, PT ;  /* 0x0000000c4c007c0c */ /* 0x000fe2000bf66270 */
[C---:B-1----:R-:W-:Y:S01]  /*11470*/  IMAD.WIDE R74, R77.reuse, 0x4, R196 ;  /* 0x000000044d4a7825 */ /* 0x042fe200078e02c4 */
[----:B------:R-:W-:Y:S01]  /*11480*/  ISETP.LT.AND P5, PT, R198, UR49, !P0 ;  /* 0x00000031c6007c0c */ /* 0x000fe2000c7a1270 */
[----:B------:R1:W-:Y:S01]  /*11490*/  @P4 STG.E desc[UR16][R72.64], R250 ;  /* 0x000000fa48004986 */ /* 0x0003e2000c101910 */
[----:B------:R-:W1:Y:S01]  /*114a0*/  LDCU UR15, c[0x0][0x398] ;  /* 0x00007300ff0f77ac */ /* 0x000e620008000800 */
[----:B------:R-:W-:Y:S02]  /*114b0*/  VIADD R77, R77, UR19 ;  /* 0x000000134d4d7c36 */ /* 0x000fe40008000000 */
[----:B------:R-:W-:Y:S01]  /*114c0*/  VIADD R76, R0, 0x14 ;  /* 0x00000014004c7836 */ /* 0x000fe20000000000 */
[----:B------:R-:W-:Y:S01]  /*114d0*/  ISETP.LT.AND P0, PT, R199, UR39, !P0 ;  /* 0x00000027c7007c0c */ /* 0x000fe2000c701270 */
[----:B------:R1:W-:Y:S01]  /*114e0*/  @P1 STG.E desc[UR16][R74.64], R84 ;  /* 0x000000544a001986 */ /* 0x0003e2000c101910 */
[C---:B---3--:R-:W-:Y:S01]  /*114f0*/  IMAD.WIDE R68, R77.reuse, 0x4, R2 ;  /* 0x000000044d447825 */ /* 0x048fe200078e0202 */
[----:B------:R-:W-:Y:S01]  /*11500*/  ISETP.LT.AND P4, PT, R198, UR69, !P3 ;  /* 0x00000045c6007c0c */ /* 0x000fe2000df81270 */
[----:B------:R-:W3:Y:S01]  /*11510*/  LDCU UR70, c[0x0][0x39c] ;  /* 0x00007380ff4677ac */ /* 0x000ee20008000800 */
[----:B------:R-:W-:Y:S01]  /*11520*/  ISETP.GE.AND P1, PT, R76, UR45, PT ;  /* 0x0000002d4c007c0c */ /* 0x000fe2000bf26270 */
[----:B--2---:R-:W-:Y:S01]  /*11530*/  IMAD.WIDE R70, R77, 0x4, R196 ;  /* 0x000000044d467825 */ /* 0x004fe200078e02c4 */
[----:B------:R-:W-:Y:S01]  /*11540*/  ISETP.LT.AND P3, PT, R199, UR6, !P3 ;  /* 0x00000006c7007c0c */ /* 0x000fe2000df61270 */
[----:B------:R2:W-:Y:S01]  /*11550*/  @P6 STG.E desc[UR16][R68.64], R249 ;  /* 0x000000f944006986 */ /* 0x0005e2000c101910 */
[----:B------:R-:W3:Y:S01]  /*11560*/  LDCU UR20, c[0x0][0x398] ;  /* 0x00007300ff1477ac */ /* 0x000ee20008000800 */
[----:B------:R-:W-:-:S02]  /*11570*/  VIADD R77, R77, UR19 ;  /* 0x000000134d4d7c36 */ /* 0x000fc40008000000 */
[----:B------:R-:W-:Y:S01]  /*11580*/  VIADD R76, R0, 0x15 ;  /* 0x00000015004c7836 */ /* 0x000fe20000000000 */
[----:B------:R2:W-:Y:S01]  /*11590*/  @P2 STG.E desc[UR16][R70.64], R85 ;  /* 0x0000005546002986 */ /* 0x0005e2000c101910 */
[C---:B-1----:R-:W-:Y:S01]  /*115a0*/  IMAD.WIDE R72, R77.reuse, 0x4, R2 ;  /* 0x000000044d487825 */ /* 0x042fe200078e0202 */
[----:B------:R-:W-:Y:S01]  /*115b0*/  ISETP.LT.AND P6, PT, R198, UR38, !P1 ;  /* 0x00000026c6007c0c */ /* 0x000fe2000cfc1270 */
[----:B------:R-:W1:Y:S01]  /*115c0*/  LDCU UR43, c[0x0][0x398] ;  /* 0x00007300ff2b77ac */ /* 0x000e620008000800 */
[----:B------:R-:W-:Y:S01]  /*115d0*/  ISETP.GE.AND P2, PT, R76, UR54, PT ;  /* 0x000000364c007c0c */ /* 0x000fe2000bf46270 */
[C---:B------:R-:W-:Y:S01]  /*115e0*/  IMAD.WIDE R74, R77.reuse, 0x4, R196 ;  /* 0x000000044d4a7825 */ /* 0x040fe200078e02c4 */
[----:B------:R-:W-:Y:S01]  /*115f0*/  IADD3 R77, PT, PT, R77, UR19, RZ ;  /* 0x000000134d4d7c10 */ /* 0x000fe2000fffe0ff */
[----:B------:R1:W-:Y:S01]  /*11600*/  @P5 STG.E desc[UR16][R72.64], R248 ;  /* 0x000000f848005986 */ /* 0x0003e2000c101910 */
[----:B------:R-:W3:Y:S01]  /*11610*/  LDCU UR49, c[0x0][0x39c] ;  /* 0x00007380ff3177ac */ /* 0x000ee20008000800 */
[----:B------:R-:W-:Y:S01]  /*11620*/  VIADD R76, R0, 0x16 ;  /* 0x00000016004c7836 */ /* 0x000fe20000000000 */
[----:B------:R-:W-:Y:S01]  /*11630*/  ISETP.LT.AND P1, PT, R199, UR35, !P1 ;  /* 0x00000023c7007c0c */ /* 0x000fe2000cf21270 */
[----:B------:R1:W-:Y:S01]  /*11640*/  @P0 STG.E desc[UR16][R74.64], R86 ;  /* 0x000000564a000986 */ /* 0x0003e2000c101910 */
[C---:B--2---:R-:W-:Y:S01]  /*11650*/  IMAD.WIDE R68, R77.reuse, 0x4, R2 ;  /* 0x000000044d447825 */ /* 0x044fe200078e0202 */
[----:B------:R-:W-:Y:S01]  /*11660*/  ISETP.LT.AND P5, PT, R198, UR67, !P2 ;  /* 0x00000043c6007c0c */ /* 0x000fe2000d7a1270 */
[----:B------:R-:W2:Y:S01]  /*11670*/  LDCU UR58, c[0x0][0x398] ;  /* 0x00007300ff3a77ac */ /* 0x000ea20008000800 */
[----:B------:R-:W-:Y:S01]  /*11680*/  ISETP.GE.AND P0, PT, R76, UR65, PT ;  /* 0x000000414c007c0c */ /* 0x000fe2000bf06270 */
[----:B------:R-:W-:Y:S01]  /*11690*/  IMAD.WIDE R70, R77, 0x4, R196 ;  /* 0x000000044d467825 */ /* 0x000fe200078e02c4 */
        /* <DEDUP_REMOVED lines=10> */
[----:B------:R-:W-:Y:S01]  /*11740*/  IMAD.WIDE R74, R77, 0x4, R196 ;  /* 0x000000044d4a7825 */ /* 0x000fe200078e02c4 */
[----:B------:R-:W-:Y:S01]  /*11750*/  IADD3 R76, PT, PT, R0, 0x18, RZ ;  /* 0x00000018004c7810 */ /* 0x000fe20007ffe0ff */
[----:B------:R1:W-:Y:S01]  /*11760*/  @P6 STG.E desc[UR16][R72.64], R246 ;  /* 0x000000f648006986 */ /* 0x0003e2000c101910 */
[----:B------:R-:W-:Y:S01]  /*11770*/  ISETP.LT.AND P0, PT, R199, UR33, !P0 ;  /* 0x00000021c7007c0c */ /* 0x000fe2000c701270 */
[----:B------:R-:W-:Y:S01]  /*11780*/  VIADD R77, R77, UR19 ;  /* 0x000000134d4d7c36 */ /* 0x000fe20008000000 */
[----:B------:R-:W-:Y:S01]  /*11790*/  ISETP.LT.AND P6, PT, R198, UR76, !P3 ;  /* 0x0000004cc6007c0c */ /* 0x000fe2000dfc1270 */
[----:B------:R1:W-:Y:S01]  /*117a0*/  @P1 STG.E desc[UR16][R74.64], R88 ;  /* 0x000000584a001986 */ /* 0x0003e2000c101910 */
[----:B------:R-:W-:Y:S01]  /*117b0*/  ISETP.GE.AND P1, PT, R76, UR46, PT ;  /* 0x0000002e4c007c0c */ /* 0x000fe2000bf26270 */
[C---:B--2---:R-:W-:Y:S01]  /*117c0*/  IMAD.WIDE R68, R77.reuse, 0x4, R2 ;  /* 0x000000044d447825 */ /* 0x044fe200078e0202 */
[----:B------:R-:W2:Y:S03]  /*117d0*/  LDCU UR69, c[0x0][0x39c] ;  /* 0x00007380ff4577ac */ /* 0x000ea60008000800 */
[----:B------:R-:W-:Y:S01]  /*117e0*/  IMAD.WIDE R70, R77, 0x4, R196 ;  /* 0x000000044d467825 */ /* 0x000fe200078e02c4 */
[----:B------:R-:W-:Y:S01]  /*117f0*/  ISETP.LT.AND P3, PT, R199, UR66, !P3 ;  /* 0x00000042c7007c0c */ /* 0x000fe2000df61270 */
[----:B------:R-:W2:Y:S02]  /*11800*/  LDCU UR12, c[0x0][0x398] ;  /* 0x00007300ff0c77ac */ /* 0x000ea40008000800 */
[----:B------:R-:W-:-:S02]  /*11810*/  VIADD R77, R77, UR19 ;  /* 0x000000134d4d7c36 */ /* 0x000fc40008000000 */
[----:B------:R-:W-:Y:S01]  /*11820*/  VIADD R76, R0, 0x19 ;  /* 0x00000019004c7836 */ /* 0x000fe20000000000 */
[----:B------:R2:W-:Y:S01]  /*11830*/  @P5 STG.E desc[UR16][R68.64], R245 ;  /* 0x000000f544005986 */ /* 0x0005e2000c101910 */
[C---:B-1----:R-:W-:Y:S01]  /*11840*/  IMAD.WIDE R72, R77.reuse, 0x4, R2 ;  /* 0x000000044d487825 */ /* 0x042fe200078e0202 */
[----:B------:R-:W1:Y:S02]  /*11850*/  LDCU UR6, c[0x0][0x398] ;  /* 0x00007300ff0677ac */ /* 0x000e640008000800 */
[----:B------:R3:W-:Y:S01]  /*11860*/  @P2 STG.E desc[UR16][R70.64], R89 ;  /* 0x0000005946002986 */ /* 0x0007e2000c101910 */
[C---:B------:R-:W-:Y:S01]  /*11870*/  IMAD.WIDE R74, R77.reuse, 0x4, R196 ;  /* 0x000000044d4a7825 */ /* 0x040fe200078e02c4 */
[----:B------:R-:W-:Y:S01]  /*11880*/  ISETP.GE.AND P2, PT, R76, UR64, PT ;  /* 0x000000404c007c0c */ /* 0x000fe2000bf46270 */
[----:B------:R-:W1:Y:S02]  /*11890*/  LDCU UR38, c[0x0][0x39c] ;  /* 0x00007380ff2677ac */ /* 0x000e640008000800 */
[----:B------:R-:W-:-:S02]  /*118a0*/  VIADD R77, R77, UR19 ;  /* 0x000000134d4d7c36 */ /* 0x000fc40008000000 */
[----:B------:R-:W-:Y:S01]  /*118b0*/  VIADD R76, R0, 0x1a ;  /* 0x0000001a004c7836 */ /* 0x000fe20000000000 */
[C---:B------:R-:W-:Y:S01]  /*118c0*/  ISETP.LT.AND P5, PT, R198.reuse, UR56, !P1 ;  /* 0x00000038c6007c0c */ /* 0x040fe2000cfa1270 */
[----:B------:R1:W-:Y:S01]  /*118d0*/  @P4 STG.E desc[UR16][R72.64], R244 ;  /* 0x000000f448004986 */ /* 0x0003e2000c101910 */
[----:B------:R-:W-:Y:S01]  /*118e0*/  ISETP.LT.AND P1, PT, R199, UR8, !P1 ;  /* 0x00000008c7007c0c */ /* 0x000fe2000cf21270 */
[C---:B--2---:R-:W-:Y:S01]  /*118f0*/  IMAD.WIDE R68, R77.reuse, 0x4, R2 ;  /* 0x000000044d447825 */ /* 0x044fe200078e0202 */
[----:B------:R-:W-:Y:S01]  /*11900*/  ISETP.LT.AND P4, PT, R198, UR62, !P2 ;  /* 0x0000003ec6007c0c */ /* 0x000fe2000d781270 */
[----:B------:R2:W-:Y:S01]  /*11910*/  @P0 STG.E desc[UR16][R74.64], R90 ;  /* 0x0000005a4a000986 */ /* 0x0005e2000c101910 */
[----:B------:R-:W-:Y:S01]  /*11920*/  ISETP.GE.AND P0, PT, R76, UR44, PT ;  /* 0x0000002c4c007c0c */ /* 0x000fe2000bf06270 */
[C---:B---3--:R-:W-:Y:S01]  /*11930*/  IMAD.WIDE R70, R77.reuse, 0x4, R196 ;  /* 0x000000044d467825 */ /* 0x048fe200078e02c4 */
[----:B------:R-:W-:Y:S01]  /*11940*/  IADD3 R77, PT, PT, R77, UR19, RZ ;  /* 0x000000134d4d7c10 */ /* 0x000fe2000fffe0ff */
[----:B------:R3:W-:Y:S01]  /*11950*/  @P6 STG.E desc[UR16][R68.64], R243 ;  /* 0x000000f344006986 */ /* 0x0007e2000c101910 */
[----:B------:R-:W5:Y:S01]  /*11960*/  LDCU UR45, c[0x0][0x398] ;  /* 0x00007300ff2d77ac */ /* 0x000f620008000800 */
[----:B------:R-:W-:Y:S01]  /*11970*/  VIADD R76, R0, 0x1b ;  /* 0x0000001b004c7836 */ /* 0x000fe20000000000 */
[----:B------:R-:W-:Y:S01]  /*11980*/  ISETP.LT.AND P2, PT, R199, UR4, !P2 ;  /* 0x00000004c7007c0c */ /* 0x000fe2000d741270 */
[----:B------:R3:W-:Y:S01]  /*11990*/  @P3 STG.E desc[UR16][R70.64], R91 ;  /* 0x0000005b46003986 */ /* 0x0007e2000c101910 */
[C---:B-1----:R-:W-:Y:S01]  /*119a0*/  IMAD.WIDE R72, R77.reuse, 0x4, R2 ;  /* 0x000000044d487825 */ /* 0x042fe200078e0202 */
[----:B----4-:R-:W-:Y:S01]  /*119b0*/  ISETP.LT.AND P6, PT, R198, UR26, !P0 ;  /* 0x0000001ac6007c0c */ /* 0x010fe2000c7c1270 */
[----:B------:R-:W1:Y:S01]  /*119c0*/  LDCU UR35, c[0x0][0x398] ;  /* 0x00007300ff2377ac */ /* 0x000e620008000800 */
[----:B------:R-:W-:Y:S01]  /*119d0*/  ISETP.GE.AND P3, PT, R76, UR63, PT ;  /* 0x0000003f4c007c0c */ /* 0x000fe2000bf66270 */
[----:B--2---:R-:W-:Y:S01]  /*119e0*/  IMAD.WIDE R74, R77, 0x4, R196 ;  /* 0x000000044d4a7825 */ /* 0x004fe200078e02c4 */
[----:B------:R-:W-:Y:S01]  /*119f0*/  ISETP.LT.AND P0, PT, R199, UR36, !P0 ;  /* 0x00000024c7007c0c */ /* 0x000fe2000c701270 */
[----:B------:R2:W-:Y:S01]  /*11a00*/  @P5 STG.E desc[UR16][R72.64], R242 ;  /* 0x000000f248005986 */ /* 0x0005e2000c101910 */
[----:B------:R-:W4:Y:S01]  /*11a10*/  LDCU UR67, c[0x0][0x39c] ;  /* 0x00007380ff4377ac */ /* 0x000f220008000800 */
[----:B------:R-:W-:-:S02]  /*11a20*/  VIADD R77, R77, UR19 ;  /* 0x000000134d4d7c36 */ /* 0x000fc40008000000 */
[----:B------:R-:W-:Y:S01]  /*11a30*/  VIADD R76, R0, 0x1c ;  /* 0x0000001c004c7836 */ /* 0x000fe20000000000 */
[----:B------:R1:W-:Y:S01]  /*11a40*/  @P1 STG.E desc[UR16][R74.64], R92 ;  /* 0x0000005c4a001986 */ /* 0x0003e2000c101910 */
[C---:B---3--:R-:W-:Y:S01]  /*11a50*/  IMAD.WIDE R68, R77.reuse, 0x4, R2 ;  /* 0x000000044d447825 */ /* 0x048fe200078e0202 */
[----:B------:R-:W-:Y:S01]  /*11a60*/  ISETP.LT.AND P5, PT, R198, UR14, !P3 ;  /* 0x0000000ec6007c0c */ /* 0x000fe2000dfa1270 */
[----:B------:R-:W3:Y:S01]  /*11a70*/  LDCU UR54, c[0x0][0x398] ;  /* 0x00007300ff3677ac */ /* 0x000ee20008000800 */
        /* <DEDUP_REMOVED lines=11> */
[----:B-1----:R-:W-:Y:S01]  /*11b30*/  IMAD.WIDE R74, R77, 0x4, R196 ;  /* 0x000000044d4a7825 */ /* 0x002fe200078e02c4 */
[----:B------:R-:W-:Y:S01]  /*11b40*/  ISETP.LT.AND P1, PT, R199, UR34, !P1 ;  /* 0x00000022c7007c0c */ /* 0x000fe2000cf21270 */
[----:B------:R-:W1:Y:S02]  /*11b50*/  LDCU UR76, c[0x0][0x39c] ;  /* 0x00007380ff4c77ac */ /* 0x000e640008000800 */
[----:B------:R-:W-:-:S02]  /*11b60*/  VIADD R77, R77, UR19 ;  /* 0x000000134d4d7c36 */ /* 0x000fc40008000000 */
[----:B------:R-:W-:Y:S01]  /*11b70*/  VIADD R76, R0, 0x1e ;  /* 0x0000001e004c7836 */ /* 0x000fe20000000000 */
[----:B------:R1:W-:Y:S01]  /*11b80*/  @P6 STG.E desc[UR16][R72.64], R240 ;  /* 0x000000f048006986 */ /* 0x0003e2000c101910 */
[C---:B---3--:R-:W-:Y:S01]  /*11b90*/  IMAD.WIDE R68, R77.reuse, 0x4, R2 ;  /* 0x000000044d447825 */ /* 0x048fe200078e0202 */
[----:B------:R-:W3:Y:S02]  /*11ba0*/  LDCU UR65, c[0x0][0x398] ;  /* 0x00007300ff4177ac */ /* 0x000ee40008000800 */
[----:B------:R2:W-:Y:S01]  /*11bb0*/  @P0 STG.E desc[UR16][R74.64], R94 ;  /* 0x0000005e4a000986 */ /* 0x0005e2000c101910 */
[C---:B------:R-:W-:Y:S01]  /*11bc0*/  IMAD.WIDE R70, R77.reuse, 0x4, R196 ;  /* 0x000000044d467825 */ /* 0x040fe200078e02c4 */
[----:B-----5:R-:W-:Y:S01]  /*11bd0*/  ISETP.GE.AND P0, PT, R76, UR22, PT ;  /* 0x000000164c007c0c */ /* 0x020fe2000bf06270 */
[----:B------:R-:W5:Y:S02]  /*11be0*/  LDCU UR40, c[0x0][0x39c] ;  /* 0x00007380ff2877ac */ /* 0x000f640008000800 */
[----:B------:R-:W-:-:S02]  /*11bf0*/  VIADD R77, R77, UR19 ;  /* 0x000000134d4d7c36 */ /* 0x000fc40008000000 */
[----:B------:R-:W-:Y:S01]  /*11c00*/  VIADD R76, R0, 0x1f ;  /* 0x0000001f004c7836 */ /* 0x000fe20000000000 */
[C---:B------:R-:W-:Y:S01]  /*11c10*/  ISETP.LT.AND P6, PT, R198.reuse, UR74, !P2 ;  /* 0x0000004ac6007c0c */ /* 0x040fe2000d7c1270 */
[----:B------:R3:W-:Y:S01]  /*11c20*/  @P5 STG.E desc[UR16][R68.64], R239 ;  /* 0x000000ef44005986 */ /* 0x0007e2000c101910 */
[----:B------:R-:W-:Y:S01]  /*11c30*/  ISETP.LT.AND P2, PT, R199, UR51, !P2 ;  /* 0x00000033c7007c0c */ /* 0x000fe2000d741270 */
[C---:B-1----:R-:W-:Y:S01]  /*11c40*/  IMAD.WIDE R72, R77.reuse, 0x4, R2 ;  /* 0x000000044d487825 */ /* 0x042fe200078e0202 */
[----:B------:R-:W-:Y:S01]  /*11c50*/  ISETP.LT.AND P5, PT, R198, UR24, !P0 ;  /* 0x00000018c6007c0c */ /* 0x000fe2000c7a1270 */
[----:B------:R1:W-:Y:S01]  /*11c60*/  @P3 STG.E desc[UR16][R70.64], R95 ;  /* 0x0000005f46003986 */ /* 0x0003e2000c101910 */
[----:B------:R-:W-:Y:S01]  /*11c70*/  ISETP.GE.AND P3, PT, R76, UR60, PT ;  /* 0x0000003c4c007c0c */ /* 0x000fe2000bf66270 */
[C---:B--2---:R-:W-:Y:S01]  /*11c80*/  IMAD.WIDE R74, R77.reuse, 0x4, R196 ;  /* 0x000000044d4a7825 */ /* 0x044fe200078e02c4 */
[----:B------:R-:W-:Y:S01]  /*11c90*/  IADD3 R77, PT, PT, R77, UR19, RZ ;  /* 0x000000134d4d7c10 */ /* 0x000fe2000fffe0ff */
[----:B------:R2:W-:Y:S01]  /*11ca0*/  @P4 STG.E desc[UR16][R72.64], R238 ;  /* 0x000000ee48004986 */ /* 0x0005e2000c101910 */
[----:B------:R-:W-:Y:S01]  /*11cb0*/  ISETP.LT.AND P0, PT, R199, UR75, !P0 ;  /* 0x0000004bc7007c0c */ /* 0x000fe2000c701270 */
[----:B------:R-:W-:Y:S01]  /*11cc0*/  VIADD R76, R0, 0x20 ;  /* 0x00000020004c7836 */ /* 0x000fe20000000000 */
[----:B------:R-:W4:Y:S01]  /*11cd0*/  LDCU UR33, c[0x0][0x398] ;  /* 0x00007300ff2177ac */ /* 0x000f220008000800 */
[----:B------:R2:W-:Y:S01]  /*11ce0*/  @P1 STG.E desc[UR16][R74.64], R96 ;  /* 0x000000604a001986 */ /* 0x0005e2000c101910 */
[----:B---3--:R-:W-:-:S02]  /*11cf0*/  IMAD.WIDE R68, R77, 0x4, R2 ;  /* 0x000000044d447825 */ /* 0x008fc400078e0202 */
[----:B------:R-:W-:Y:S01]  /*11d00*/  ISETP.GE.AND P1, PT, R76, UR28, PT ;  /* 0x0000001c4c007c0c */ /* 0x000fe2000bf26270 */
[----:B------:R-:W3:Y:S01]  /*11d10*/  LDCU UR55, c[0x0][0x398] ;  /* 0x00007300ff3777ac */ /* 0x000ee20008000800 */
[C---:B-1----:R-:W-:Y:S01]  /*11d20*/  IMAD.WIDE R70, R77.reuse, 0x4, R196 ;  /* 0x000000044d467825 */ /* 0x042fe200078e02c4 */
[----:B------:R-:W-:Y:S01]  /*11d30*/  ISETP.LT.AND P4, PT, R198, UR50, !P3 ;  /* 0x00000032c6007c0c */ /* 0x000fe2000df81270 */
[----:B------:R1:W-:Y:S01]  /*11d40*/  @P6 STG.E desc[UR16][R68.64], R237 ;  /* 0x000000ed44006986 */ /* 0x0003e2000c101910 */
[----:B------:R-:W3:Y:S01]  /*11d50*/  LDCU UR56, c[0x0][0x39c] ;  /* 0x00007380ff3877ac */ /* 0x000ee20008000800 */
[----:B------:R-:W-:Y:S02]  /*11d60*/  VIADD R77, R77, UR19 ;  /* 0x000000134d4d7c36 */ /* 0x000fe40008000000 */
[----:B------:R-:W-:Y:S01]  /*11d70*/  VIADD R76, R0, 0x21 ;  /* 0x00000021004c7836 */ /* 0x000fe20000000000 */
[----:B------:R1:W-:Y:S01]  /*11d80*/  @P2 STG.E desc[UR16][R70.64], R97 ;  /* 0x0000006146002986 */ /* 0x0003e2000c101910 */
[----:B--2---:R-:W-:Y:S01]  /*11d90*/  IMAD.WIDE R72, R77, 0x4, R2 ;  /* 0x000000044d487825 */ /* 0x004fe200078e0202 */
[----:B------:R-:W-:Y:S01]  /*11da0*/  ISETP.LT.AND P3, PT, R199, UR47, !P3 ;  /* 0x0000002fc7007c0c */ /* 0x000fe2000df61270 */
[----:B------:R-:W2:Y:S01]  /*11db0*/  LDCU UR66, c[0x0][0x398] ;  /* 0x00007300ff4277ac */ /* 0x000ea20008000800 */
[----:B------:R-:W-:Y:S01]  /*11dc0*/  ISETP.GE.AND P2, PT, R76, UR52, PT ;  /* 0x000000344c007c0c */ /* 0x000fe2000bf46270 */
[C---:B------:R-:W-:Y:S01]  /*11dd0*/  IMAD.WIDE R74, R77.reuse, 0x4, R196 ;  /* 0x000000044d4a7825 */ /* 0x040fe200078e02c4 */
[----:B------:R-:W-:Y:S01]  /*11de0*/  IADD3 R76, PT, PT, R0, 0x22, RZ ;  /* 0x00000022004c7810 */ /* 0x000fe20007ffe0ff */
[----:B------:R2:W-:Y:S01]  /*11df0*/  @P5 STG.E desc[UR16][R72.64], R236 ;  /* 0x000000ec48005986 */ /* 0x0005e2000c101910 */
[----:B------:R-:W-:Y:S01]  /*11e00*/  ISETP.LT.AND P6, PT, R198, UR48, !P1 ;  /* 0x00000030c6007c0c */ /* 0x000fe2000cfc1270 */
[----:B------:R-:W-:Y:S01]  /*11e10*/  VIADD R77, R77, UR19 ;  /* 0x000000134d4d7c36 */ /* 0x000fe20008000000 */
[----:B------:R-:W-:Y:S01]  /*11e20*/  ISETP.LT.AND P1, PT, R199, UR73, !P1 ;  /* 0x00000049c7007c0c */ /* 0x000fe2000cf21270 */
[----:B------:R2:W-:Y:S01]  /*11e30*/  @P0 STG.E desc[UR16][R74.64], R98 ;  /* 0x000000624a000986 */ /* 0x0005e2000c101910 */
[----:B------:R-:W-:Y:S01]  /*11e40*/  ISETP.GE.AND P0, PT, R76, UR10, PT ;  /* 0x0000000a4c007c0c */ /* 0x000fe2000bf06270 */
[C---:B-1----:R-:W-:Y:S01]  /*11e50*/  IMAD.WIDE R68, R77.reuse, 0x4, R2 ;  /* 0x000000044d447825 */ /* 0x042fe200078e0202 */
[----:B------:R-:W-:Y:S01]  /*11e60*/  ISETP.LT.AND P5, PT, R198, UR71, !P2 ;  /* 0x00000047c6007c0c */ /* 0x000fe2000d7a1270 */
[----:B------:R-:W1:Y:S02]  /*11e70*/  LDCU UR46, c[0x0][0x398] ;  /* 0x00007300ff2e77ac */ /* 0x000e640008000800 */
[C---:B------:R-:W-:Y:S01]  /*11e80*/  IMAD.WIDE R70, R77.reuse, 0x4, R196 ;  /* 0x000000044d467825 */ /* 0x040fe200078e02c4 */
[----:B------:R-:W1:Y:S03]  /*11e90*/  LDCU UR26, c[0x0][0x39c] ;  /* 0x00007380ff1a77ac */ /* 0x000e660008000800 */
[----:B------:R-:W-:-:S02]  /*11ea0*/  VIADD R77, R77, UR19 ;  /* 0x000000134d4d7c36 */ /* 0x000fc40008000000 */
[----:B------:R-:W-:Y:S01]  /*11eb0*/  VIADD R76, R0, 0x23 ;  /* 0x00000023004c7836 */ /* 0x000fe20000000000 */
[----:B------:R-:W-:Y:S01]  /*11ec0*/  ISETP.LT.AND P2, PT, R199, UR32, !P2 ;  /* 0x00000020c7007c0c */ /* 0x000fe2000d741270 */
[C---:B--2---:R-:W-:Y:S01]  /*11ed0*/  IMAD.WIDE R72, R77.reuse, 0x4, R2 ;  /* 0x000000044d487825 */ /* 0x044fe200078e0202 */
[----:B------:R2:W-:Y:S01]  /*11ee0*/  @P4 STG.E desc[UR16][R68.64], R235 ;  /* 0x000000eb44004986 */ /* 0x0005e2000c101910 */
[----:B------:R-:W1:Y:S02]  /*11ef0*/  LDCU UR8, c[0x0][0x398] ;  /* 0x00007300ff0877ac */ /* 0x000e640008000800 */
[C---:B------:R-:W-:Y:S01]  /*11f00*/  IMAD.WIDE R74, R77.reuse, 0x4, R196 ;  /* 0x000000044d4a7825 */ /* 0x040fe200078e02c4 */
[----:B------:R-:W-:Y:S01]  /*11f10*/  ISETP.GE.AND P4, PT, R76, UR41, PT ;  /* 0x000000294c007c0c */ /* 0x000fe2000bf86270 */
[----:B------:R3:W-:Y:S01]  /*11f20*/  @P3 STG.E desc[UR16][R70.64], R99 ;  /* 0x0000006346003986 */ /* 0x0007e2000c101910 */
[----:B------:R-:W1:Y:S01]  /*11f30*/  LDCU UR14, c[0x0][0x39c] ;  /* 0x00007380ff0e77ac */ /* 0x000e620008000800 */
[----:B------:R-:W-:-:S02]  /*11f40*/  VIADD R77, R77, UR19 ;  /* 0x000000134d4d7c36 */ /* 0x000fc40008000000 */
[----:B------:R-:W-:Y:S01]  /*11f50*/  VIADD R76, R0, 0x24 ;  /* 0x00000024004c7836 */ /* 0x000fe20000000000 */
[----:B------:R-:W-:Y:S01]  /*11f60*/  ISETP.LT.AND P3, PT, R198, UR59, !P0 ;  /* 0x0000003bc6007c0c */ /* 0x000fe2000c761270 */
[----:B------:R4:W-:Y:S01]  /*11f70*/  @P6 STG.E desc[UR16][R72.64], R234 ;  /* 0x000000ea48006986 */ /* 0x0009e2000c101910 */
[----:B--2---:R-:W-:Y:S01]  /*11f80*/  IMAD.WIDE R68, R77, 0x4, R2 ;  /* 0x000000044d447825 */ /* 0x004fe200078e0202 */
[----:B------:R-:W-:Y:S01]  /*11f90*/  ISETP.LT.AND P0, PT, R199, UR72, !P0 ;  /* 0x00000048c7007c0c */ /* 0x000fe2000c701270 */
[----:B------:R-:W2:Y:S01]  /*11fa0*/  LDCU UR62, c[0x0][0x39c] ;  /* 0x00007380ff3e77ac */ /* 0x000ea20008000800 */
[----:B------:R1:W-:Y:S01]  /*11fb0*/  @P1 STG.E desc[UR16][R74.64], R100 ;  /* 0x000000644a001986 */ /* 0x0003e2000c101910 */
[C---:B---3--:R-:W-:Y:S01]  /*11fc0*/  IMAD.WIDE R70, R77.reuse, 0x4, R196 ;  /* 0x000000044d467825 */ /* 0x048fe200078e02c4 */
[----:B------:R-:W-:Y:S01]  /*11fd0*/  IADD3 R77, PT, PT, R77, UR19, RZ ;  /* 0x000000134d4d7c10 */ /* 0x000fe2000fffe0ff */
[----:B------:R-:W3:Y:S01]  /*11fe0*/  LDCU UR64, c[0x0][0x398] ;  /* 0x00007300ff4077ac */ /* 0x000ee20008000800 */
[----:B------:R-:W-:Y:S01]  /*11ff0*/  ISETP.GE.AND P1, PT, R76, UR77, PT ;  /* 0x0000004d4c007c0c */ /* 0x000fe2000bf26270 */
[----:B------:R-:W-:Y:S01]  /*12000*/  VIADD R76, R0, 0x25 ;  /* 0x00000025004c7836 */ /* 0x000fe20000000000 */
[----:B------:R-:W-:Y:S01]  /*12010*/  ISETP.LT.AND P6, PT, R198, UR57, !P4 ;  /* 0x00000039c6007c0c */ /* 0x000fe2000e7c1270 */
[----:B----4-:R-:W-:Y:S01]  /*12020*/  IMAD.WIDE R72, R77, 0x4, R2 ;  /* 0x000000044d487825 */ /* 0x010fe200078e0202 */
[----:B------:R-:W-:Y:S01]  /*12030*/  ISETP.LT.AND P4, PT, R199, UR15, !P4 ;  /* 0x0000000fc7007c0c */ /* 0x000fe2000e781270 */
[----:B------:R4:W-:Y:S01]  /*12040*/  @P5 STG.E desc[UR16][R68.64], R233 ;  /* 0x000000e944005986 */ /* 0x0009e2000c101910 */
[----:B------:R-:W2:Y:S01]  /*12050*/  LDCU UR4, c[0x0][0x398] ;  /* 0x00007300ff0477ac */ /* 0x000ea20008000800 */
[----:B-1----:R-:W-:-:S02]  /*12060*/  IMAD.WIDE R74, R77, 0x4, R196 ;  /* 0x000000044d4a7825 */ /* 0x002fc400078e02c4 */
[----:B------:R1:W-:Y:S01]  /*12070*/  @P2 STG.E desc[UR16][R70.64], R101 ;  /* 0x0000006546002986 */ /* 0x0003e2000c101910 */
[----:B------:R-:W2:Y:S01]  /*12080*/  LDCU UR37, c[0x0][0x39c] ;  /* 0x00007380ff2577ac */ /* 0x000ea20008000800 */
[----:B------:R-:W-:Y:S01]  /*12090*/  VIADD R77, R77, UR19 ;  /* 0x000000134d4d7c36 */ /* 0x000fe20008000000 */
[----:B------:R-:W-:Y:S01]  /*120a0*/  ISETP.GE.AND P2, PT, R76, UR70, PT ;  /* 0x000000464c007c0c */ /* 0x000fe2000bf46270 */
[----:B------:R-:W-:Y:S01]  /*120b0*/  VIADD R76, R0, 0x26 ;  /* 0x00000026004c7836 */ /* 0x000fe20000000000 */
[C---:B------:R-:W-:Y:S01]  /*120c0*/  ISETP.LT.AND P5, PT, R198.reuse, UR20, !P1 ;  /* 0x00000014c6007c0c */ /* 0x040fe2000cfa1270 */
[----:B------:R2:W-:Y:S01]  /*120d0*/  @P3 STG.E desc[UR16][R72.64], R232 ;  /* 0x000000e848003986 */ /* 0x0005e2000c101910 */
[----:B------:R-:W-:Y:S01]  /*120e0*/  ISETP.LT.AND P1, PT, R199, UR43, !P1 ;  /* 0x0000002bc7007c0c */ /* 0x000fe2000cf21270 */
[C---:B----4-:R-:W-:Y:S01]  /*120f0*/  IMAD.WIDE R68, R77.reuse, 0x4, R2 ;  /* 0x000000044d447825 */ /* 0x050fe200078e0202 */
[----:B------:R-:W4:Y:S03]  /*12100*/  LDCU UR44, c[0x0][0x398] ;  /* 0x00007300ff2c77ac */ /* 0x000f260008000800 */
[C---:B-1----:R-:W-:Y:S01]  /*12110*/  IMAD.WIDE R70, R77.reuse, 0x4, R196 ;  /* 0x000000044d467825 */ /* 0x042fe200078e02c4 */
[----:B------:R1:W-:Y:S01]  /*12120*/  @P0 STG.E desc[UR16][R74.64], R102 ;  /* 0x000000664a000986 */ /* 0x0003e2000c101910 */
[----:B------:R-:W-:Y:S01]  /*12130*/  ISETP.LT.AND P3, PT, R198, UR58, !P2 ;  /* 0x0000003ac6007c0c */ /* 0x000fe2000d761270 */
[----:B------:R-:W3:Y:S01]  /*12140*/  LDCU UR36, c[0x0][0x398] ;  /* 0x00007300ff2477ac */ /* 0x000ee20008000800 */
[----:B------:R-:W-:Y:S01]  /*12150*/  VIADD R77, R77, UR19 ;  /* 0x000000134d4d7c36 */ /* 0x000fe20008000000 */
[----:B------:R-:W-:-:S02]  /*12160*/  ISETP.GE.AND P0, PT, R76, UR49, PT ;  /* 0x000000314c007c0c */ /* 0x000fc4000bf06270 */
[----:B------:R-:W-:Y:S01]  /*12170*/  IADD3 R76, PT, PT, R0, 0x27, RZ ;  /* 0x00000027004c7810 */ /* 0x000fe20007ffe0ff */
[----:B--2---:R-:W-:Y:S01]  /*12180*/  IMAD.WIDE R72, R77, 0x4, R2 ;  /* 0x000000044d487825 */ /* 0x004fe200078e0202 */
[----:B------:R-:W-:Y:S01]  /*12190*/  ISETP.LT.AND P2, PT, R199, UR68, !P2 ;  /* 0x00000044c7007c0c */ /* 0x000fe2000d741270 */
[----:B------:R2:W-:Y:S01]  /*121a0*/  @P6 STG.E desc[UR16][R68.64], R231 ;  /* 0x000000e744006986 */ /* 0x0005e2000c101910 */
[----:B------:R-:W3:Y:S01]  /*121b0*/  LDCU UR63, c[0x0][0x398] ;  /* 0x00007300ff3f77ac */ /* 0x000ee20008000800 */
[C---:B-1----:R-:W-:Y:S02]  /*121c0*/  IMAD.WIDE R74, R77.reuse, 0x4, R196 ;  /* 0x000000044d4a7825 */ /* 0x042fe400078e02c4 */
[----:B------:R1:W-:Y:S01]  /*121d0*/  @P4 STG.E desc[UR16][R70.64], R103 ;  /* 0x0000006746004986 */ /* 0x0003e2000c101910 */
[----:B------:R-:W-:Y:S01]  /*121e0*/  ISETP.LT.AND P6, PT, R198, UR39, !P0 ;  /* 0x00000027c6007c0c */ /* 0x000fe2000c7c1270 */
[----:B------:R-:W3:Y:S01]  /*121f0*/  LDCU UR74, c[0x0][0x39c] ;  /* 0x00007380ff4a77ac */ /* 0x000ee20008000800 */
[----:B------:R-:W-:Y:S01]  /*12200*/  VIADD R77, R77, UR19 ;  /* 0x000000134d4d7c36 */ /* 0x000fe20008000000 */
[----:B------:R-:W-:Y:S01]  /*12210*/  ISETP.GE.AND P4, PT, R76, UR69, PT ;  /* 0x000000454c007c0c */ /* 0x000fe2000bf86270 */
[----:B------:R-:W-:Y:S01]  /*12220*/  VIADD R76, R0, 0x28 ;  /* 0x00000028004c7836 */ /* 0x000fe20000000000 */
[----:B------:R-:W-:Y:S01]  /*12230*/  ISETP.LT.AND P0, PT, R199, UR12, !P0 ;  /* 0x0000000cc7007c0c */ /* 0x000fe2000c701270 */
[----:B------:R3:W-:Y:S01]  /*12240*/  @P5 STG.E desc[UR16][R72.64], R230 ;  /* 0x000000e648005986 */ /* 0x0007e2000c101910 */
[C---:B--2---:R-:W-:Y:S01]  /*12250*/  IMAD.WIDE R68, R77.reuse, 0x4, R2 ;  /* 0x000000044d447825 */ /* 0x044fe200078e0202 */
[----:B------:R-:W-:Y:S01]  /*12260*/  ISETP.LT.AND P5, PT, R198, UR6, !P4 ;  /* 0x00000006c6007c0c */ /* 0x000fe2000e7a1270 */
[----:B------:R-:W2:Y:S02]  /*12270*/  LDCU UR53, c[0x0][0x398] ;  /* 0x00007300ff3577ac */ /* 0x000ea40008000800 */
[C---:B-1----:R-:W-:Y:S01]  /*12280*/  IMAD.WIDE R70, R77.reuse, 0x4, R196 ;  /* 0x000000044d467825 */ /* 0x042fe200078e02c4 */
[----:B------:R1:W-:Y:S01]  /*12290*/  @P1 STG.E desc[UR16][R74.64], R104 ;  /* 0x000000684a001986 */ /* 0x0003e2000c101910 */
[----:B------:R-:W2:Y:S02]  /*122a0*/  LDCU UR42, c[0x0][0x398] ;  /* 0x00007300ff2a77ac */ /* 0x000ea40008000800 */
[----:B------:R-:W-:Y:S01]  /*122b0*/  VIADD R77, R77, UR19 ;  /* 0x000000134d4d7c36 */ /* 0x000fe20008000000 */
[----:B------:R-:W-:Y:S01]  /*122c0*/  ISETP.GE.AND P1, PT, R76, UR38, PT ;  /* 0x000000264c007c0c */ /* 0x000fe2000bf26270 */
[----:B------:R-:W-:Y:S01]  /*122d0*/  VIADD R76, R0, 0x29 ;  /* 0x00000029004c7836 */ /* 0x000fe20000000000 */
[----:B------:R-:W-:Y:S01]  /*122e0*/  ISETP.LT.AND P4, PT, R199, UR45, !P4 ;  /* 0x0000002dc7007c0c */ /* 0x000fe2000e781270 */
[C---:B---3--:R-:W-:Y:S01]  /*122f0*/  IMAD.WIDE R72, R77.reuse, 0x4, R2 ;  /* 0x000000044d487825 */ /* 0x048fe200078e0202 */
[----:B------:R3:W-:Y:S01]  /*12300*/  @P3 STG.E desc[UR16][R68.64], R229 ;  /* 0x000000e544003986 */ /* 0x0007e2000c101910 */
[----:B------:R-:W2:Y:S02]  /*12310*/  LDCU UR34, c[0x0][0x398] ;  /* 0x00007300ff2277ac */ /* 0x000ea40008000800 */
[C---:B-1----:R-:W-:Y:S01]  /*12320*/  IMAD.WIDE R74, R77.reuse, 0x4, R196 ;  /* 0x000000044d4a7825 */ /* 0x042fe200078e02c4 */
[----:B------:R-:W-:Y:S01]  /*12330*/  IADD3 R77, PT, PT, R77, UR19, RZ ;  /* 0x000000134d4d7c10 */ /* 0x000fe2000fffe0ff */
[----:B------:R1:W-:Y:S01]  /*12340*/  @P2 STG.E desc[UR16][R70.64], R105 ;  /* 0x0000006946002986 */ /* 0x0003e2000c101910 */
[----:B------:R-:W-:Y:S01]  /*12350*/  ISETP.LT.AND P2, PT, R198, UR35, !P1 ;  /* 0x00000023c6007c0c */ /* 0x000fe2000cf41270 */
[----:B------:R-:W2:Y:S01]  /*12360*/  LDCU UR24, c[0x0][0x39c] ;  /* 0x00007380ff1877ac */ /* 0x000ea20008000800 */
[----:B------:R-:W-:Y:S01]  /*12370*/  ISETP.GE.AND P3, PT, R76, UR67, PT ;  /* 0x000000434c007c0c */ /* 0x000fe2000bf66270 */
[----:B------:R4:W-:Y:S01]  /*12380*/  @P6 STG.E desc[UR16][R72.64], R228 ;  /* 0x000000e448006986 */ /* 0x0009e2000c101910 */
[----:B---3--:R-:W-:Y:S01]  /*12390*/  IMAD.WIDE R68, R77, 0x4, R2 ;  /* 0x000000044d447825 */ /* 0x008fe200078e0202 */
[----:B------:R-:W-:-:S02]  /*123a0*/  ISETP.LT.AND P1, PT, R199, UR54, !P1 ;  /* 0x00000036c7007c0c */ /* 0x000fc4000cf21270 */
[----:B------:R3:W-:Y:S01]  /*123b0*/  @P0 STG.E desc[UR16][R74.64], R106 ;  /* 0x0000006a4a000986 */ /* 0x0007e2000c101910 */
[----:B------:R-:W2:Y:S01]  /*123c0*/  LDCU UR50, c[0x0][0x39c] ;  /* 0x00007380ff3277ac */ /* 0x000ea20008000800 */
[C---:B------:R-:W-:Y:S02]  /*123d0*/  VIADD R76, R0.reuse, 0x2a ;  /* 0x0000002a004c7836 */ /* 0x040fe40000000000 */
[C---:B-1----:R-:W-:Y:S01]  /*123e0*/  IMAD.WIDE R70, R77.reuse, 0x4, R196 ;  /* 0x000000044d467825 */ /* 0x042fe200078e02c4 */
[----:B------:R-:W1:Y:S03]  /*123f0*/  LDCU UR61, c[0x0][0x398] ;  /* 0x00007300ff3d77ac */ /* 0x000e660008000800 */
[----:B----4-:R-:W-:Y:S01]  /*12400*/  VIADD R72, R0, 0x2b ;  /* 0x0000002b00487836 */ /* 0x010fe20000000000 */
[----:B------:R-:W4:Y:S01]  /*12410*/  LDCU UR51, c[0x0][0x398] ;  /* 0x00007300ff3377ac */ /* 0x000f220008000800 */
[----:B------:R-:W-:Y:S01]  /*12420*/  VIADD R77, R77, UR19 ;  /* 0x000000134d4d7c36 */ /* 0x000fe20008000000 */
[----:B------:R1:W-:Y:S01]  /*12430*/  @P5 STG.E desc[UR16][R68.64], R227 ;  /* 0x000000e344005986 */ /* 0x0003e2000c101910 */
[----:B------:R-:W-:Y:S01]  /*12440*/  ISETP.LT.AND P0, PT, R198, UR30, !P3 ;  /* 0x0000001ec6007c0c */ /* 0x000fe2000df01270 */
[----:B------:R-:W2:Y:S01]  /*12450*/  LDCU UR48, c[0x0][0x39c] ;  /* 0x00007380ff3077ac */ /* 0x000ea20008000800 */
[----:B------:R-:W-:Y:S01]  /*12460*/  ISETP.GE.AND P5, PT, R72, UR76, PT ;  /* 0x0000004c48007c0c */ /* 0x000fe2000bfa6270 */
[----:B------:R-:W-:Y:S01]  /*12470*/  IMAD.WIDE R72, R77, 0x4, R2 ;  /* 0x000000044d487825 */ /* 0x000fe200078e0202 */
[----:B------:R-:W-:Y:S01]  /*12480*/  ISETP.LT.AND P3, PT, R199, UR65, !P3 ;  /* 0x00000041c7007c0c */ /* 0x000fe2000df61270 */
[----:B------:R-:W2:Y:S01]  /*12490*/  LDCU UR22, c[0x0][0x398] ;  /* 0x00007300ff1677ac */ /* 0x000ea20008000800 */
[----:B-----5:R-:W-:Y:S01]  /*124a0*/  ISETP.GE.AND P6, PT, R76, UR40, PT ;  /* 0x000000284c007c0c */ /* 0x020fe2000bfc6270 */
[----:B------:R5:W-:Y:S01]  /*124b0*/  @P4 STG.E desc[UR16][R70.64], R107 ;  /* 0x0000006b46004986 */ /* 0x000be2000c101910 */
[----:B---3--:R-:W-:Y:S01]  /*124c0*/  IADD3 R74, PT, PT, R0, 0x2c, RZ ;  /* 0x0000002c004a7810 */ /* 0x008fe20007ffe0ff */
[----:B------:R-:W-:Y:S01]  /*124d0*/  VIADD R79, R77, UR19 ;  /* 0x000000134d4f7c36 */ /* 0x000fe20008000000 */
[----:B------:R-:W-:Y:S01]  /*124e0*/  ISETP.LT.AND P4, PT, R198, UR33, !P6 ;  /* 0x00000021c6007c0c */ /* 0x000fe2000f781270 */
[----:B------:R3:W-:Y:S01]  /*124f0*/  @P2 STG.E desc[UR16][R72.64], R226 ;  /* 0x000000e248002986 */ /* 0x0007e2000c101910 */
[----:B------:R-:W-:Y:S01]  /*12500*/  ISETP.LT.AND P6, PT, R199, UR55, !P6 ;  /* 0x00000037c7007c0c */ /* 0x000fe2000f7c1270 */
[--C-:B-1----:R-:W-:Y:S01]  /*12510*/  IMAD.WIDE R68, R77, 0x4, R196.reuse ;  /* 0x000000044d447825 */ /* 0x102fe200078e02c4 */
[----:B------:R-:W-:Y:S01]  /*12520*/  ISETP.GE.AND P2, PT, R74, UR56, PT ;  /* 0x000000384a007c0c */ /* 0x000fe2000bf46270 */
[----:B------:R-:W1:Y:S02]  /*12530*/  LDCU UR75, c[0x0][0x398] ;  /* 0x00007300ff4b77ac */ /* 0x000e640008000800 */
[C---:B------:R-:W-:Y:S01]  /*12540*/  IMAD.WIDE R74, R79.reuse, 0x4, R196 ;  /* 0x000000044f4a7825 */ /* 0x040fe200078e02c4 */
[----:B------:R-:W1:Y:S03]  /*12550*/  LDCU UR60, c[0x0][0x398] ;  /* 0x00007300ff3c77ac */ /* 0x000e660008000800 */
[C---:B-----5:R-:W-:Y:S01]  /*12560*/  IMAD.WIDE R70, R79.reuse, 0x4, R2 ;  /* 0x000000044f467825 */ /* 0x060fe200078e0202 */
[----:B------:R5:W-:Y:S01]  /*12570*/  @P1 STG.E desc[UR16][R68.64], R108 ;  /* 0x0000006c44001986 */ /* 0x000be2000c101910 */
[----:B------:R-:W1:Y:S02]  /*12580*/  LDCU UR47, c[0x0][0x398] ;  /* 0x00007300ff2f77ac */ /* 0x000e640008000800 */
[----:B------:R-:W-:-:S02]  /*12590*/  VIADD R79, R79, UR19 ;  /* 0x000000134f4f7c36 */ /* 0x000fc40008000000 */
[----:B---3--:R-:W-:Y:S01]  /*125a0*/  VIADD R72, R0, 0x2e ;  /* 0x0000002e00487836 */ /* 0x008fe20000000000 */
[----:B------:R3:W-:Y:S01]  /*125b0*/  @P0 STG.E desc[UR16][R70.64], R225 ;  /* 0x000000e146000986 */ /* 0x0007e2000c101910 */
[----:B------:R-:W-:Y:S01]  /*125c0*/  ISETP.LT.AND P1, PT, R198, UR66, !P5 ;  /* 0x00000042c6007c0c */ /* 0x000fe2000ef21270 */
[----:B------:R-:W-:Y:S01]  /*125d0*/  VIADD R76, R0, 0x2d ;  /* 0x0000002d004c7836 */ /* 0x000fe20000000000 */
[----:B------:R-:W-:Y:S01]  /*125e0*/  ISETP.LT.AND P5, PT, R199, UR46, !P5 ;  /* 0x0000002ec7007c0c */ /* 0x000fe2000efa1270 */
[----:B------:R1:W-:Y:S01]  /*125f0*/  @P3 STG.E desc[UR16][R74.64], R109 ;  /* 0x0000006d4a003986 */ /* 0x0003e2000c101910 */
[----:B------:R-:W2:Y:S01]  /*12600*/  LDCU UR28, c[0x0][0x398] ;  /* 0x00007300ff1c77ac */ /* 0x000ea20008000800 */
[----:B-----5:R-:W-:Y:S01]  /*12610*/  IMAD.WIDE R68, R79, 0x4, R2 ;  /* 0x000000044f447825 */ /* 0x020fe200078e0202 */
[----:B------:R-:W-:Y:S01]  /*12620*/  ISETP.GE.AND P3, PT, R72, UR26, PT ;  /* 0x0000001a48007c0c */ /* 0x000fe2000bf66270 */
[----:B------:R-:W5:Y:S02]  /*12630*/  LDCU UR59, c[0x0][0x39c] ;  /* 0x00007380ff3b77ac */ /* 0x000f640008000800 */
[----:B------:R-:W-:-:S02]  /*12640*/  VIADD R72, R0, 0x2f ;  /* 0x0000002f00487836 */ /* 0x000fc40000000000 */
[C---:B---3--:R-:W-:Y:S01]  /*12650*/  IMAD.WIDE R70, R79.reuse, 0x4, R196 ;  /* 0x000000044f467825 */ /* 0x048fe200078e02c4 */
[----:B------:R-:W-:Y:S01]  /*12660*/  IADD3 R79, PT, PT, R79, UR19, RZ ;  /* 0x000000134f4f7c10 */ /* 0x000fe2000fffe0ff */
[----:B------:R3:W-:Y:S01]  /*12670*/  @P4 STG.E desc[UR16][R68.64], R224 ;  /* 0x000000e044004986 */ /* 0x0007e2000c101910 */
[----:B------:R-:W-:Y:S01]  /*12680*/  ISETP.GE.AND P4, PT, R72, UR14, PT ;  /* 0x0000000e48007c0c */ /* 0x000fe2000bf86270 */
[----:B-1----:R-:W-:Y:S01]  /*12690*/  VIADD R74, R0, 0x30 ;  /* 0x00000030004a7836 */ /* 0x002fe20000000000 */
[----:B------:R-:W-:Y:S01]  /*126a0*/  ISETP.GE.AND P0, PT, R76, UR62, PT ;  /* 0x0000003e4c007c0c */ /* 0x000fe2000bf06270 */
[----:B------:R1:W-:Y:S01]  /*126b0*/  @P6 STG.E desc[UR16][R70.64], R110 ;  /* 0x0000006e46006986 */ /* 0x0003e2000c101910 */
[----:B------:R-:W-:Y:S01]  /*126c0*/  ISETP.LT.AND P6, PT, R198, UR8, !P2 ;  /* 0x00000008c6007c0c */ /* 0x000fe2000d7c1270 */
[----:B------:R-:W-:Y:S01]  /*126d0*/  IMAD.WIDE R72, R79, 0x4, R2 ;  /* 0x000000044f487825 */ /* 0x000fe200078e0202 */
[----:B------:R-:W-:Y:S01]  /*126e0*/  ISETP.LT.AND P2, PT, R199, UR64, !P2 ;  /* 0x00000040c7007c0c */ /* 0x000fe2000d741270 */
[----:B------:R-:W2:Y:S02]  /*126f0*/  LDCU UR73, c[0x0][0x398] ;  /* 0x00007300ff4977ac */ /* 0x000ea40008000800 */
[----:B------:R-:W-:-:S02]  /*12700*/  VIADD R77, R79, UR19 ;  /* 0x000000134f4d7c36 */ /* 0x000fc40008000000 */
[----:B---3--:R-:W-:Y:S01]  /*12710*/  IMAD.WIDE R68, R79, 0x4, R196 ;  /* 0x000000044f447825 */ /* 0x008fe200078e02c4 */
[----:B------:R3:W-:Y:S01]  /*12720*/  @P1 STG.E desc[UR16][R72.64], R223 ;  /* 0x000000df48001986 */ /* 0x0007e2000c101910 */
[----:B------:R-:W-:Y:S01]  /*12730*/  ISETP.GE.AND P1, PT, R74, UR37, PT ;  /* 0x000000254a007c0c */ /* 0x000fe2000bf26270 */
[----:B------:R-:W2:Y:S01]  /*12740*/  LDCU UR71, c[0x0][0x39c] ;  /* 0x00007380ff4777ac */ /* 0x000ea20008000800 */
[C---:B-1----:R-:W-:Y:S01]  /*12750*/  IMAD.WIDE R70, R77.reuse, 0x4, R2 ;  /* 0x000000044d467825 */ /* 0x042fe200078e0202 */
[----:B------:R1:W-:Y:S01]  /*12760*/  @P5 STG.E desc[UR16][R68.64], R111 ;  /* 0x0000006f44005986 */ /* 0x0003e2000c101910 */
[C---:B------:R-:W-:Y:S01]  /*12770*/  ISETP.LT.AND P5, PT, R198.reuse, UR4, !P0 ;  /* 0x00000004c6007c0c */ /* 0x040fe2000c7a1270 */
[----:B------:R-:W2:Y:S01]  /*12780*/  LDCU UR57, c[0x0][0x39c] ;  /* 0x00007380ff3977ac */ /* 0x000ea20008000800 */
[----:B------:R-:W-:Y:S01]  /*12790*/  IMAD.WIDE R74, R77, 0x4, R196 ;  /* 0x000000044d4a7825 */ /* 0x000fe200078e02c4 */
[----:B------:R-:W-:Y:S01]  /*127a0*/  ISETP.LT.AND P0, PT, R199, UR44, !P0 ;  /* 0x0000002cc7007c0c */ /* 0x000fe2000c701270 */
[----:B------:R4:W-:Y:S01]  /*127b0*/  @P6 STG.E desc[UR16][R70.64], R222 ;  /* 0x000000de46006986 */ /* 0x0009e2000c101910 */
[----:B------:R-:W5:Y:S01]  /*127c0*/  LDCU UR52, c[0x0][0x398] ;  /* 0x00007300ff3477ac */ /* 0x000f620008000800 */
[----:B------:R-:W-:Y:S01]  /*127d0*/  VIADD R77, R77, UR19 ;  /* 0x000000134d4d7c36 */ /* 0x000fe20008000000 */
[----:B------:R-:W-:Y:S01]  /*127e0*/  ISETP.LT.AND P6, PT, R198, UR36, !P3 ;  /* 0x00000024c6007c0c */ /* 0x000fe2000dfc1270 */
[----:B---3--:R-:W-:Y:S01]  /*127f0*/  VIADD R72, R0, 0x31 ;  /* 0x0000003100487836 */ /* 0x008fe20000000000 */
[----:B------:R-:W-:Y:S01]  /*12800*/  ISETP.LT.AND P3, PT, R199, UR63, !P3 ;  /* 0x0000003fc7007c0c */ /* 0x000fe2000df61270 */
[----:B------:R3:W-:Y:S01]  /*12810*/  @P2 STG.E desc[UR16][R74.64], R112 ;  /* 0x000000704a002986 */ /* 0x0007e2000c101910 */
[C---:B-1----:R-:W-:Y:S01]  /*12820*/  IMAD.WIDE R68, R77.reuse, 0x4, R2 ;  /* 0x000000044d447825 */ /* 0x042fe200078e0202 */
[C---:B------:R-:W-:Y:S01]  /*12830*/  IADD3 R79, PT, PT, R77.reuse, UR19, RZ ;  /* 0x000000134d4f7c10 */ /* 0x040fe2000fffe0ff */
[----:B------:R-:W1:Y:S01]  /*12840*/  LDCU UR32, c[0x0][0x398] ;  /* 0x00007300ff2077ac */ /* 0x000e620008000800 */
[----:B------:R-:W-:Y:S01]  /*12850*/  ISETP.GE.AND P2, PT, R72, UR74, PT ;  /* 0x0000004a48007c0c */ /* 0x000fe2000bf46270 */
[----:B----4-:R-:W-:Y:S01]  /*12860*/  IMAD.WIDE R70, R77, 0x4, R196 ;  /* 0x000000044d467825 */ /* 0x010fe200078e02c4 */
[----:B------:R4:W-:Y:S01]  /*12870*/  @P5 STG.E desc[UR16][R68.64], R221 ;  /* 0x000000dd44005986 */ /* 0x0009e2000c101910 */
[----:B------:R-:W1:Y:S02]  /*12880*/  LDCU UR10, c[0x0][0x398] ;  /* 0x00007300ff0a77ac */ /* 0x000e640008000800 */
[C---:B------:R-:W-:Y:S01]  /*12890*/  IMAD.WIDE R72, R79.reuse, 0x4, R2 ;  /* 0x000000044f487825 */ /* 0x040fe200078e0202 */
[----:B------:R1:W-:Y:S01]  /*128a0*/  @P0 STG.E desc[UR16][R70.64], R113 ;  /* 0x0000007146000986 */ /* 0x0003e2000c101910 */
[----:B--2---:R-:W-:Y:S01]  /*128b0*/  ISETP.LT.AND P0, PT, R198, UR53, !P4 ;  /* 0x00000035c6007c0c */ /* 0x004fe2000e701270 */
[----:B------:R-:W2:Y:S01]  /*128c0*/  LDCU UR20, c[0x0][0x39c] ;  /* 0x00007380ff1477ac */ /* 0x000ea20008000800 */
[----:B---3--:R-:W-:Y:S01]  /*128d0*/  VIADD R74, R0, 0x32 ;  /* 0x00000032004a7836 */ /* 0x008fe20000000000 */
[----:B------:R3:W-:Y:S01]  /*128e0*/  @P6 STG.E desc[UR16][R72.64], R220 ;  /* 0x000000dc48006986 */ /* 0x0007e2000c101910 */
[----:B------:R-:W2:Y:S01]  /*128f0*/  LDCU UR72, c[0x0][0x398] ;  /* 0x00007300ff4877ac */ /* 0x000ea20008000800 */
[----:B----4-:R-:W-:Y:S01]  /*12900*/  IMAD.WIDE R68, R79, 0x4, R196 ;  /* 0x000000044f447825 */ /* 0x010fe200078e02c4 */
[----:B------:R-:W-:Y:S01]  /*12910*/  ISETP.LT.AND P4, PT, R199, UR42, !P4 ;  /* 0x0000002ac7007c0c */ /* 0x000fe2000e781270 */
[----:B------:R-:W4:Y:S02]  /*12920*/  LDCU UR41, c[0x0][0x398] ;  /* 0x00007300ff2977ac */ /* 0x000f240008000800 */
[----:B------:R-:W-:Y:S01]  /*12930*/  VIADD R79, R79, UR19 ;  /* 0x000000134f4f7c36 */ /* 0x000fe20008000000 */
[----:B------:R2:W-:Y:S01]  /*12940*/  @P3 STG.E desc[UR16][R68.64], R114 ;  /* 0x0000007244003986 */ /* 0x0005e2000c101910 */
[----:B------:R-:W-:Y:S01]  /*12950*/  ISETP.GE.AND P5, PT, R74, UR24, PT ;  /* 0x000000184a007c0c */ /* 0x000fe2000bfa6270 */
[----:B------:R-:W-:Y:S01]  /*12960*/  VIADD R74, R0, 0x33 ;  /* 0x00000033004a7836 */ /* 0x000fe20000000000 */
[----:B------:R-:W-:Y:S01]  /*12970*/  ISETP.LT.AND P3, PT, R198, UR34, !P1 ;  /* 0x00000022c6007c0c */ /* 0x000fe2000cf61270 */
[----:B------:R-:W-:Y:S01]  /*12980*/  VIADD R76, R0, 0x35 ;  /* 0x00000035004c7836 */ /* 0x000fe20000000000 */
[C---:B------:R-:W-:Y:S01]  /*12990*/  IADD3 R77, PT, PT, R79.reuse, UR19, RZ ;  /* 0x000000134f4d7c10 */ /* 0x040fe2000fffe0ff */
[C---:B-1----:R-:W-:Y:S01]  /*129a0*/  IMAD.WIDE R70, R79.reuse, 0x4, R2 ;  /* 0x000000044f467825 */ /* 0x042fe200078e0202 */
[----:B------:R-:W-:Y:S01]  /*129b0*/  ISETP.GE.AND P6, PT, R74, UR50, PT ;  /* 0x000000324a007c0c */ /* 0x000fe2000bfc6270 */
[----:B------:R-:W1:Y:S02]  /*129c0*/  LDCU UR15, c[0x0][0x398] ;  /* 0x00007300ff0f77ac */ /* 0x000e640008000800 */
[----:B---3--:R-:W-:Y:S01]  /*129d0*/  IMAD.WIDE R72, R79, 0x4, R196 ;  /* 0x000000044f487825 */ /* 0x008fe200078e02c4 */
[----:B------:R3:W-:Y:S01]  /*129e0*/  @P0 STG.E desc[UR16][R70.64], R219 ;  /* 0x000000db46000986 */ /* 0x0007e2000c101910 */
[----:B------:R-:W-:Y:S01]  /*129f0*/  ISETP.LT.AND P1, PT, R199, UR61, !P1 ;  /* 0x0000003dc7007c0c */ /* 0x000fe2000cf21270 */
[----:B------:R-:W1:Y:S01]  /*12a00*/  LDCU UR77, c[0x0][0x398] ;  /* 0x00007300ff4d77ac */ /* 0x000e620008000800 */
[----:B------:R-:W-:-:S02]  /*12a10*/  VIADD R74, R0, 0x34 ;  /* 0x00000034004a7836 */ /* 0x000fc40000000000 */
[C---:B--2---:R-:W-:Y:S01]  /*12a20*/  IMAD.WIDE R68, R77.reuse, 0x4, R2 ;  /* 0x000000044d447825 */ /* 0x044fe200078e0202 */
[----:B------:R-:W-:Y:S01]  /*12a30*/  @P4 STG.E desc[UR16][R72.64], R115 ;  /* 0x0000007348004986 */ /* 0x000fe2000c101910 */
[----:B------:R-:W-:Y:S01]  /*12a40*/  ISETP.LT.AND P4, PT, R198, UR51, !P2 ;  /* 0x00000033c6007c0c */ /* 0x000fe2000d781270 */
[----:B------:R-:W2:Y:S01]  /*12a50*/  LDCU UR39, c[0x0][0x39c] ;  /* 0x00007380ff2777ac */ /* 0x000ea20008000800 */
[----:B------:R-:W-:Y:S01]  /*12a60*/  ISETP.GE.AND P0, PT, R74, UR48, PT ;  /* 0x000000304a007c0c */ /* 0x000fe2000bf06270 */
[----:B------:R-:W-:Y:S01]  /*12a70*/  IMAD.WIDE R74, R77, 0x4, R196 ;  /* 0x000000044d4a7825 */ /* 0x000fe200078e02c4 */
[----:B------:R1:W-:Y:S01]  /*12a80*/  @P3 STG.E desc[UR16][R68.64], R218 ;  /* 0x000000da44003986 */ /* 0x0003e2000c101910 */
[----:B------:R-:W-:Y:S01]  /*12a90*/  ISETP.LT.AND P2, PT, R199, UR22, !P2 ;  /* 0x00000016c7007c0c */ /* 0x000fe2000d741270 */
[----:B------:R-:W2:Y:S01]  /*12aa0*/  LDCU UR43, c[0x0][0x398] ;  /* 0x00007300ff2b77ac */ /* 0x000ea20008000800 */
[----:B------:R-:W-:Y:S01]  /*12ab0*/  VIADD R77, R77, UR19 ;  /* 0x000000134d4d7c36 */ /* 0x000fe20008000000 */
[----:B------:R-:W-:Y:S01]  /*12ac0*/  ISETP.LT.AND P3, PT, R198, UR75, !P5 ;  /* 0x0000004bc6007c0c */ /* 0x000fe2000ef61270 */
[----:B------:R2:W-:Y:S01]  /*12ad0*/  @P1 STG.E desc[UR16][R74.64], R116 ;  /* 0x000000744a001986 */ /* 0x0005e2000c101910 */
[----:B------:R-:W2:Y:S01]  /*12ae0*/  LDCU UR58, c[0x0][0x39c] ;  /* 0x00007380ff3a77ac */ /* 0x000ea20008000800 */
[----:B------:R-:W-:-:S02]  /*12af0*/  VIADD R79, R77, UR19 ;  /* 0x000000134d4f7c36 */ /* 0x000fc40008000000 */
[----:B---3--:R-:W-:Y:S01]  /*12b00*/  IMAD.WIDE R70, R77, 0x4, R2 ;  /* 0x000000044d467825 */ /* 0x008fe200078e0202 */
[----:B------:R-:W-:Y:S01]  /*12b10*/  ISETP.LT.AND P5, PT, R199, UR60, !P5 ;  /* 0x0000003cc7007c0c */ /* 0x000fe2000efa1270 */
[----:B------:R-:W3:Y:S02]  /*12b20*/  LDCU UR6, c[0x0][0x39c] ;  /* 0x00007380ff0677ac */ /* 0x000ee40008000800 */
[----:B-1----:R-:W-:Y:S01]  /*12b30*/  IMAD.WIDE R68, R77, 0x4, R196 ;  /* 0x000000044d447825 */ /* 0x002fe200078e02c4 */
[----:B------:R1:W-:Y:S01]  /*12b40*/  @P4 STG.E desc[UR16][R70.64], R217 ;  /* 0x000000d946004986 */ /* 0x0003e2000c101910 */
[----:B------:R-:W3:Y:S02]  /*12b50*/  LDCU UR70, c[0x0][0x398] ;  /* 0x00007300ff4677ac */ /* 0x000ee40008000800 */
[----:B------:R-:W-:Y:S01]  /*12b60*/  IMAD.WIDE R72, R79, 0x4, R2 ;  /* 0x000000044f487825 */ /* 0x000fe200078e0202 */
[----:B------:R3:W-:Y:S01]  /*12b70*/  @P2 STG.E desc[UR16][R68.64], R117 ;  /* 0x0000007544002986 */ /* 0x0007e2000c101910 */
[----:B------:R-:W4:Y:S03]  /*12b80*/  LDCU UR68, c[0x0][0x398] ;  /* 0x00007300ff4477ac */ /* 0x000f260008000800 */
[----:B------:R3:W-:Y:S01]  /*12b90*/  @P3 STG.E desc[UR16][R72.64], R216 ;  /* 0x000000d848003986 */ /* 0x0007e2000c101910 */
[----:B------:R-:W-:Y:S01]  /*12ba0*/  ISETP.LT.AND P3, PT, R198, UR47, !P6 ;  /* 0x0000002fc6007c0c */ /* 0x000fe2000f761270 */
[----:B--2---:R-:W-:Y:S01]  /*12bb0*/  VIADD R74, R0, 0x36 ;  /* 0x00000036004a7836 */ /* 0x004fe20000000000 */
[----:B------:R-:W-:Y:S01]  /*12bc0*/  ISETP.LT.AND P6, PT, R199, UR28, !P6 ;  /* 0x0000001cc7007c0c */ /* 0x000fe2000f7c1270 */
[C---:B-1----:R-:W-:Y:S01]  /*12bd0*/  IMAD.WIDE R70, R79.reuse, 0x4, R196 ;  /* 0x000000044f467825 */ /* 0x042fe200078e02c4 */
[----:B------:R-:W-:Y:S01]  /*12be0*/  ISETP.GE.AND P1, PT, R76, UR71, PT ;  /* 0x000000474c007c0c */ /* 0x000fe2000bf26270 */
[----:B------:R-:W1:Y:S02]  /*12bf0*/  LDCU UR49, c[0x0][0x398] ;  /* 0x00007300ff3177ac */ /* 0x000e640008000800 */
[----:B------:R-:W-:Y:S01]  /*12c00*/  VIADD R79, R79, UR19 ;  /* 0x000000134f4f7c36 */ /* 0x000fe20008000000 */
[----:B-----5:R-:W-:Y:S01]  /*12c10*/  ISETP.GE.AND P4, PT, R74, UR59, PT ;  /* 0x0000003b4a007c0c */ /* 0x020fe2000bf86270 */
[----:B------:R2:W-:Y:S01]  /*12c20*/  @P5 STG.E desc[UR16][R70.64], R118 ;  /* 0x0000007646005986 */ /* 0x0005e2000c101910 */
[----:B------:R-:W-:Y:S01]  /*12c30*/  IADD3 R74, PT, PT, R0, 0x37, RZ ;  /* 0x00000037004a7810 */ /* 0x000fe20007ffe0ff */
[C---:B---3--:R-:W-:Y:S01]  /*12c40*/  IMAD.WIDE R68, R79.reuse, 0x4, R2 ;  /* 0x000000044f447825 */ /* 0x048fe200078e0202 */
[----:B------:R-:W-:Y:S01]  /*12c50*/  ISETP.LT.AND P5, PT, R198, UR73, !P0 ;  /* 0x00000049c6007c0c */ /* 0x000fe2000c7a1270 */
[----:B------:R-:W3:Y:S02]  /*12c60*/  LDCU UR35, c[0x0][0x39c] ;  /* 0x00007380ff2377ac */ /* 0x000ee40008000800 */
[----:B------:R-:W-:Y:S01]  /*12c70*/  IMAD.WIDE R72, R79, 0x4, R196 ;  /* 0x000000044f487825 */ /* 0x000fe200078e02c4 */
[----:B------:R-:W-:Y:S01]  /*12c80*/  ISETP.GE.AND P2, PT, R74, UR57, PT ;  /* 0x000000394a007c0c */ /* 0x000fe2000bf46270 */
[----:B------:R5:W-:Y:S01]  /*12c90*/  @P3 STG.E desc[UR16][R68.64], R215 ;  /* 0x000000d744003986 */ /* 0x000be2000c101910 */
[----:B------:R-:W1:Y:S01]  /*12ca0*/  LDCU UR12, c[0x0][0x398] ;  /* 0x00007300ff0c77ac */ /* 0x000e620008000800 */
[----:B------:R-:W-:-:S02]  /*12cb0*/  VIADD R74, R0, 0x38 ;  /* 0x00000038004a7836 */ /* 0x000fc40000000000 */
[----:B------:R-:W-:Y:S01]  /*12cc0*/  VIADD R77, R79, UR19 ;  /* 0x000000134f4d7c36 */ /* 0x000fe20008000000 */
[----:B------:R-:W-:Y:S01]  /*12cd0*/  ISETP.LT.AND P0, PT, R199, UR52, !P0 ;  /* 0x00000034c7007c0c */ /* 0x000fe2000c701270 */
[----:B------:R-:W-:Y:S01]  /*12ce0*/  @P6 STG.E desc[UR16][R72.64], R119 ;  /* 0x0000007748006986 */ /* 0x000fe2000c101910 */
[----:B------:R-:W-:Y:S01]  /*12cf0*/  ISETP.LT.AND P6, PT, R198, UR32, !P1 ;  /* 0x00000020c6007c0c */ /* 0x000fe2000cfc1270 */
[----:B--2---:R-:W-:Y:S01]  /*12d00*/  IMAD.WIDE R70, R77, 0x4, R2 ;  /* 0x000000044d467825 */ /* 0x004fe200078e0202 */
[----:B------:R-:W-:Y:S01]  /*12d10*/  ISETP.LT.AND P1, PT, R199, UR10, !P1 ;  /* 0x0000000ac7007c0c */ /* 0x000fe2000cf21270 */
[----:B------:R-:W2:Y:S01]  /*12d20*/  LDCU UR69, c[0x0][0x398] ;  /* 0x00007300ff4577ac */ /* 0x000ea20008000800 */
[----:B------:R-:W-:Y:S01]  /*12d30*/  ISETP.GE.AND P3, PT, R74, UR20, PT ;  /* 0x000000144a007c0c */ /* 0x000fe2000bf66270 */
[C---:B------:R-:W-:Y:S01]  /*12d40*/  IMAD.WIDE R74, R77.reuse, 0x4, R196 ;  /* 0x000000044d4a7825 */ /* 0x040fe200078e02c4 */
[----:B------:R1:W-:Y:S01]  /*12d50*/  @P5 STG.E desc[UR16][R70.64], R214 ;  /* 0x000000d646005986 */ /* 0x0003e2000c101910 */
[----:B------:R-:W-:Y:S01]  /*12d60*/  IADD3 R76, PT, PT, R0, 0x39, RZ ;  /* 0x00000039004c7810 */ /* 0x000fe20007ffe0ff */
[----:B------:R-:W2:Y:S01]  /*12d70*/  LDCU UR45, c[0x0][0x398] ;  /* 0x00007300ff2d77ac */ /* 0x000ea20008000800 */
[----:B------:R-:W-:Y:S01]  /*12d80*/  VIADD R77, R77, UR19 ;  /* 0x000000134d4d7c36 */ /* 0x000fe20008000000 */
[----:B------:R-:W-:-:S02]  /*12d90*/  ISETP.LT.AND P5, PT, R198, UR72, !P4 ;  /* 0x00000048c6007c0c */ /* 0x000fc4000e7a1270 */
[----:B----4-:R-:W-:Y:S01]  /*12da0*/  ISETP.LT.AND P4, PT, R199, UR41, !P4 ;  /* 0x00000029c7007c0c */ /* 0x010fe2000e781270 */
[C---:B-----5:R-:W-:Y:S01]  /*12db0*/  IMAD.WIDE R68, R77.reuse, 0x4, R2 ;  /* 0x000000044d447825 */ /* 0x060fe200078e0202 */
[----:B------:R4:W-:Y:S01]  /*12dc0*/  @P0 STG.E desc[UR16][R74.64], R120 ;  /* 0x000000784a000986 */ /* 0x0009e2000c101910 */
[----:B------:R-:W5:Y:S02]  /*12dd0*/  LDCU UR38, c[0x0][0x398] ;  /* 0x00007300ff2677ac */ /* 0x000f640008000800 */
[C---:B-1----:R-:W-:Y:S01]  /*12de0*/  IMAD.WIDE R70, R77.reuse, 0x4, R196 ;  /* 0x000000044d467825 */ /* 0x042fe200078e02c4 */
[----:B------:R1:W-:Y:S01]  /*12df0*/  @P6 STG.E desc[UR16][R68.64], R213 ;  /* 0x000000d544006986 */ /* 0x0003e2000c101910 */
[----:B------:R-:W2:Y:S02]  /*12e00*/  LDCU UR33, c[0x0][0x39c] ;  /* 0x00007380ff2177ac */ /* 0x000ea40008000800 */
[----:B------:R-:W-:Y:S01]  /*12e10*/  VIADD R79, R77, UR19 ;  /* 0x000000134d4f7c36 */ /* 0x000fe20008000000 */
[----:B------:R2:W-:Y:S01]  /*12e20*/  @P1 STG.E desc[UR16][R70.64], R121 ;  /* 0x0000007946001986 */ /* 0x0005e2000c101910 */
[----:B------:R-:W-:Y:S01]  /*12e30*/  ISETP.LT.AND P1, PT, R198, UR15, !P2 ;  /* 0x0000000fc6007c0c */ /* 0x000fe2000d721270 */
[----:B------:R-:W3:Y:S01]  /*12e40*/  LDCU UR54, c[0x0][0x398] ;  /* 0x00007300ff3677ac */ /* 0x000ee20008000800 */
[----:B------:R-:W-:Y:S01]  /*12e50*/  IMAD.WIDE R72, R79, 0x4, R2 ;  /* 0x000000044f487825 */ /* 0x000fe200078e0202 */
[----:B------:R-:W-:Y:S01]  /*12e60*/  ISETP.LT.AND P2, PT, R199, UR77, !P2 ;  /* 0x0000004dc7007c0c */ /* 0x000fe2000d741270 */
[----:B------:R-:W3:Y:S02]  /*12e70*/  LDCU UR66, c[0x0][0x39c] ;  /* 0x00007380ff4277ac */ /* 0x000ee40008000800 */
[----:B----4-:R-:W-:-:S02]  /*12e80*/  VIADD R74, R0, 0x3a ;  /* 0x0000003a004a7836 */ /* 0x010fc40000000000 */
[C---:B-1----:R-:W-:Y:S01]  /*12e90*/  IMAD.WIDE R68, R79.reuse, 0x4, R196 ;  /* 0x000000044f447825 */ /* 0x042fe200078e02c4 */
[----:B------:R1:W-:Y:S01]  /*12ea0*/  @P5 STG.E desc[UR16][R72.64], R212 ;  /* 0x000000d448005986 */ /* 0x0003e2000c101910 */
[----:B------:R-:W-:Y:S01]  /*12eb0*/  ISETP.GE.AND P0, PT, R76, UR58, PT ;  /* 0x0000003a4c007c0c */ /* 0x000fe2000bf06270 */
[----:B------:R-:W4:Y:S01]  /*12ec0*/  LDCU UR30, c[0x0][0x39c] ;  /* 0x00007380ff1e77ac */ /* 0x000f220008000800 */
[----:B------:R-:W-:Y:S01]  /*12ed0*/  VIADD R79, R79, UR19 ;  /* 0x000000134f4f7c36 */ /* 0x000fe20008000000 */
[----:B------:R-:W-:Y:S01]  /*12ee0*/  ISETP.GE.AND P6, PT, R74, UR39, PT ;  /* 0x000000274a007c0c */ /* 0x000fe2000bfc6270 */
[----:B------:R3:W-:Y:S01]  /*12ef0*/  @P4 STG.E desc[UR16][R68.64], R122 ;  /* 0x0000007a44004986 */ /* 0x0007e2000c101910 */
[----:B------:R-:W-:Y:S01]  /*12f00*/  VIADD R74, R0, 0x3b ;  /* 0x0000003b004a7836 */ /* 0x000fe20000000000 */
[----:B------:R-:W-:Y:S01]  /*12f10*/  ISETP.LT.AND P4, PT, R198, UR43, !P3 ;  /* 0x0000002bc6007c0c */ /* 0x000fe2000df81270 */
[C---:B--2---:R-:W-:Y:S01]  /*12f20*/  IMAD.WIDE R70, R79.reuse, 0x4, R2 ;  /* 0x000000044f467825 */ /* 0x044fe200078e0202 */
[----:B------:R-:W2:Y:S03]  /*12f30*/  LDCU UR67, c[0x0][0x398] ;  /* 0x00007300ff4377ac */ /* 0x000ea60008000800 */
[C---:B-1----:R-:W-:Y:S01]  /*12f40*/  IMAD.WIDE R72, R79.reuse, 0x4, R196 ;  /* 0x000000044f487825 */ /* 0x042fe200078e02c4 */
[----:B------:R-:W-:Y:S01]  /*12f50*/  ISETP.GE.AND P5, PT, R74, UR6, PT ;  /* 0x000000064a007c0c */ /* 0x000fe2000bfa6270 */
[----:B------:R1:W-:Y:S01]  /*12f60*/  @P1 STG.E desc[UR16][R70.64], R211 ;  /* 0x000000d346001986 */ /* 0x0003e2000c101910 */
[----:B------:R-:W1:Y:S01]  /*12f70*/  LDCU UR65, c[0x0][0x398] ;  /* 0x00007300ff4177ac */ /* 0x000e620008000800 */
[----:B------:R-:W-:Y:S01]  /*12f80*/  VIADD R77, R79, UR19 ;  /* 0x000000134f4d7c36 */ /* 0x000fe20008000000 */
[----:B------:R-:W-:Y:S01]  /*12f90*/  IADD3 R74, PT, PT, R0, 0x3c, RZ ;  /* 0x0000003c004a7810 */ /* 0x000fe20007ffe0ff */
[----:B------:R-:W-:Y:S01]  /*12fa0*/  @P2 STG.E desc[UR16][R72.64], R123 ;  /* 0x0000007b48002986 */ /* 0x000fe2000c101910 */
[----:B------:R-:W-:Y:S01]  /*12fb0*/  ISETP.LT.AND P3, PT, R199, UR70, !P3 ;  /* 0x00000046c7007c0c */ /* 0x000fe2000df61270 */
[----:B---3--:R-:W-:Y:S01]  /*12fc0*/  IMAD.WIDE R68, R77, 0x4, R2 ;  /* 0x000000044d447825 */ /* 0x008fe200078e0202 */
[----:B------:R-:W-:Y:S01]  /*12fd0*/  ISETP.LT.AND P2, PT, R198, UR68, !P0 ;  /* 0x00000044c6007c0c */ /* 0x000fe2000c741270 */
[----:B------:R-:W3:Y:S01]  /*12fe0*/  LDCU UR46, c[0x0][0x39c] ;  /* 0x00007380ff2e77ac */ /* 0x000ee20008000800 */
[----:B------:R-:W-:-:S02]  /*12ff0*/  ISETP.LT.AND P0, PT, R199, UR49, !P0 ;  /* 0x00000031c7007c0c */ /* 0x000fc4000c701270 */
[----:B------:R-:W-:Y:S01]  /*13000*/  ISETP.GE.AND P1, PT, R74, UR35, PT ;  /* 0x000000234a007c0c */ /* 0x000fe2000bf26270 */
[C---:B------:R-:W-:Y:S01]  /*13010*/  IMAD.WIDE R74, R77.reuse, 0x4, R196 ;  /* 0x000000044d4a7825 */ /* 0x040fe200078e02c4 */
[----:B------:R2:W-:Y:S01]  /*13020*/  @P4 STG.E desc[UR16][R68.64], R210 ;  /* 0x000000d244004986 */ /* 0x0005e2000c101910 */
[----:B------:R-:W-:Y:S01]  /*13030*/  ISETP.LT.AND P4, PT, R198, UR12, !P6 ;  /* 0x0000000cc6007c0c */ /* 0x000fe2000f781270 */
[----:B------:R-:W3:Y:S01]  /*13040*/  LDCU UR40, c[0x0][0x398] ;  /* 0x00007300ff2877ac */ /* 0x000ee20008000800 */
[----:B------:R-:W-:Y:S01]  /*13050*/  VIADD R77, R77, UR19 ;  /* 0x000000134d4d7c36 */ /* 0x000fe20008000000 */
[----:B------:R-:W-:Y:S01]  /*13060*/  ISETP.LT.AND P6, PT, R199, UR69, !P6 ;  /* 0x00000045c7007c0c */ /* 0x000fe2000f7c1270 */
[----:B------:R4:W-:Y:S01]  /*13070*/  @P3 STG.E desc[UR16][R74.64], R124 ;  /* 0x0000007c4a003986 */ /* 0x0009e2000c101910 */
[----:B------:R-:W3:Y:S01]  /*13080*/  LDCU UR76, c[0x0][0x398] ;  /* 0x00007300ff4c77ac */ /* 0x000ee20008000800 */
[C---:B-1----:R-:W-:Y:S01]  /*13090*/  IMAD.WIDE R70, R77.reuse, 0x4, R2 ;  /* 0x000000044d467825 */ /* 0x042fe200078e0202 */
[----:B------:R-:W1:Y:S03]  /*130a0*/  LDCU UR55, c[0x0][0x398] ;  /* 0x00007300ff3777ac */ /* 0x000e660008000800 */
[----:B------:R-:W-:-:S02]  /*130b0*/  VIADD R79, R77, UR19 ;  /* 0x000000134d4f7c36 */ /* 0x000fc40008000000 */
[----:B--2---:R-:W-:Y:S01]  /*130c0*/  IMAD.WIDE R68, R77, 0x4, R196 ;  /* 0x000000044d447825 */ /* 0x004fe200078e02c4 */
[----:B------:R2:W-:Y:S01]  /*130d0*/  @P2 STG.E desc[UR16][R70.64], R209 ;  /* 0x000000d146002986 */ /* 0x0005e2000c101910 */
[----:B------:R-:W1:Y:S02]  /*130e0*/  LDCU UR56, c[0x0][0x398] ;  /* 0x00007300ff3877ac */ /* 0x000e640008000800 */
[----:B------:R-:W-:Y:S01]  /*130f0*/  IMAD.WIDE R72, R79, 0x4, R2 ;  /* 0x000000044f487825 */ /* 0x000fe200078e0202 */
[----:B------:R1:W-:Y:S01]  /*13100*/  @P0 STG.E desc[UR16][R68.64], R125 ;  /* 0x0000007d44000986 */ /* 0x0003e2000c101910 */
[----:B----4-:R-:W-:Y:S01]  /*13110*/  IADD3 R74, PT, PT, R0, 0x3e, RZ ;  /* 0x0000003e004a7810 */ /* 0x010fe20007ffe0ff */
[----:B------:R-:W4:Y:S01]  /*13120*/  LDCU UR62, c[0x0][0x398] ;  /* 0x00007300ff3e77ac */ /* 0x000f220008000800 */
[----:B------:R-:W-:Y:S02]  /*13130*/  ISETP.LT.AND P0, PT, R198, UR45, !P5 ;  /* 0x0000002dc6007c0c */ /* 0x000fe4000ef01270 */
[----:B-----5:R-:W-:Y:S01]  /*13140*/  ISETP.LT.AND P5, PT, R199, UR38, !P5 ;  /* 0x00000026c7007c0c */ /* 0x020fe2000efa1270 */
[----:B------:R-:W-:Y:S01]  /*13150*/  VIADD R76, R0, 0x3d ;  /* 0x0000003d004c7836 */ /* 0x000fe20000000000 */
[----:B------:R-:W5:Y:S01]  /*13160*/  LDCU UR44, c[0x0][0x39c] ;  /* 0x00007380ff2c77ac */ /* 0x000f620008000800 */
[C---:B--2---:R-:W-:Y:S01]  /*13170*/  IMAD.WIDE R70, R79.reuse, 0x4, R196 ;  /* 0x000000044f467825 */ /* 0x044fe200078e02c4 */
[----:B------:R-:W-:Y:S01]  /*13180*/  ISETP.GE.AND P2, PT, R74, UR33, PT ;  /* 0x000000214a007c0c */ /* 0x000fe2000bf46270 */
[----:B------:R2:W-:Y:S01]  /*13190*/  @P4 STG.E desc[UR16][R72.64], R208 ;  /* 0x000000d048004986 */ /* 0x0005e2000c101910 */
[----:B------:R-:W-:Y:S01]  /*131a0*/  ISETP.GE.AND P3, PT, R76, UR30, PT ;  /* 0x0000001e4c007c0c */ /* 0x000fe2000bf66270 */
[----:B------:R-:W-:Y:S01]  /*131b0*/  VIADD R79, R79, UR19 ;  /* 0x000000134f4f7c36 */ /* 0x000fe20008000000 */
[----:B------:R-:W3:Y:S01]  /*131c0*/  LDCU UR26, c[0x0][0x398] ;  /* 0x00007300ff1a77ac */ /* 0x000ee20008000800 */
[----:B------:R-:W-:Y:S01]  /*131d0*/  VIADD R74, R0, 0x3f ;  /* 0x0000003f004a7836 */ /* 0x000fe20000000000 */
[----:B------:R4:W-:Y:S01]  /*131e0*/  @P6 STG.E desc[UR16][R70.64], R126 ;  /* 0x0000007e46006986 */ /* 0x0009e2000c101910 */
[----:B------:R-:W-:Y:S01]  /*131f0*/  ISETP.LT.AND P6, PT, R198, UR54, !P1 ;  /* 0x00000036c6007c0c */ /* 0x000fe2000cfc1270 */
[----:B-1----:R-:W-:Y:S01]  /*13200*/  IMAD.WIDE R68, R79, 0x4, R2 ;  /* 0x000000044f447825 */ /* 0x002fe200078e0202 */
[----:B------:R-:W1:Y:S01]  /*13210*/  LDCU UR63, c[0x0][0x39c] ;  /* 0x00007380ff3f77ac */ /* 0x000e620008000800 */
[----:B------:R-:W-:-:S02]  /*13220*/  ISETP.GE.AND P4, PT, R74, UR66, PT ;  /* 0x000000424a007c0c */ /* 0x000fc4000bf86270 */
[C---:B------:R-:W-:Y:S01]  /*13230*/  VIADD R77, R79.reuse, UR19 ;  /* 0x000000134f4d7c36 */ /* 0x040fe20008000000 */
[----:B------:R-:W1:Y:S01]  /*13240*/  LDCU UR14, c[0x0][0x39c] ;  /* 0x00007380ff0e77ac */ /* 0x000e620008000800 */
[----:B--2---:R-:W-:Y:S01]  /*13250*/  IMAD.WIDE R72, R79, 0x4, R196 ;  /* 0x000000044f487825 */ /* 0x004fe200078e02c4 */
[----:B------:R2:W-:Y:S01]  /*13260*/  @P0 STG.E desc[UR16][R68.64], R207 ;  /* 0x000000cf44000986 */ /* 0x0005e2000c101910 */
[----:B------:R-:W1:Y:S02]  /*13270*/  LDCU UR8, c[0x0][0x398] ;  /* 0x00007300ff0877ac */ /* 0x000e640008000800 */
[----:B------:R-:W-:Y:S01]  /*13280*/  VIADD R74, R0, 0x40 ;  /* 0x00000040004a7836 */ /* 0x000fe20000000000 */
[----:B------:R-:W-:Y:S01]  /*13290*/  ISETP.LT.AND P1, PT, R199, UR67, !P1 ;  /* 0x00000043c7007c0c */ /* 0x000fe2000cf21270 */
[C---:B----4-:R-:W-:Y:S01]  /*132a0*/  IMAD.WIDE R70, R77.reuse, 0x4, R2 ;  /* 0x000000044d467825 */ /* 0x050fe200078e0202 */
[----:B------:R-:W-:Y:S01]  /*132b0*/  @P5 STG.E desc[UR16][R72.64], R127 ;  /* 0x0000007f48005986 */ /* 0x000fe2000c101910 */
[----:B------:R-:W-:Y:S01]  /*132c0*/  ISETP.LT.AND P5, PT, R198, UR65, !P3 ;  /* 0x00000041c6007c0c */ /* 0x000fe2000dfa1270 */
[----:B------:R-:W4:Y:S01]  /*132d0*/  LDCU UR42, c[0x0][0x39c] ;  /* 0x00007380ff2a77ac */ /* 0x000f220008000800 */
[----:B---3--:R-:W-:Y:S01]  /*132e0*/  ISETP.GE.AND P0, PT, R74, UR46, PT ;  /* 0x0000002e4a007c0c */ /* 0x008fe2000bf06270 */
[----:B------:R-:W-:Y:S01]  /*132f0*/  IMAD.WIDE R74, R77, 0x4, R196 ;  /* 0x000000044d4a7825 */ /* 0x000fe200078e02c4 */
[----:B------:R-:W-:Y:S01]  /*13300*/  ISETP.LT.AND P3, PT, R199, UR40, !P3 ;  /* 0x00000028c7007c0c */ /* 0x000fe2000df61270 */
[----:B------:R3:W-:Y:S01]  /*13310*/  @P6 STG.E desc[UR16][R70.64], R206 ;  /* 0x000000ce46006986 */ /* 0x0007e2000c101910 */
[----:B------:R-:W-:Y:S01]  /*13320*/  IADD3 R77, PT, PT, R77, UR19, RZ ;  /* 0x000000134d4d7c10 */ /* 0x000fe2000fffe0ff */
[----:B------:R-:W1:Y:S01]  /*13330*/  LDCU UR37, c[0x0][0x398] ;  /* 0x00007300ff2577ac */ /* 0x000e620008000800 */
[----:B------:R-:W-:-:S02]  /*13340*/  ISETP.LT.AND P6, PT, R198, UR76, !P2 ;  /* 0x0000004cc6007c0c */ /* 0x000fc4000d7c1270 */
[----:B------:R-:W-:Y:S01]  /*13350*/  ISETP.LT.AND P2, PT, R199, UR55, !P2 ;  /* 0x00000037c7007c0c */ /* 0x000fe2000d741270 */
[C---:B--2---:R-:W-:Y:S01]  /*13360*/  IMAD.WIDE R68, R77.reuse, 0x4, R2 ;  /* 0x000000044d447825 */ /* 0x044fe200078e0202 */
[----:B------:R2:W-:Y:S01]  /*13370*/  @P1 STG.E desc[UR16][R74.64], R128 ;  /* 0x000000804a001986 */ /* 0x0005e2000c101910 */
[----:B------:R-:W1:Y:S02]  /*13380*/  LDCU UR4, c[0x0][0x398] ;  /* 0x00007300ff0477ac */ /* 0x000e640008000800 */
[C---:B------:R-:W-:Y:S02]  /*13390*/  VIADD R79, R77.reuse, UR19 ;  /* 0x000000134d4f7c36 */ /* 0x040fe40008000000 */
[----:B---3--:R-:W-:Y:S01]  /*133a0*/  IMAD.WIDE R70, R77, 0x4, R196 ;  /* 0x000000044d467825 */ /* 0x008fe200078e02c4 */
[----:B------:R3:W-:Y:S01]  /*133b0*/  @P5 STG.E desc[UR16][R68.64], R205 ;  /* 0x000000cd44005986 */ /* 0x0007e2000c101910 */
[----:B------:R-:W1:Y:S02]  /*133c0*/  LDCU UR36, c[0x0][0x398] ;  /* 0x00007300ff2477ac */ /* 0x000e640008000800 */
[C---:B------:R-:W-:Y:S01]  /*133d0*/  IMAD.WIDE R72, R79.reuse, 0x4, R2 ;  /* 0x000000044f487825 */ /* 0x040fe200078e0202 */
[----:B------:R1:W-:Y:S01]  /*133e0*/  @P3 STG.E desc[UR16][R70.64], R129 ;  /* 0x0000008146003986 */ /* 0x0003e2000c101910 */
[----:B------:R-:W4:Y:S02]  /*133f0*/  LDCU UR64, c[0x0][0x398] ;  /* 0x00007300ff4077ac */ /* 0x000f240008000800 */
[----:B--2---:R-:W-:Y:S01]  /*13400*/  VIADD R74, R0, 0x42 ;  /* 0x00000042004a7836 */ /* 0x004fe20000000000 */
[----:B------:R-:W-:Y:S01]  /*13410*/  ISETP.LT.AND P3, PT, R198, UR56, !P4 ;  /* 0x00000038c6007c0c */ /* 0x000fe2000e761270 */
[----:B------:R-:W-:Y:S01]  /*13420*/  VIADD R76, R0, 0x41 ;  /* 0x00000041004c7836 */ /* 0x000fe20000000000 */
[----:B------:R-:W2:Y:S01]  /*13430*/  LDCU UR24, c[0x0][0x398] ;  /* 0x00007300ff1877ac */ /* 0x000ea20008000800 */
[----:B---3--:R-:W-:Y:S01]  /*13440*/  IMAD.WIDE R68, R79, 0x4, R196 ;  /* 0x000000044f447825 */ /* 0x008fe200078e02c4 */
[----:B-----5:R-:W-:Y:S01]  /*13450*/  ISETP.GE.AND P5, PT, R74, UR44, PT ;  /* 0x0000002c4a007c0c */ /* 0x020fe2000bfa6270 */
[----:B------:R3:W-:Y:S01]  /*13460*/  @P6 STG.E desc[UR16][R72.64], R204 ;  /* 0x000000cc48006986 */ /* 0x0007e2000c101910 */
[----:B------:R-:W-:Y:S01]  /*13470*/  ISETP.LT.AND P4, PT, R199, UR62, !P4 ;  /* 0x0000003ec7007c0c */ /* 0x000fe2000e781270 */
[----:B------:R-:W-:Y:S01]  /*13480*/  VIADD R74, R0, 0x43 ;  /* 0x00000043004a7836 */ /* 0x000fe20000000000 */
[----:B------:R-:W-:Y:S01]  /*13490*/  IADD3 R79, PT, PT, R79, UR19, RZ ;  /* 0x000000134f4f7c10 */ /* 0x000fe2000fffe0ff */
[----:B------:R5:W-:Y:S01]  /*134a0*/  @P2 STG.E desc[UR16][R68.64], R130 ;  /* 0x0000008244002986 */ /* 0x000be2000c101910 */
[----:B------:R-:W-:Y:S01]  /*134b0*/  ISETP.LT.AND P2, PT, R198, UR26, !P0 ;  /* 0x0000001ac6007c0c */ /* 0x000fe2000c741270 */
[----:B------:R-:W2:Y:S01]  /*134c0*/  LDCU UR50, c[0x0][0x398] ;  /* 0x00007300ff3277ac */ /* 0x000ea20008000800 */
[----:B-1----:R-:W-:Y:S01]  /*134d0*/  ISETP.GE.AND P6, PT, R74, UR63, PT ;  /* 0x0000003f4a007c0c */ /* 0x002fe2000bfc6270 */
[C---:B------:R-:W-:Y:S01]  /*134e0*/  IMAD.WIDE R70, R79.reuse, 0x4, R2 ;  /* 0x000000044f467825 */ /* 0x040fe200078e0202 */
[----:B------:R-:W-:Y:S01]  /*134f0*/  ISETP.GE.AND P1, PT, R76, UR14, PT ;  /* 0x0000000e4c007c0c */ /* 0x000fe2000bf26270 */
[----:B------:R-:W1:Y:S02]  /*13500*/  LDCU UR60, c[0x0][0x39c] ;  /* 0x00007380ff3c77ac */ /* 0x000e640008000800 */
[----:B------:R-:W-:-:S02]  /*13510*/  VIADD R77, R79, UR19 ;  /* 0x000000134f4d7c36 */ /* 0x000fc40008000000 */
[----:B------:R-:W-:Y:S01]  /*13520*/  VIADD R74, R0, 0x44 ;  /* 0x00000044004a7836 */ /* 0x000fe20000000000 */
[----:B------:R-:W1:Y:S01]  /*13530*/  LDCU UR28, c[0x0][0x39c] ;  /* 0x00007380ff1c77ac */ /* 0x000e620008000800 */
[----:B---3--:R-:W-:Y:S01]  /*13540*/  IMAD.WIDE R72, R79, 0x4, R196 ;  /* 0x000000044f487825 */ /* 0x008fe200078e02c4 */
[----:B------:R3:W-:Y:S01]  /*13550*/  @P3 STG.E desc[UR16][R70.64], R203 ;  /* 0x000000cb46003986 */ /* 0x0007e2000c101910 */
[----:B------:R-:W-:Y:S01]  /*13560*/  ISETP.LT.AND P0, PT, R199, UR8, !P0 ;  /* 0x00000008c7007c0c */ /* 0x000fe2000c701270 */
[----:B------:R-:W1:Y:S01]  /*13570*/  LDCU UR48, c[0x0][0x39c] ;  /* 0x00007380ff3077ac */ /* 0x000e620008000800 */
[C---:B-----5:R-:W-:Y:S01]  /*13580*/  IMAD.WIDE R68, R77.reuse, 0x4, R2 ;  /* 0x000000044d447825 */ /* 0x060fe200078e0202 */
[----:B----4-:R-:W-:Y:S01]  /*13590*/  ISETP.GE.AND P3, PT, R74, UR42, PT ;  /* 0x0000002a4a007c0c */ /* 0x010fe2000bf66270 */
[----:B------:R-:W-:Y:S01]  /*135a0*/  @P4 STG.E desc[UR16][R72.64], R131 ;  /* 0x0000008348004986 */ /* 0x000fe2000c101910 */
[C---:B------:R-:W-:Y:S01]  /*135b0*/  ISETP.LT.AND P4, PT, R198.reuse, UR37, !P1 ;  /* 0x00000025c6007c0c */ /* 0x040fe2000cf81270 */
[----:B------:R-:W-:Y:S01]  /*135c0*/  IMAD.WIDE R74, R77, 0x4, R196 ;  /* 0x000000044d4a7825 */ /* 0x000fe200078e02c4 */
[----:B------:R-:W-:Y:S01]  /*135d0*/  ISETP.LT.AND P1, PT, R199, UR4, !P1 ;  /* 0x00000004c7007c0c */ /* 0x000fe2000cf21270 */
[----:B------:R4:W-:Y:S01]  /*135e0*/  @P2 STG.E desc[UR16][R68.64], R132 ;  /* 0x0000008444002986 */ /* 0x0009e2000c101910 */
[----:B------:R-:W5:Y:S01]  /*135f0*/  LDCU UR34, c[0x0][0x398] ;  /* 0x00007300ff2277ac */ /* 0x000f620008000800 */
[----:B------:R-:W-:Y:S01]  /*13600*/  VIADD R77, R77, UR19 ;  /* 0x000000134d4d7c36 */ /* 0x000fe20008000000 */
[----:B------:R-:W-:Y:S01]  /*13610*/  ISETP.LT.AND P2, PT, R198, UR36, !P5 ;  /* 0x00000024c6007c0c */ /* 0x000fe2000ef41270 */
[----:B------:R-:W1:Y:S03]  /*13620*/  LDCU UR51, c[0x0][0x398] ;  /* 0x00007300ff3377ac */ /* 0x000e660008000800 */
[C---:B------:R-:W-:Y:S01]  /*13630*/  IADD3 R79, PT, PT, R77.reuse, UR19, RZ ;  /* 0x000000134d4f7c10 */ /* 0x040fe2000fffe0ff */
[C---:B---3--:R-:W-:Y:S01]  /*13640*/  IMAD.WIDE R70, R77.reuse, 0x4, R2 ;  /* 0x000000044d467825 */ /* 0x048fe200078e0202 */
[----:B------:R3:W-:Y:S01]  /*13650*/  @P0 STG.E desc[UR16][R74.64], R4 ;  /* 0x000000044a000986 */ /* 0x0007e2000c101910 */
[----:B------:R-:W1:Y:S02]  /*13660*/  LDCU UR22, c[0x0][0x398] ;  /* 0x00007300ff1677ac */ /* 0x000e640008000800 */
[----:B----4-:R-:W-:Y:S01]  /*13670*/  IMAD.WIDE R68, R77, 0x4, R196 ;  /* 0x000000044d447825 */ /* 0x010fe200078e02c4 */
[----:B------:R4:W-:Y:S01]  /*13680*/  @P4 STG.E desc[UR16][R70.64], R133 ;  /* 0x0000008546004986 */ /* 0x0009e2000c101910 */
[----:B------:R-:W5:Y:S02]  /*13690*/  LDCU UR52, c[0x0][0x39c] ;  /* 0x00007380ff3477ac */ /* 0x000f640008000800 */
[----:B------:R-:W-:Y:S01]  /*136a0*/  IMAD.WIDE R72, R79, 0x4, R2 ;  /* 0x000000044f487825 */ /* 0x000fe200078e0202 */
[----:B------:R-:W-:Y:S01]  /*136b0*/  ISETP.LT.AND P5, PT, R199, UR64, !P5 ;  /* 0x00000040c7007c0c */ /* 0x000fe2000efa1270 */
[----:B------:R5:W-:Y:S01]  /*136c0*/  @P1 STG.E desc[UR16][R68.64], R5 ;  /* 0x0000000544001986 */ /* 0x000be2000c101910 */
[----:B------:R-:W5:Y:S01]  /*136d0*/  LDCU UR53, c[0x0][0x398] ;  /* 0x00007300ff3577ac */ /* 0x000f620008000800 */
[----:B---3--:R-:W-:-:S02]  /*136e0*/  VIADD R4, R0, 0x46 ;  /* 0x0000004600047836 */ /* 0x008fc40000000000 */
[----:B------:R3:W-:Y:S01]  /*136f0*/  @P2 STG.E desc[UR16][R72.64], R134 ;  /* 0x0000008648002986 */ /* 0x0007e2000c101910 */
[----:B--2---:R-:W-:Y:S01]  /*13700*/  ISETP.LT.AND P2, PT, R198, UR24, !P6 ;  /* 0x00000018c6007c0c */ /* 0x004fe2000f741270 */
[----:B------:R-:W-:Y:S01]  /*13710*/  VIADD R76, R0, 0x45 ;  /* 0x00000045004c7836 */ /* 0x000fe20000000000 */
[----:B------:R-:W-:Y:S01]  /*13720*/  ISETP.LT.AND P6, PT, R199, UR50, !P6 ;  /* 0x00000032c7007c0c */ /* 0x000fe2000f7c1270 */
[C---:B----4-:R-:W-:Y:S01]  /*13730*/  IMAD.WIDE R70, R79.reuse, 0x4, R196 ;  /* 0x000000044f467825 */ /* 0x050fe200078e02c4 */
[----:B-1----:R-:W-:Y:S01]  /*13740*/  ISETP.GE.AND P4, PT, R4, UR60, PT ;  /* 0x0000003c04007c0c */ /* 0x002fe2000bf86270 */
[----:B------:R-:W1:Y:S02]  /*13750*/  LDCU UR59, c[0x0][0x398] ;  /* 0x00007300ff3b77ac */ /* 0x000e640008000800 */
[----:B------:R-:W-:Y:S02]  /*13760*/  VIADD R4, R0, 0x47 ;  /* 0x0000004700047836 */ /* 0x000fe40000000000 */
[----:B------:R-:W-:Y:S01]  /*13770*/  VIADD R79, R79, UR19 ;  /* 0x000000134f4f7c36 */ /* 0x000fe20008000000 */
[----:B------:R-:W2:Y:S02]  /*13780*/  LDCU UR47, c[0x0][0x398] ;  /* 0x00007300ff2f77ac */ /* 0x000ea40008000800 */
[----:B------:R-:W-:Y:S01]  /*13790*/  ISETP.GE.AND P1, PT, R4, UR28, PT ;  /* 0x0000001c04007c0c */ /* 0x000fe2000bf26270 */
[C---:B-----5:R-:W-:Y:S01]  /*137a0*/  IMAD.WIDE R4, R79.reuse, 0x4, R2 ;  /* 0x000000044f047825 */ /* 0x060fe200078e0202 */
[----:B------:R-:W-:Y:S01]  /*137b0*/  ISETP.GE.AND P0, PT, R76, UR48, PT ;  /* 0x000000304c007c0c */ /* 0x000fe2000bf06270 */
[----:B------:R4:W-:Y:S01]  /*137c0*/  @P5 STG.E desc[UR16][R70.64], R6 ;  /* 0x0000000646005986 */ /* 0x0009e2000c101910 */
[----:B------:R-:W5:Y:S01]  /*137d0*/  LDCU UR41, c[0x0][0x39c] ;  /* 0x00007380ff2977ac */ /* 0x000f620008000800 */
[C---:B------:R-:W-:Y:S01]  /*137e0*/  IMAD.WIDE R68, R79.reuse, 0x4, R196 ;  /* 0x000000044f447825 */ /* 0x040fe200078e02c4 */
[----:B------:R-:W-:Y:S01]  /*137f0*/  ISETP.LT.AND P5, PT, R198, UR34, !P3 ;  /* 0x00000022c6007c0c */ /* 0x000fe2000dfa1270 */
[----:B------:R1:W-:Y:S01]  /*13800*/  @P2 STG.E desc[UR16][R4.64], R135 ;  /* 0x0000008704002986 */ /* 0x0003e2000c101910 */
[----:B------:R-:W-:Y:S01]  /*13810*/  IADD3 R75, PT, PT, R79, UR19, RZ ;  /* 0x000000134f4b7c10 */ /* 0x000fe2000fffe0ff */
[----:B---3--:R-:W-:Y:S01]  /*13820*/  VIADD R72, R0, 0x48 ;  /* 0x0000004800487836 */ /* 0x008fe20000000000 */
[----:B------:R-:W-:Y:S01]  /*13830*/  ISETP.LT.AND P3, PT, R199, UR51, !P3 ;  /* 0x00000033c7007c0c */ /* 0x000fe2000df61270 */
[----:B------:R3:W-:Y:S01]  /*13840*/  @P6 STG.E desc[UR16][R68.64], R7 ;  /* 0x0000000744006986 */ /* 0x0007e2000c101910 */
[----:B------:R-:W-:Y:S01]  /*13850*/  ISETP.LT.AND P6, PT, R198, UR22, !P0 ;  /* 0x00000016c6007c0c */ /* 0x000fe2000c7c1270 */
[----:B------:R-:W2:Y:S01]  /*13860*/  LDCU UR20, c[0x0][0x398] ;  /* 0x00007300ff1477ac */ /* 0x000ea20008000800 */
[----:B------:R-:W-:Y:S01]  /*13870*/  ISETP.GE.AND P2, PT, R72, UR52, PT ;  /* 0x0000003448007c0c */ /* 0x000fe2000bf46270 */
[C---:B----4-:R-:W-:Y:S01]  /*13880*/  IMAD.WIDE R70, R75.reuse, 0x4, R2 ;  /* 0x000000044b467825 */ /* 0x050fe200078e0202 */
[----:B------:R-:W4:Y:S03]  /*13890*/  LDCU UR32, c[0x0][0x398] ;  /* 0x00007300ff2077ac */ /* 0x000f260008000800 */
[----:B------:R-:W-:Y:S01]  /*138a0*/  IMAD.WIDE R72, R75, 0x4, R196 ;  /* 0x000000044b487825 */ /* 0x000fe200078e02c4 */
[----:B------:R-:W-:Y:S01]  /*138b0*/  ISETP.LT.AND P0, PT, R199, UR53, !P0 ;  /* 0x00000035c7007c0c */ /* 0x000fe2000c701270 */
[----:B------:R-:W4:Y:S02]  /*138c0*/  LDCU UR10, c[0x0][0x398] ;  /* 0x00007300ff0a77ac */ /* 0x000f240008000800 */
[----:B------:R-:W-:Y:S01]  /*138d0*/  VIADD R75, R75, UR19 ;  /* 0x000000134b4b7c36 */ /* 0x000fe20008000000 */
[----:B------:R-:W-:Y:S01]  /*138e0*/  @P5 STG.E desc[UR16][R70.64], R136 ;  /* 0x0000008846005986 */ /* 0x000fe2000c101910 */
[----:B------:R-:W4:Y:S02]  /*138f0*/  LDCU UR15, c[0x0][0x39c] ;  /* 0x00007380ff0f77ac */ /* 0x000f240008000800 */
[----:B-1----:R-:W-:Y:S01]  /*13900*/  IMAD.WIDE R4, R75, 0x4, R2 ;  /* 0x000000044b047825 */ /* 0x002fe200078e0202 */
[----:B------:R-:W-:Y:S01]  /*13910*/  ISETP.LT.AND P5, PT, R198, UR59, !P4 ;  /* 0x0000003bc6007c0c */ /* 0x000fe2000e7a1270 */
[----:B------:R-:W-:Y:S01]  /*13920*/  @P3 STG.E desc[UR16][R72.64], R8 ;  /* 0x0000000848003986 */ /* 0x000fe2000c101910 */
[----:B------:R-:W1:Y:S01]  /*13930*/  LDCU UR58, c[0x0][0x39c] ;  /* 0x00007380ff3a77ac */ /* 0x000e620008000800 */
[----:B------:R-:W-:-:S02]  /*13940*/  VIADD R6, R0, 0x49 ;  /* 0x0000004900067836 */ /* 0x000fc40000000000 */
[----:B------:R4:W-:Y:S01]  /*13950*/  @P6 STG.E desc[UR16][R4.64], R137 ;  /* 0x0000008904006986 */ /* 0x0009e2000c101910 */
[----:B--2---:R-:W-:Y:S01]  /*13960*/  ISETP.LT.AND P6, PT, R199, UR47, !P4 ;  /* 0x0000002fc7007c0c */ /* 0x004fe2000e7c1270 */
[C---:B------:R-:W-:Y:S01]  /*13970*/  VIADD R77, R75.reuse, UR19 ;  /* 0x000000134b4d7c36 */ /* 0x040fe20008000000 */
[----:B-----5:R-:W-:Y:S01]  /*13980*/  ISETP.GE.AND P3, PT, R6, UR41, PT ;  /* 0x0000002906007c0c */ /* 0x020fe2000bf66270 */
[----:B---3--:R-:W-:Y:S01]  /*13990*/  IMAD.WIDE R6, R75, 0x4, R196 ;  /* 0x000000044b067825 */ /* 0x008fe200078e02c4 */
[----:B------:R-:W2:Y:S03]  /*139a0*/  LDCU UR57, c[0x0][0x398] ;  /* 0x00007300ff3977ac */ /* 0x000ea60008000800 */
[C---:B------:R-:W-:Y:S01]  /*139b0*/  IMAD.WIDE R68, R77.reuse, 0x4, R2 ;  /* 0x000000044d447825 */ /* 0x040fe200078e0202 */
[----:B------:R-:W3:Y:S01]  /*139c0*/  LDCU UR39, c[0x0][0x398] ;  /* 0x00007300ff2777ac */ /* 0x000ee20008000800 */
[----:B------:R5:W-:Y:S02]  /*139d0*/  @P0 STG.E desc[UR16][R6.64], R9 ;  /* 0x0000000906000986 */ /* 0x000be4000c101910 */
[----:B----4-:R-:W-:Y:S01]  /*139e0*/  IMAD.WIDE R4, R77, 0x4, R196 ;  /* 0x000000044d047825 */ /* 0x010fe200078e02c4 */
[----:B------:R-:W4:Y:S01]  /*139f0*/  LDCU UR49, c[0x0][0x39c] ;  /* 0x00007380ff3177ac */ /* 0x000f220008000800 */
[----:B------:R1:W-:Y:S02]  /*13a00*/  @P5 STG.E desc[UR16][R68.64], R138 ;  /* 0x0000008a44005986 */ /* 0x0003e4000c101910 */
[----:B------:R-:W-:Y:S01]  /*13a10*/  VIADD R8, R0, 0x4a ;  /* 0x0000004a00087836 */ /* 0x000fe20000000000 */
[----:B------:R-:W2:Y:S01]  /*13a20*/  LDCU UR6, c[0x0][0x398] ;  /* 0x00007300ff0677ac */ /* 0x000ea20008000800 */
[----:B------:R-:W-:Y:S01]  /*13a30*/  ISETP.LT.AND P5, PT, R198, UR20, !P1 ;  /* 0x00000014c6007c0c */ /* 0x000fe2000cfa1270 */
[----:B------:R-:W2:Y:S01]  /*13a40*/  LDCU UR35, c[0x0][0x398] ;  /* 0x00007300ff2377ac */ /* 0x000ea20008000800 */
[----:B------:R-:W-:Y:S01]  /*13a50*/  ISETP.LT.AND P1, PT, R199, UR32, !P1 ;  /* 0x00000020c7007c0c */ /* 0x000fe2000cf21270 */
[----:B------:R2:W-:Y:S01]  /*13a60*/  @P6 STG.E desc[UR16][R4.64], R10 ;  /* 0x0000000a04006986 */ /* 0x0005e2000c101910 */
[----:B------:R-:W-:Y:S01]  /*13a70*/  ISETP.GE.AND P4, PT, R8, UR15, PT ;  /* 0x0000000f08007c0c */ /* 0x000fe2000bf86270 */
[----:B------:R-:W-:Y:S01]  /*13a80*/  VIADD R77, R77, UR19 ;  /* 0x000000134d4d7c36 */ /* 0x000fe20008000000 */
[----:B------:R-:W-:Y:S01]  /*13a90*/  ISETP.LT.AND P6, PT, R198, UR10, !P2 ;  /* 0x0000000ac6007c0c */ /* 0x000fe2000d7c1270 */
[----:B------:R-:W3:Y:S01]  /*13aa0*/  LDCU UR43, c[0x0][0x398] ;  /* 0x00007300ff2b77ac */ /* 0x000ee20008000800 */
[----:B------:R-:W-:Y:S01]  /*13ab0*/  IADD3 R8, PT, PT, R0, 0x4b, RZ ;  /* 0x0000004b00087810 */ /* 0x000fe20007ffe0ff */
[----:B------:R-:W-:-:S02]  /*13ac0*/  VIADD R71, R77, UR19 ;  /* 0x000000134d477c36 */ /* 0x000fc40008000000 */
[C---:B-----5:R-:W-:Y:S01]  /*13ad0*/  IMAD.WIDE R6, R77.reuse, 0x4, R2 ;  /* 0x000000044d067825 */ /* 0x060fe200078e0202 */
[----:B-1----:R-:W-:Y:S01]  /*13ae0*/  ISETP.GE.AND P0, PT, R8, UR58, PT ;  /* 0x0000003a08007c0c */ /* 0x002fe2000bf06270 */
[----:B------:R-:W1:Y:S02]  /*13af0*/  LDCU UR38, c[0x0][0x39c] ;  /* 0x00007380ff2677ac */ /* 0x000e640008000800 */
[----:B------:R-:W-:Y:S01]  /*13b00*/  IMAD.WIDE R8, R77, 0x4, R196 ;  /* 0x000000044d087825 */ /* 0x000fe200078e02c4 */
[----:B------:R-:W-:Y:S01]  /*13b10*/  @P5 STG.E desc[UR16][R6.64], R139 ;  /* 0x0000008b06005986 */ /* 0x000fe2000c101910 */
[----:B------:R-:W5:Y:S02]  /*13b20*/  LDCU UR12, c[0x0][0x398] ;  /* 0x00007300ff0c77ac */ /* 0x000f640008000800 */
[----:B------:R-:W-:Y:S02]  /*13b30*/  VIADD R68, R0, 0x4c ;  /* 0x0000004c00447836 */ /* 0x000fe40000000000 */
[----:B--2---:R-:W-:Y:S01]  /*13b40*/  IMAD.WIDE R4, R71, 0x4, R2 ;  /* 0x0000000447047825 */ /* 0x004fe200078e0202 */
[----:B------:R-:W-:Y:S01]  /*13b50*/  ISETP.LT.AND P2, PT, R199, UR57, !P2 ;  /* 0x00000039c7007c0c */ /* 0x000fe2000d741270 */
[----:B------:R2:W-:Y:S01]  /*13b60*/  @P1 STG.E desc[UR16][R8.64], R11 ;  /* 0x0000000b08001986 */ /* 0x0005e2000c101910 */
[----:B----4-:R-:W-:Y:S01]  /*13b70*/  ISETP.GE.AND P5, PT, R68, UR49, PT ;  /* 0x0000003144007c0c */ /* 0x010fe2000bfa6270 */
[----:B------:R-:W4:Y:S01]  /*13b80*/  LDCU UR61, c[0x0][0x39c] ;  /* 0x00007380ff3d77ac */ /* 0x000f220008000800 */
[C---:B---3--:R-:W-:Y:S01]  /*13b90*/  ISETP.LT.AND P1, PT, R198.reuse, UR39, !P3 ;  /* 0x00000027c6007c0c */ /* 0x048fe2000df21270 */
[----:B------:R-:W-:Y:S01]  /*13ba0*/  IMAD.WIDE R68, R71, 0x4, R196 ;  /* 0x0000000447447825 */ /* 0x000fe200078e02c4 */
[----:B------:R3:W-:Y:S01]  /*13bb0*/  @P6 STG.E desc[UR16][R4.64], R140 ;  /* 0x0000008c04006986 */ /* 0x0007e2000c101910 */
[----:B------:R-:W-:Y:S01]  /*13bc0*/  ISETP.LT.AND P3, PT, R199, UR6, !P3 ;  /* 0x00000006c7007c0c */ /* 0x000fe2000df61270 */
[----:B------:R-:W4:Y:S01]  /*13bd0*/  LDCU UR30, c[0x0][0x398] ;  /* 0x00007300ff1e77ac */ /* 0x000f220008000800 */
[----:B------:R-:W-:Y:S01]  /*13be0*/  VIADD R71, R71, UR19 ;  /* 0x0000001347477c36 */ /* 0x000fe20008000000 */
[----:B------:R-:W-:Y:S01]  /*13bf0*/  ISETP.LT.AND P6, PT, R198, UR35, !P4 ;  /* 0x00000023c6007c0c */ /* 0x000fe2000e7c1270 */
[----:B------:R-:W4:Y:S02]  /*13c00*/  LDCU UR33, c[0x0][0x398] ;  /* 0x00007300ff2177ac */ /* 0x000f240008000800 */
[C---:B--2---:R-:W-:Y:S01]  /*13c10*/  VIADD R11, R71.reuse, UR19 ;  /* 0x00000013470b7c36 */ /* 0x044fe20008000000 */
[----:B------:R-:W2:Y:S01]  /*13c20*/  LDCU UR45, c[0x0][0x398] ;  /* 0x00007300ff2d77ac */ /* 0x000ea20008000800 */
[----:B------:R-:W-:Y:S01]  /*13c30*/  IMAD.WIDE R6, R71, 0x4, R2 ;  /* 0x0000000447067825 */ /* 0x000fe200078e0202 */
[----:B------:R-:W-:Y:S01]  /*13c40*/  ISETP.LT.AND P4, PT, R199, UR43, !P4 ;  /* 0x0000002bc7007c0c */ /* 0x000fe2000e781270 */
[----:B------:R-:W2:Y:S01]  /*13c50*/  LDCU UR55, c[0x0][0x39c] ;  /* 0x00007380ff3777ac */ /* 0x000ea20008000800 */
[----:B------:R-:W-:Y:S01]  /*13c60*/  IADD3 R10, PT, PT, R0, 0x4d, RZ ;  /* 0x0000004d000a7810 */ /* 0x000fe20007ffe0ff */
[----:B---3--:R-:W-:Y:S01]  /*13c70*/  IMAD.WIDE R4, R71, 0x4, R196 ;  /* 0x0000000447047825 */ /* 0x008fe200078e02c4 */
[----:B------:R-:W-:Y:S01]  /*13c80*/  @P2 STG.E desc[UR16][R68.64], R12 ;  /* 0x0000000c44002986 */ /* 0x000fe2000c101910 */
[----:B------:R-:W3:Y:S02]  /*13c90*/  LDCU UR62, c[0x0][0x39c] ;  /* 0x00007380ff3e77ac */ /* 0x000ee40008000800 */
[----:B------:R-:W-:Y:S01]  /*13ca0*/  IMAD.WIDE R8, R11, 0x4, R2 ;  /* 0x000000040b087825 */ /* 0x000fe200078e0202 */
[----:B-1----:R-:W-:Y:S01]  /*13cb0*/  ISETP.GE.AND P2, PT, R10, UR38, PT ;  /* 0x000000260a007c0c */ /* 0x002fe2000bf46270 */
[----:B------:R1:W-:Y:S01]  /*13cc0*/  @P1 STG.E desc[UR16][R6.64], R141 ;  /* 0x0000008d06001986 */ /* 0x0003e2000c101910 */
[----:B------:R-:W2:Y:S01]  /*13cd0*/  LDCU UR46, c[0x0][0x398] ;  /* 0x00007300ff2e77ac */ /* 0x000ea20008000800 */
[----:B------:R-:W-:-:S02]  /*13ce0*/  VIADD R10, R0, 0x4e ;  /* 0x0000004e000a7836 */ /* 0x000fc40000000000 */
[----:B------:R2:W-:Y:S01]  /*13cf0*/  @P3 STG.E desc[UR16][R4.64], R13 ;  /* 0x0000000d04003986 */ /* 0x0005e2000c101910 */
[----:B------:R-:W3:Y:S03]  /*13d00*/  LDCU UR54, c[0x0][0x398] ;  /* 0x00007300ff3677ac */ /* 0x000ee60008000800 */
[----:B------:R2:W-:Y:S01]  /*13d10*/  @P6 STG.E desc[UR16][R8.64], R142 ;  /* 0x0000008e08006986 */ /* 0x0005e2000c101910 */
[----:B-----5:R-:W-:Y:S01]  /*13d20*/  ISETP.LT.AND P6, PT, R198, UR12, !P0 ;  /* 0x0000000cc6007c0c */ /* 0x020fe2000c7c1270 */
[----:B------:R-:W5:Y:S01]  /*13d30*/  LDCU UR40, c[0x0][0x398] ;  /* 0x00007300ff2877ac */ /* 0x000f620008000800 */
[----:B-1----:R-:W-:Y:S01]  /*13d40*/  IMAD.WIDE R6, R11, 0x4, R196 ;  /* 0x000000040b067825 */ /* 0x002fe200078e02c4 */
[----:B----4-:R-:W-:Y:S01]  /*13d50*/  ISETP.GE.AND P1, PT, R10, UR61, PT ;  /* 0x0000003d0a007c0c */ /* 0x010fe2000bf26270 */
[----:B------:R-:W1:Y:S01]  /*13d60*/  LDCU UR14, c[0x0][0x398] ;  /* 0x00007300ff0e77ac */ /* 0x000e620008000800 */
[----:B------:R-:W-:Y:S01]  /*13d70*/  ISETP.LT.AND P0, PT, R199, UR30, !P0 ;  /* 0x0000001ec7007c0c */ /* 0x000fe2000c701270 */
[----:B------:R-:W-:Y:S01]  /*13d80*/  VIADD R10, R0, 0x4f ;  /* 0x0000004f000a7836 */ /* 0x000fe20000000000 */
[----:B------:R4:W-:Y:S01]  /*13d90*/  @P4 STG.E desc[UR16][R6.64], R14 ;  /* 0x0000000e06004986 */ /* 0x0009e2000c101910 */
[----:B------:R-:W-:Y:S01]  /*13da0*/  VIADD R11, R11, UR19 ;  /* 0x000000130b0b7c36 */ /* 0x000fe20008000000 */
[----:B------:R-:W-:Y:S01]  /*13db0*/  ISETP.LT.AND P4, PT, R198, UR33, !P5 ;  /* 0x00000021c6007c0c */ /* 0x000fe2000ef81270 */
[----:B------:R-:W1:Y:S01]  /*13dc0*/  LDCU UR44, c[0x0][0x398] ;  /* 0x00007300ff2c77ac */ /* 0x000e620008000800 */
[----:B--2---:R-:W-:Y:S01]  /*13dd0*/  ISETP.LT.AND P5, PT, R199, UR45, !P5 ;  /* 0x0000002dc7007c0c */ /* 0x004fe2000efa1270 */
[C---:B------:R-:W-:Y:S01]  /*13de0*/  IMAD.WIDE R4, R11.reuse, 0x4, R2 ;  /* 0x000000040b047825 */ /* 0x040fe200078e0202 */
[----:B------:R-:W-:Y:S01]  /*13df0*/  ISETP.GE.AND P3, PT, R10, UR55, PT ;  /* 0x000000370a007c0c */ /* 0x000fe2000bf66270 */
[----:B------:R-:W2:Y:S01]  /*13e00*/  LDCU UR56, c[0x0][0x398] ;  /* 0x00007300ff3877ac */ /* 0x000ea20008000800 */
[----:B------:R-:W-:Y:S01]  /*13e10*/  IADD3 R10, PT, PT, R0, 0x50, RZ ;  /* 0x00000050000a7810 */ /* 0x000fe20007ffe0ff */
[C---:B------:R-:W-:Y:S01]  /*13e20*/  VIADD R13, R11.reuse, UR19 ;  /* 0x000000130b0d7c36 */ /* 0x040fe20008000000 */
[----:B------:R-:W-:Y:S01]  /*13e30*/  @P6 STG.E desc[UR16][R4.64], R143 ;  /* 0x0000008f04006986 */ /* 0x000fe2000c101910 */
[----:B------:R-:W-:Y:S01]  /*13e40*/  IMAD.WIDE R8, R11, 0x4, R196 ;  /* 0x000000040b087825 */ /* 0x000fe200078e02c4 */
[----:B---3--:R-:W-:Y:S01]  /*13e50*/  ISETP.GE.AND P6, PT, R10, UR62, PT ;  /* 0x0000003e0a007c0c */ /* 0x008fe2000bfc6270 */
[----:B------:R-:W3:Y:S02]  /*13e60*/  LDCU UR48, c[0x0][0x39c] ;  /* 0x00007380ff3077ac */ /* 0x000ee40008000800 */
[C---:B----4-:R-:W-:Y:S01]  /*13e70*/  IMAD.WIDE R6, R13.reuse, 0x4, R2 ;  /* 0x000000040d067825 */ /* 0x050fe200078e0202 */
[----:B------:R4:W-:Y:S01]  /*13e80*/  @P0 STG.E desc[UR16][R8.64], R15 ;  /* 0x0000000f08000986 */ /* 0x0009e2000c101910 */
[----:B------:R-:W2:Y:S02]  /*13e90*/  LDCU UR8, c[0x0][0x398] ;  /* 0x00007300ff0877ac */ /* 0x000ea40008000800 */
[----:B------:R-:W-:Y:S01]  /*13ea0*/  IMAD.WIDE R10, R13, 0x4, R196 ;  /* 0x000000040d0a7825 */ /* 0x000fe200078e02c4 */
[C---:B------:R-:W-:Y:S01]  /*13eb0*/  ISETP.LT.AND P0, PT, R198.reuse, UR46, !P2 ;  /* 0x0000002ec6007c0c */ /* 0x040fe2000d701270 */
[----:B------:R3:W-:Y:S01]  /*13ec0*/  @P4 STG.E desc[UR16][R6.64], R144 ;  /* 0x0000009006004986 */ /* 0x0007e2000c101910 */
[----:B------:R-:W-:Y:S01]  /*13ed0*/  ISETP.LT.AND P2, PT, R199, UR54, !P2 ;  /* 0x00000036c7007c0c */ /* 0x000fe2000d741270 */
[----:B------:R-:W-:Y:S01]  /*13ee0*/  VIADD R13, R13, UR19 ;  /* 0x000000130d0d7c36 */ /* 0x000fe20008000000 */
[----:B------:R-:W2:Y:S01]  /*13ef0*/  LDCU UR37, c[0x0][0x398] ;  /* 0x00007300ff2577ac */ /* 0x000ea20008000800 */
[----:B------:R2:W-:Y:S01]  /*13f00*/  @P5 STG.E desc[UR16][R10.64], R16 ;  /* 0x000000100a005986 */ /* 0x0005e2000c101910 */
[----:B-----5:R-:W-:Y:S01]  /*13f10*/  ISETP.LT.AND P5, PT, R198, UR40, !P1 ;  /* 0x00000028c6007c0c */ /* 0x020fe2000cfa1270 */
[C---:B----4-:R-:W-:Y:S01]  /*13f20*/  VIADD R15, R13.reuse, UR19 ;  /* 0x000000130d0f7c36 */ /* 0x050fe20008000000 */
[----:B------:R-:W4:Y:S01]  /*13f30*/  LDCU UR28, c[0x0][0x39c] ;  /* 0x00007380ff1c77ac */ /* 0x000f220008000800 */
[----:B------:R-:W-:Y:S01]  /*13f40*/  IMAD.WIDE R4, R13, 0x4, R2 ;  /* 0x000000040d047825 */ /* 0x000fe200078e0202 */
[----:B-1----:R-:W-:Y:S01]  /*13f50*/  ISETP.LT.AND P1, PT, R199, UR14, !P1 ;  /* 0x0000000ec7007c0c */ /* 0x002fe2000cf21270 */
[----:B------:R-:W1:Y:S02]  /*13f60*/  LDCU UR26, c[0x0][0x39c] ;  /* 0x00007380ff1a77ac */ /* 0x000e640008000800 */
[----:B---3--:R-:W-:Y:S01]  /*13f70*/  IMAD.WIDE R6, R13, 0x4, R196 ;  /* 0x000000040d067825 */ /* 0x008fe200078e02c4 */
[----:B------:R3:W-:Y:S01]  /*13f80*/  @P0 STG.E desc[UR16][R4.64], R145 ;  /* 0x0000009104000986 */ /* 0x0007e2000c101910 */
[----:B------:R-:W5:Y:S02]  /*13f90*/  LDCU UR4, c[0x0][0x398] ;  /* 0x00007300ff0477ac */ /* 0x000f640008000800 */
[----:B------:R-:W-:Y:S01]  /*13fa0*/  IMAD.WIDE R8, R15, 0x4, R2 ;  /* 0x000000040f087825 */ /* 0x000fe200078e0202 */
[----:B------:R1:W-:Y:S01]  /*13fb0*/  @P2 STG.E desc[UR16][R6.64], R17 ;  /* 0x0000001106002986 */ /* 0x0003e2000c101910 */
[----:B------:R-:W4:Y:S01]  /*13fc0*/  LDCU UR50, c[0x0][0x39c] ;  /* 0x00007380ff3277ac */ /* 0x000f220008000800 */
[----:B--2---:R-:W-:-:S02]  /*13fd0*/  IADD3 R10, PT, PT, R0, 0x52, RZ ;  /* 0x00000052000a7810 */ /* 0x004fc40007ffe0ff */
[----:B------:R2:W-:Y:S01]  /*13fe0*/  @P5 STG.E desc[UR16][R8.64], R146 ;  /* 0x0000009208005986 */ /* 0x0005e2000c101910 */
[----:B------:R-:W-:Y:S01]  /*13ff0*/  ISETP.LT.AND P5, PT, R198, UR44, !P3 ;  /* 0x0000002cc6007c0c */ /* 0x000fe2000dfa1270 */
[----:B------:R-:W5:Y:S01]  /*14000*/  LDCU UR36, c[0x0][0x398] ;  /* 0x00007300ff2477ac */ /* 0x000f620008000800 */
[----:B------:R-:W-:Y:S01]  /*14010*/  ISETP.LT.AND P3, PT, R199, UR56, !P3 ;  /* 0x00000038c7007c0c */ /* 0x000fe2000df61270 */
[C---:B---3--:R-:W-:Y:S01]  /*14020*/  IMAD.WIDE R4, R15.reuse, 0x4, R196 ;  /* 0x000000040f047825 */ /* 0x048fe200078e02c4 */
[----:B------:R-:W-:Y:S01]  /*14030*/  ISETP.GE.AND P0, PT, R10, UR48, PT ;  /* 0x000000300a007c0c */ /* 0x000fe2000bf06270 */
[----:B------:R-:W3:Y:S02]  /*14040*/  LDCU UR42, c[0x0][0x398] ;  /* 0x00007300ff2a77ac */ /* 0x000ee40008000800 */
[----:B------:R-:W-:Y:S02]  /*14050*/  VIADD R15, R15, UR19 ;  /* 0x000000130f0f7c36 */ /* 0x000fe40008000000 */
[C---:B------:R-:W-:Y:S01]  /*14060*/  VIADD R10, R0.reuse, 0x53 ;  /* 0x00000053000a7836 */ /* 0x040fe20000000000 */
[----:B------:R3:W-:Y:S01]  /*14070*/  @P1 STG.E desc[UR16][R4.64], R18 ;  /* 0x0000001204001986 */ /* 0x0007e2000c101910 */
[----:B------:R-:W-:Y:S01]  /*14080*/  VIADD R12, R0, 0x51 ;  /* 0x00000051000c7836 */ /* 0x000fe20000000000 */
[----:B------:R-:W-:Y:S01]  /*14090*/  ISETP.LT.AND P1, PT, R198, UR8, !P6 ;  /* 0x00000008c6007c0c */ /* 0x000fe2000f721270 */
[----:B-1----:R-:W-:Y:S01]  /*140a0*/  IMAD.WIDE R6, R15, 0x4, R2 ;  /* 0x000000040f067825 */ /* 0x002fe200078e0202 */
[----:B------:R-:W-:Y:S01]  /*140b0*/  ISETP.LT.AND P6, PT, R199, UR37, !P6 ;  /* 0x00000025c7007c0c */ /* 0x000fe2000f7c1270 */
[----:B------:R-:W1:Y:S01]  /*140c0*/  LDCU UR24, c[0x0][0x398] ;  /* 0x00007300ff1877ac */ /* 0x000e620008000800 */
[----:B----4-:R-:W-:Y:S01]  /*140d0*/  ISETP.GE.AND P2, PT, R10, UR28, PT ;  /* 0x0000001c0a007c0c */ /* 0x010fe2000bf46270 */
[----:B--2---:R-:W-:Y:S01]  /*140e0*/  IMAD.WIDE R8, R15, 0x4, R196 ;  /* 0x000000040f087825 */ /* 0x004fe200078e02c4 */
[----:B------:R-:W-:Y:S01]  /*140f0*/  ISETP.GE.AND P4, PT, R12, UR26, PT ;  /* 0x0000001a0c007c0c */ /* 0x000fe2000bf86270 */
[----:B------:R2:W-:Y:S01]  /*14100*/  @P5 STG.E desc[UR16][R6.64], R147 ;  /* 0x0000009306005986 */ /* 0x0005e2000c101910 */
[----:B------:R-:W4:Y:S01]  /*14110*/  LDCU UR34, c[0x0][0x398] ;  /* 0x00007300ff2277ac */ /* 0x000f220008000800 */
[----:B------:R-:W-:-:S02]  /*14120*/  VIADD R10, R0, 0x54 ;  /* 0x00000054000a7836 */ /* 0x000fc40000000000 */
[----:B------:R-:W-:Y:S01]  /*14130*/  VIADD R13, R15, UR19 ;  /* 0x000000130f0d7c36 */ /* 0x000fe20008000000 */
[----:B------:R-:W-:Y:S01]  /*14140*/  @P3 STG.E desc[UR16][R8.64], R19 ;  /* 0x0000001308003986 */ /* 0x000fe2000c101910 */
[----:B-----5:R-:W-:Y:S01]  /*14150*/  ISETP.LT.AND P3, PT, R198, UR4, !P4 ;  /* 0x00000004c6007c0c */ /* 0x020fe2000e761270 */
[----:B------:R-:W5:Y:S01]  /*14160*/  LDCU UR32, c[0x0][0x39c] ;  /* 0x00007380ff2077ac */ /* 0x000f620008000800 */
[----:B------:R-:W-:Y:S01]  /*14170*/  ISETP.GE.AND P5, PT, R10, UR50, PT ;  /* 0x000000320a007c0c */ /* 0x000fe2000bfa6270 */
[C---:B---3--:R-:W-:Y:S01]  /*14180*/  IMAD.WIDE R4, R13.reuse, 0x4, R2 ;  /* 0x000000040d047825 */ /* 0x048fe200078e0202 */
[----:B------:R-:W3:Y:S03]  /*14190*/  LDCU UR22, c[0x0][0x398] ;  /* 0x00007300ff1677ac */ /* 0x000ee60008000800 */
[C---:B------:R-:W-:Y:S01]  /*141a0*/  IMAD.WIDE R10, R13.reuse, 0x4, R196 ;  /* 0x000000040d0a7825 */ /* 0x040fe200078e02c4 */
[----:B------:R-:W-:Y:S01]  /*141b0*/  IADD3 R13, PT, PT, R13, UR19, RZ ;  /* 0x000000130d0d7c10 */ /* 0x000fe2000fffe0ff */
[----:B------:R1:W-:Y:S01]  /*141c0*/  @P1 STG.E desc[UR16][R4.64], R148 ;  /* 0x0000009404001986 */ /* 0x0003e2000c101910 */
[----:B------:R-:W-:Y:S01]  /*141d0*/  ISETP.LT.AND P4, PT, R199, UR36, !P4 ;  /* 0x00000024c7007c0c */ /* 0x000fe2000e781270 */
[----:B------:R-:W3:Y:S02]  /*141e0*/  LDCU UR51, c[0x0][0x398] ;  /* 0x00007300ff3377ac */ /* 0x000ee40008000800 */
[----:B------:R3:W-:Y:S01]  /*141f0*/  @P6 STG.E desc[UR16][R10.64], R20 ;  /* 0x000000140a006986 */ /* 0x0007e2000c101910 */
[C---:B--2---:R-:W-:Y:S01]  /*14200*/  IMAD.WIDE R6, R13.reuse, 0x4, R2 ;  /* 0x000000040d067825 */ /* 0x044fe200078e0202 */
[----:B------:R-:W-:Y:S01]  /*14210*/  ISETP.LT.AND P6, PT, R198, UR42, !P0 ;  /* 0x0000002ac6007c0c */ /* 0x000fe2000c7c1270 */
[----:B------:R-:W2:Y:S02]  /*14220*/  LDCU UR41, c[0x0][0x398] ;  /* 0x00007300ff2977ac */ /* 0x000ea40008000800 */
[----:B------:R-:W-:Y:S01]  /*14230*/  VIADD R15, R13, UR19 ;  /* 0x000000130d0f7c36 */ /* 0x000fe20008000000 */
[----:B------:R4:W-:Y:S01]  /*14240*/  @P3 STG.E desc[UR16][R6.64], R149 ;  /* 0x0000009506003986 */ /* 0x0009e2000c101910 */
[----:B------:R-:W2:Y:S01]  /*14250*/  LDCU UR49, c[0x0][0x39c] ;  /* 0x00007380ff3177ac */ /* 0x000ea20008000800 */
[----:B-1----:R-:W-:Y:S01]  /*14260*/  ISETP.LT.AND P3, PT, R199, UR24, !P0 ;  /* 0x00000018c7007c0c */ /* 0x002fe2000c761270 */
[----:B------:R-:W-:Y:S01]  /*14270*/  IMAD.WIDE R4, R13, 0x4, R196 ;  /* 0x000000040d047825 */ /* 0x000fe200078e02c4 */
[----:B------:R-:W1:Y:S03]  /*14280*/  LDCU UR43, c[0x0][0x39c] ;  /* 0x00007380ff2b77ac */ /* 0x000e660008000800 */
[C---:B------:R-:W-:Y:S01]  /*14290*/  IMAD.WIDE R8, R15.reuse, 0x4, R2 ;  /* 0x000000040f087825 */ /* 0x040fe200078e0202 */
[----:B------:R1:W-:Y:S01]  /*142a0*/  @P4 STG.E desc[UR16][R4.64], R21 ;  /* 0x0000001504004986 */ /* 0x0003e2000c101910 */
[----:B------:R-:W2:Y:S02]  /*142b0*/  LDCU UR47, c[0x0][0x39c] ;  /* 0x00007380ff2f77ac */ /* 0x000ea40008000800 */
[----:B---3--:R-:W-:Y:S01]  /*142c0*/  VIADD R10, R0, 0x56 ;  /* 0x00000056000a7836 */ /* 0x008fe20000000000 */
[----:B------:R3:W-:Y:S01]  /*142d0*/  @P6 STG.E desc[UR16][R8.64], R150 ;  /* 0x0000009608006986 */ /* 0x0007e2000c101910 */
[----:B----4-:R-:W-:Y:S01]  /*142e0*/  ISETP.LT.AND P6, PT, R198, UR34, !P2 ;  /* 0x00000022c6007c0c */ /* 0x010fe2000d7c1270 */
[----:B------:R-:W-:Y:S01]  /*142f0*/  IMAD.WIDE R6, R15, 0x4, R196 ;  /* 0x000000040f067825 */ /* 0x000fe200078e02c4 */
[----:B------:R-:W4:Y:S01]  /*14300*/  LDCU UR15, c[0x0][0x398] ;  /* 0x00007300ff0f77ac */ /* 0x000f220008000800 */
[----:B-----5:R-:W-:-:S02]  /*14310*/  ISETP.GE.AND P0, PT, R10, UR32, PT ;  /* 0x000000200a007c0c */ /* 0x020fc4000bf06270 */
[----:B------:R-:W-:Y:S01]  /*14320*/  VIADD R10, R0, 0x57 ;  /* 0x00000057000a7836 */ /* 0x000fe20000000000 */
[----:B------:R-:W5:Y:S01]  /*14330*/  LDCU UR20, c[0x0][0x398] ;  /* 0x00007300ff1477ac */ /* 0x000f620008000800 */
[----:B------:R-:W-:Y:S01]  /*14340*/  IADD3 R15, PT, PT, R15, UR19, RZ ;  /* 0x000000130f0f7c10 */ /* 0x000fe2000fffe0ff */
[----:B------:R3:W-:Y:S01]  /*14350*/  @P3 STG.E desc[UR16][R6.64], R22 ;  /* 0x0000001606003986 */ /* 0x0007e2000c101910 */
[----:B------:R-:W4:Y:S01]  /*14360*/  LDCU UR10, c[0x0][0x398] ;  /* 0x00007300ff0a77ac */ /* 0x000f220008000800 */
[----:B------:R-:W-:Y:S02]  /*14370*/  ISETP.LT.AND P2, PT, R199, UR22, !P2 ;  /* 0x00000016c7007c0c */ /* 0x000fe4000d741270 */
[----:B------:R-:W-:Y:S01]  /*14380*/  ISETP.LT.AND P3, PT, R198, UR51, !P5 ;  /* 0x00000033c6007c0c */ /* 0x000fe2000ef61270 */
[----:B-1----:R-:W-:Y:S01]  /*14390*/  IMAD.WIDE R4, R15, 0x4, R2 ;  /* 0x000000040f047825 */ /* 0x002fe200078e0202 */
[----:B--2---:R-:W-:Y:S01]  /*143a0*/  ISETP.LT.AND P5, PT, R199, UR41, !P5 ;  /* 0x00000029c7007c0c */ /* 0x004fe2000efa1270 */
[----:B------:R-:W1:Y:S01]  /*143b0*/  LDCU UR39, c[0x0][0x398] ;  /* 0x00007300ff2777ac */ /* 0x000e620008000800 */
[----:B------:R-:W-:Y:S01]  /*143c0*/  ISETP.GE.AND P4, PT, R10, UR49, PT ;  /* 0x000000310a007c0c */ /* 0x000fe2000bf86270 */
[----:B------:R-:W-:-:S02]  /*143d0*/  VIADD R10, R0, 0x58 ;  /* 0x00000058000a7836 */ /* 0x000fc40000000000 */
[----:B------:R-:W-:Y:S01]  /*143e0*/  VIADD R12, R0, 0x55 ;  /* 0x00000055000c7836 */ /* 0x000fe20000000000 */
[----:B------:R-:W2:Y:S01]  /*143f0*/  LDCU UR6, c[0x0][0x398] ;  /* 0x00007300ff0677ac */ /* 0x000ea20008000800 */
[C---:B------:R-:W-:Y:S01]  /*14400*/  VIADD R13, R15.reuse, UR19 ;  /* 0x000000130f0d7c36 */ /* 0x040fe20008000000 */
[----:B------:R1:W-:Y:S01]  /*14410*/  @P6 STG.E desc[UR16][R4.64], R151 ;  /* 0x0000009704006986 */ /* 0x0003e2000c101910 */
[----:B---3--:R-:W-:Y:S01]  /*14420*/  IMAD.WIDE R8, R15, 0x4, R196 ;  /* 0x000000040f087825 */ /* 0x008fe200078e02c4 */
[----:B------:R-:W-:Y:S01]  /*14430*/  ISETP.GE.AND P6, PT, R10, UR43, PT ;  /* 0x0000002b0a007c0c */ /* 0x000fe2000bfc6270 */
[----:B------:R-:W3:Y:S01]  /*14440*/  LDCU UR45, c[0x0][0x39c] ;  /* 0x00007380ff2d77ac */ /* 0x000ee20008000800 */
[----:B------:R-:W-:Y:S01]  /*14450*/  ISETP.GE.AND P1, PT, R12, UR47, PT ;  /* 0x0000002f0c007c0c */ /* 0x000fe2000bf26270 */
[C---:B------:R-:W-:Y:S01]  /*14460*/  IMAD.WIDE R6, R13.reuse, 0x4, R2 ;  /* 0x000000040d067825 */ /* 0x040fe200078e0202 */
[----:B------:R-:W-:Y:S01]  /*14470*/  @P2 STG.E desc[UR16][R8.64], R23 ;  /* 0x0000001708002986 */ /* 0x000fe2000c101910 */
[----:B------:R-:W2:Y:S02]  /*14480*/  LDCU UR35, c[0x0][0x398] ;  /* 0x00007300ff2377ac */ /* 0x000ea40008000800 */
[----:B------:R-:W-:Y:S01]  /*14490*/  IMAD.WIDE R10, R13, 0x4, R196 ;  /* 0x000000040d0a7825 */ /* 0x000fe200078e02c4 */
[C---:B----4-:R-:W-:Y:S01]  /*144a0*/  ISETP.LT.AND P2, PT, R198.reuse, UR15, !P1 ;  /* 0x0000000fc6007c0c */ /* 0x050fe2000cf41270 */
[----:B------:R4:W-:Y:S01]  /*144b0*/  @P3 STG.E desc[UR16][R6.64], R152 ;  /* 0x0000009806003986 */ /* 0x0009e2000c101910 */
[----:B-----5:R-:W-:Y:S01]  /*144c0*/  ISETP.LT.AND P1, PT, R199, UR20, !P1 ;  /* 0x00000014c7007c0c */ /* 0x020fe2000cf21270 */
[----:B------:R-:W-:Y:S01]  /*144d0*/  VIADD R13, R13, UR19 ;  /* 0x000000130d0d7c36 */ /* 0x000fe20008000000 */
[----:B------:R-:W5:Y:S01]  /*144e0*/  LDCU UR38, c[0x0][0x398] ;  /* 0x00007300ff2677ac */ /* 0x000f620008000800 */
[----:B------:R2:W-:Y:S01]  /*144f0*/  @P5 STG.E desc[UR16][R10.64], R24 ;  /* 0x000000180a005986 */ /* 0x0005e2000c101910 */
[----:B------:R-:W-:Y:S01]  /*14500*/  ISETP.LT.AND P5, PT, R198, UR10, !P0 ;  /* 0x0000000ac6007c0c */ /* 0x000fe2000c7a1270 */
[----:B------:R-:W3:Y:S01]  /*14510*/  LDCU UR12, c[0x0][0x398] ;  /* 0x00007300ff0c77ac */ /* 0x000ee20008000800 */
[C---:B------:R-:W-:Y:S01]  /*14520*/  IADD3 R15, PT, PT, R13.reuse, UR19, RZ ;  /* 0x000000130d0f7c10 */ /* 0x040fe2000fffe0ff */
[----:B-1----:R-:W-:Y:S01]  /*14530*/  IMAD.WIDE R4, R13, 0x4, R2 ;  /* 0x000000040d047825 */ /* 0x002fe200078e0202 */
[----:B------:R-:W1:Y:S01]  /*14540*/  LDCU UR46, c[0x0][0x39c] ;  /* 0x00007380ff2e77ac */ /* 0x000e620008000800 */
[----:B------:R-:W-:-:S02]  /*14550*/  ISETP.LT.AND P0, PT, R199, UR39, !P0 ;  /* 0x00000027c7007c0c */ /* 0x000fc4000c701270 */
[----:B----4-:R-:W-:Y:S01]  /*14560*/  IMAD.WIDE R6, R13, 0x4, R196 ;  /* 0x000000040d067825 */ /* 0x010fe200078e02c4 */
[----:B------:R4:W-:Y:S01]  /*14570*/  @P2 STG.E desc[UR16][R4.64], R153 ;  /* 0x0000009904002986 */ /* 0x0009e2000c101910 */
[----:B------:R-:W1:Y:S02]  /*14580*/  LDCU UR44, c[0x0][0x39c] ;  /* 0x00007380ff2c77ac */ /* 0x000e640008000800 */
[C---:B------:R-:W-:Y:S01]  /*14590*/  IMAD.WIDE R8, R15.reuse, 0x4, R2 ;  /* 0x000000040f087825 */ /* 0x040fe200078e0202 */
[----:B------:R1:W-:Y:S01]  /*145a0*/  @P1 STG.E desc[UR16][R6.64], R25 ;  /* 0x0000001906001986 */ /* 0x0003e2000c101910 */
[----:B------:R-:W1:Y:S02]  /*145b0*/  LDCU UR52, c[0x0][0x39c] ;  /* 0x00007380ff3477ac */ /* 0x000e640008000800 */
[----:B--2---:R-:W-:Y:S01]  /*145c0*/  VIADD R10, R0, 0x5a ;  /* 0x0000005a000a7836 */ /* 0x004fe20000000000 */
[----:B------:R2:W-:Y:S01]  /*145d0*/  @P5 STG.E desc[UR16][R8.64], R154 ;  /* 0x0000009a08005986 */ /* 0x0005e2000c101910 */
[----:B------:R-:W-:Y:S01]  /*145e0*/  ISETP.LT.AND P5, PT, R198, UR6, !P4 ;  /* 0x00000006c6007c0c */ /* 0x000fe2000e7a1270 */
[----:B------:R-:W2:Y:S01]  /*145f0*/  LDCU UR30, c[0x0][0x398] ;  /* 0x00007300ff1e77ac */ /* 0x000ea20008000800 */
[C---:B----4-:R-:W-:Y:S01]  /*14600*/  IMAD.WIDE R4, R15.reuse, 0x4, R196 ;  /* 0x000000040f047825 */ /* 0x050fe200078e02c4 */
[----:B---3--:R-:W-:Y:S01]  /*14610*/  ISETP.GE.AND P2, PT, R10, UR45, PT ;  /* 0x0000002d0a007c0c */ /* 0x008fe2000bf46270 */
[----:B------:R-:W3:Y:S02]  /*14620*/  LDCU UR33, c[0x0][0x398] ;  /* 0x00007300ff2177ac */ /* 0x000ee40008000800 */
[----:B------:R-:W-:Y:S01]  /*14630*/  VIADD R10, R0, 0x5b ;  /* 0x0000005b000a7836 */ /* 0x000fe20000000000 */
[----:B------:R-:W4:Y:S01]  /*14640*/  LDCU UR40, c[0x0][0x398] ;  /* 0x00007300ff2877ac */ /* 0x000f220008000800 */
[----:B------:R-:W-:Y:S01]  /*14650*/  VIADD R15, R15, UR19 ;  /* 0x000000130f0f7c36 */ /* 0x000fe20008000000 */
[----:B------:R-:W-:Y:S01]  /*14660*/  ISETP.LT.AND P4, PT, R199, UR35, !P4 ;  /* 0x00000023c7007c0c */ /* 0x000fe2000e781270 */
[----:B------:R3:W-:Y:S01]  /*14670*/  @P0 STG.E desc[UR16][R4.64], R26 ;  /* 0x0000001a04000986 */ /* 0x0007e2000c101910 */
[----:B-----5:R-:W-:Y:S01]  /*14680*/  ISETP.LT.AND P0, PT, R198, UR38, !P6 ;  /* 0x00000026c6007c0c */ /* 0x020fe2000f701270 */
[----:B-1----:R-:W-:Y:S01]  /*14690*/  IMAD.WIDE R6, R15, 0x4, R2 ;  /* 0x000000040f067825 */ /* 0x002fe200078e0202 */
[----:B------:R-:W-:Y:S01]  /*146a0*/  ISETP.LT.AND P6, PT, R199, UR12, !P6 ;  /* 0x0000000cc7007c0c */ /* 0x000fe2000f7c1270 */
[----:B------:R-:W1:Y:S01]  /*146b0*/  LDCU UR26, c[0x0][0x398] ;  /* 0x00007300ff1a77ac */ /* 0x000e620008000800 */
[----:B------:R-:W-:Y:S01]  /*146c0*/  ISETP.GE.AND P1, PT, R10, UR46, PT ;  /* 0x0000002e0a007c0c */ /* 0x000fe2000bf26270 */
[C---:B------:R-:W-:Y:S01]  /*146d0*/  VIADD R10, R0.reuse, 0x5c ;  /* 0x0000005c000a7836 */ /* 0x040fe20000000000 */
[C---:B------:R-:W-:Y:S01]  /*146e0*/  IADD3 R13, PT, PT, R15.reuse, UR19, RZ ;  /* 0x000000130f0d7c10 */ /* 0x040fe2000fffe0ff */
[----:B------:R-:W-:Y:S01]  /*146f0*/  VIADD R12, R0, 0x59 ;  /* 0x00000059000c7836 */ /* 0x000fe20000000000 */
[----:B------:R5:W-:Y:S01]  /*14700*/  @P5 STG.E desc[UR16][R6.64], R155 ;  /* 0x0000009b06005986 */ /* 0x000be2000c101910 */
[----:B--2---:R-:W-:Y:S01]  /*14710*/  IMAD.WIDE R8, R15, 0x4, R196 ;  /* 0x000000040f087825 */ /* 0x004fe200078e02c4 */
[----:B------:R-:W-:Y:S01]  /*14720*/  ISETP.GE.AND P5, PT, R10, UR44, PT ;  /* 0x0000002c0a007c0c */ /* 0x000fe2000bfa6270 */
[----:B------:R-:W2:Y:S01]  /*14730*/  LDCU UR14, c[0x0][0x398] ;  /* 0x00007300ff0e77ac */ /* 0x000ea20008000800 */
[----:B------:R-:W-:Y:S01]  /*14740*/  ISETP.GE.AND P3, PT, R12, UR52, PT ;  /* 0x000000340c007c0c */ /* 0x000fe2000bf66270 */
[C---:B---3--:R-:W-:Y:S01]  /*14750*/  IMAD.WIDE R4, R13.reuse, 0x4, R2 ;  /* 0x000000040d047825 */ /* 0x048fe200078e0202 */
[----:B------:R-:W-:Y:S01]  /*14760*/  @P4 STG.E desc[UR16][R8.64], R27 ;  /* 0x0000001b08004986 */ /* 0x000fe2000c101910 */
[----:B------:R-:W3:Y:S02]  /*14770*/  LDCU UR8, c[0x0][0x39c] ;  /* 0x00007380ff0877ac */ /* 0x000ee40008000800 */
[----:B------:R-:W-:Y:S01]  /*14780*/  IMAD.WIDE R10, R13, 0x4, R196 ;  /* 0x000000040d0a7825 */ /* 0x000fe200078e02c4 */
[C---:B------:R-:W-:Y:S01]  /*14790*/  ISETP.LT.AND P4, PT, R198.reuse, UR30, !P3 ;  /* 0x0000001ec6007c0c */ /* 0x040fe2000df81270 */
[----:B------:R2:W-:Y:S01]  /*147a0*/  @P0 STG.E desc[UR16][R4.64], R156 ;  /* 0x0000009c04000986 */ /* 0x0005e2000c101910 */
[----:B------:R-:W-:Y:S01]  /*147b0*/  ISETP.LT.AND P3, PT, R199, UR33, !P3 ;  /* 0x00000021c7007c0c */ /* 0x000fe2000df61270 */
[----:B------:R-:W-:Y:S01]  /*147c0*/  VIADD R13, R13, UR19 ;  /* 0x000000130d0d7c36 */ /* 0x000fe20008000000 */
[----:B------:R-:W3:Y:S01]  /*147d0*/  LDCU UR28, c[0x0][0x398] ;  /* 0x00007300ff1c77ac */ /* 0x000ee20008000800 */
[----:B------:R3:W-:Y:S01]  /*147e0*/  @P6 STG.E desc[UR16][R10.64], R28 ;  /* 0x0000001c0a006986 */ /* 0x0007e2000c101910 */
[----:B----4-:R-:W-:Y:S01]  /*147f0*/  ISETP.LT.AND P6, PT, R198, UR40, !P2 ;  /* 0x00000028c6007c0c */ /* 0x010fe2000d7c1270 */
[----:B------:R-:W4:Y:S01]  /*14800*/  LDCU UR37, c[0x0][0x398] ;  /* 0x00007300ff2577ac */ /* 0x000f220008000800 */
[C---:B------:R-:W-:Y:S01]  /*14810*/  VIADD R15, R13.reuse, UR19 ;  /* 0x000000130d0f7c36 */ /* 0x040fe20008000000 */
[----:B------:R-:W4:Y:S01]  /*14820*/  LDCU UR48, c[0x0][0x398] ;  /* 0x00007300ff3077ac */ /* 0x000f220008000800 */
[----:B-----5:R-:W-:Y:S01]  /*14830*/  IMAD.WIDE R6, R13, 0x4, R2 ;  /* 0x000000040d067825 */ /* 0x020fe200078e0202 */
[----:B-1----:R-:W-:Y:S01]  /*14840*/  ISETP.LT.AND P2, PT, R199, UR26, !P2 ;  /* 0x0000001ac7007c0c */ /* 0x002fe2000d741270 */
[----:B------:R-:W1:Y:S02]  /*14850*/  LDCU UR22, c[0x0][0x39c] ;  /* 0x00007380ff1677ac */ /* 0x000e640008000800 */
[----:B--2---:R-:W-:Y:S01]  /*14860*/  IMAD.WIDE R4, R13, 0x4, R196 ;  /* 0x000000040d047825 */ /* 0x004fe200078e02c4 */
[----:B------:R2:W-:Y:S01]  /*14870*/  @P4 STG.E desc[UR16][R6.64], R157 ;  /* 0x0000009d06004986 */ /* 0x0005e2000c101910 */
[----:B------:R-:W5:Y:S02]  /*14880*/  LDCU UR15, c[0x0][0x39c] ;  /* 0x00007380ff0f77ac */ /* 0x000f640008000800 */
[C---:B------:R-:W-:Y:S01]  /*14890*/  IMAD.WIDE R8, R15.reuse, 0x4, R2 ;  /* 0x000000040f087825 */ /* 0x040fe200078e0202 */
[----:B------:R1:W-:Y:S01]  /*148a0*/  @P3 STG.E desc[UR16][R4.64], R29 ;  /* 0x0000001d04003986 */ /* 0x0003e2000c101910 */
[----:B------:R-:W5:Y:S02]  /*148b0*/  LDCU UR4, c[0x0][0x39c] ;  /* 0x00007380ff0477ac */ /* 0x000f640008000800 */
[----:B---3--:R-:W-:Y:S01]  /*148c0*/  VIADD R10, R0, 0x5e ;  /* 0x0000005e000a7836 */ /* 0x008fe20000000000 */
[----:B------:R3:W-:Y:S01]  /*148d0*/  @P6 STG.E desc[UR16][R8.64], R158 ;  /* 0x0000009e08006986 */ /* 0x0007e2000c101910 */
[----:B------:R-:W-:Y:S01]  /*148e0*/  ISETP.LT.AND P6, PT, R198, UR14, !P1 ;  /* 0x0000000ec6007c0c */ /* 0x000fe2000cfc1270 */
[----:B------:R-:W3:Y:S01]  /*148f0*/  LDCU UR36, c[0x0][0x398] ;  /* 0x00007300ff2477ac */ /* 0x000ee20008000800 */
[C---:B--2---:R-:W-:Y:S01]  /*14900*/  IMAD.WIDE R6, R15.reuse, 0x4, R196 ;  /* 0x000000040f067825 */ /* 0x044fe200078e02c4 */
[----:B------:R-:W-:Y:S01]  /*14910*/  ISETP.GE.AND P4, PT, R10, UR8, PT ;  /* 0x000000080a007c0c */ /* 0x000fe2000bf86270 */
[----:B------:R-:W2:Y:S01]  /*14920*/  LDCU UR42, c[0x0][0x398] ;  /* 0x00007300ff2a77ac */ /* 0x000ea20008000800 */
[----:B------:R-:W-:Y:S01]  /*14930*/  IADD3 R10, PT, PT, R0, 0x5f, RZ ;  /* 0x0000005f000a7810 */ /* 0x000fe20007ffe0ff */
[----:B------:R-:W-:Y:S01]  /*14940*/  VIADD R15, R15, UR19 ;  /* 0x000000130f0f7c36 */ /* 0x000fe20008000000 */
[----:B------:R-:W2:Y:S01]  /*14950*/  LDCU UR24, c[0x0][0x398] ;  /* 0x00007300ff1877ac */ /* 0x000ea20008000800 */
[----:B------:R-:W-:Y:S01]  /*14960*/  ISETP.LT.AND P1, PT, R199, UR28, !P1 ;  /* 0x0000001cc7007c0c */ /* 0x000fe2000cf21270 */
[----:B------:R2:W-:Y:S01]  /*14970*/  @P2 STG.E desc[UR16][R6.64], R30 ;  /* 0x0000001e06002986 */ /* 0x0005e2000c101910 */
[----:B----4-:R-:W-:Y:S01]  /*14980*/  ISETP.LT.AND P2, PT, R198, UR37, !P5 ;  /* 0x00000025c6007c0c */ /* 0x010fe2000ef41270 */
[----:B-1----:R-:W-:Y:S01]  /*14990*/  IMAD.WIDE R4, R15, 0x4, R2 ;  /* 0x000000040f047825 */ /* 0x002fe200078e0202 */
[----:B------:R-:W-:Y:S01]  /*149a0*/  ISETP.LT.AND P5, PT, R199, UR48, !P5 ;  /* 0x00000030c7007c0c */ /* 0x000fe2000efa1270 */
[----:B------:R-:W1:Y:S01]  /*149b0*/  LDCU UR32, c[0x0][0x398] ;  /* 0x00007300ff2077ac */ /* 0x000e620008000800 */
[----:B------:R-:W-:Y:S01]  /*149c0*/  ISETP.GE.AND P3, PT, R10, UR22, PT ;  /* 0x000000160a007c0c */ /* 0x000fe2000bf66270 */
[----:B------:R-:W-:-:S02]  /*149d0*/  VIADD R10, R0, 0x60 ;  /* 0x00000060000a7836 */ /* 0x000fc40000000000 */
[----:B------:R-:W-:Y:S01]  /*149e0*/  VIADD R12, R0, 0x5d ;  /* 0x0000005d000c7836 */ /* 0x000fe20000000000 */
[----:B------:R-:W4:Y:S01]  /*149f0*/  LDCU UR34, c[0x0][0x398] ;  /* 0x00007300ff2277ac */ /* 0x000f220008000800 */
[C---:B------:R-:W-:Y:S01]  /*14a00*/  VIADD R13, R15.reuse, UR19 ;  /* 0x000000130f0d7c36 */ /* 0x040fe20008000000 */
[----:B------:R1:W-:Y:S01]  /*14a10*/  @P6 STG.E desc[UR16][R4.64], R159 ;  /* 0x0000009f04006986 */ /* 0x0003e2000c101910 */
[----:B---3--:R-:W-:Y:S01]  /*14a20*/  IMAD.WIDE R8, R15, 0x4, R196 ;  /* 0x000000040f087825 */ /* 0x008fe200078e02c4 */
[----:B-----5:R-:W-:Y:S01]  /*14a30*/  ISETP.GE.AND P6, PT, R10, UR15, PT ;  /* 0x0000000f0a007c0c */ /* 0x020fe2000bfc6270 */
[----:B------:R-:W3:Y:S01]  /*14a40*/  LDCU UR6, c[0x0][0x39c] ;  /* 0x00007380ff0677ac */ /* 0x000ee20008000800 */
[----:B------:R-:W-:Y:S01]  /*14a50*/  ISETP.GE.AND P0, PT, R12, UR4, PT ;  /* 0x000000040c007c0c */ /* 0x000fe2000bf06270 */
[C---:B--2---:R-:W-:Y:S01]  /*14a60*/  IMAD.WIDE R6, R13.reuse, 0x4, R2 ;  /* 0x000000040d067825 */ /* 0x044fe200078e0202 */
[----:B------:R-:W-:Y:S01]  /*14a70*/  @P1 STG.E desc[UR16][R8.64], R31 ;  /* 0x0000001f08001986 */ /* 0x000fe2000c101910 */
        /* <DEDUP_REMOVED lines=8> */
[----:B------:R-:W-:Y:S01]  /*14b00*/  ISETP.LT.AND P5, PT, R198, UR24, !P4 ;  /* 0x00000018c6007c0c */ /* 0x000fe2000e7a1270 */
[C---:B------:R-:W-:Y:S01]  /*14b10*/  VIADD R15, R13.reuse, UR19 ;  /* 0x000000130d0f7c36 */ /* 0x040fe20008000000 */
[----:B------:R-:W2:Y:S01]  /*14b20*/  LDCU UR43, c[0x0][0x398] ;  /* 0x00007300ff2b77ac */ /* 0x000ea20008000800 */
[----:B-1----:R-:W-:Y:S01]  /*14b30*/  IMAD.WIDE R4, R13, 0x4, R2 ;  /* 0x000000040d047825 */ /* 0x002fe200078e0202 */
[----:B------:R-:W-:Y:S01]  /*14b40*/  ISETP.LT.AND P4, PT, R199, UR32, !P4 ;  /* 0x00000020c7007c0c */ /* 0x000fe2000e781270 */
[----:B------:R-:W1:Y:S02]  /*14b50*/  LDCU UR12, c[0x0][0x39c] ;  /* 0x00007380ff0c77ac */ /* 0x000e640008000800 */
[----:B-----5:R-:W-:Y:S01]  /*14b60*/  IMAD.WIDE R6, R13, 0x4, R196 ;  /* 0x000000040d067825 */ /* 0x020fe200078e02c4 */
[----:B------:R5:W-:Y:S01]  /*14b70*/  @P1 STG.E desc[UR16][R4.64], R161 ;  /* 0x000000a104001986 */ /* 0x000be2000c101910 */
[----:B------:R-:W1:Y:S02]  /*14b80*/  LDCU UR4, c[0x0][0x39c] ;  /* 0x00007380ff0477ac */ /* 0x000e640008000800 */
[C---:B------:R-:W-:Y:S01]  /*14b90*/  IMAD.WIDE R8, R15.reuse, 0x4, R2 ;  /* 0x000000040f087825 */ /* 0x040fe200078e0202 */
[----:B------:R1:W-:Y:S01]  /*14ba0*/  @P2 STG.E desc[UR16][R6.64], R33 ;  /* 0x0000002106002986 */ /* 0x0003e2000c101910 */
[----:B------:R-:W1:Y:S02]  /*14bb0*/  LDCU UR10, c[0x0][0x39c] ;  /* 0x00007380ff0a77ac */ /* 0x000e640008000800 */
[----:B---3--:R-:W-:Y:S01]  /*14bc0*/  VIADD R10, R0, 0x62 ;  /* 0x00000062000a7836 */ /* 0x008fe20000000000 */
[----:B------:R3:W-:Y:S01]  /*14bd0*/  @P5 STG.E desc[UR16][R8.64], R162 ;  /* 0x000000a208005986 */ /* 0x0007e2000c101910 */
[----:B----4-:R-:W-:Y:S01]  /*14be0*/  ISETP.LT.AND P5, PT, R198, UR34, !P3 ;  /* 0x00000022c6007c0c */ /* 0x010fe2000dfa1270 */
[----:B------:R-:W4:Y:S01]  /*14bf0*/  LDCU UR39, c[0x0][0x398] ;  /* 0x00007300ff2777ac */ /* 0x000f220008000800 */
[----:B-----5:R-:W-:Y:S01]  /*14c00*/  IMAD.WIDE R4, R15, 0x4, R196 ;  /* 0x000000040f047825 */ /* 0x020fe200078e02c4 */
[----:B------:R-:W-:Y:S01]  /*14c10*/  ISETP.GE.AND P1, PT, R10, UR6, PT ;  /* 0x000000060a007c0c */ /* 0x000fe2000bf26270 */
[----:B------:R-:W5:Y:S01]  /*14c20*/  LDCU UR45, c[0x0][0x398] ;  /* 0x00007300ff2d77ac */ /* 0x000f620008000800 */
[----:B--2---:R-:W-:Y:S01]  /*14c30*/  ISETP.LT.AND P3, PT, R199, UR41, !P3 ;  /* 0x00000029c7007c0c */ /* 0x004fe2000df61270 */
[----:B------:R-:W-:Y:S01]  /*14c40*/  VIADD R10, R0, 0x63 ;  /* 0x00000063000a7836 */ /* 0x000fe20000000000 */
[----:B------:R-:W2:Y:S01]  /*14c50*/  LDCU UR35, c[0x0][0x398] ;  /* 0x00007300ff2377ac */ /* 0x000ea20008000800 */
[----:B------:R-:W-:Y:S01]  /*14c60*/  VIADD R15, R15, UR19 ;  /* 0x000000130f0f7c36 */ /* 0x000fe20008000000 */
[----:B------:R4:W-:Y:S01]  /*14c70*/  @P4 STG.E desc[UR16][R4.64], R34 ;  /* 0x0000002204004986 */ /* 0x0009e2000c101910 */
[----:B------:R-:W-:Y:S01]  /*14c80*/  ISETP.LT.AND P4, PT, R198, UR20, !P6 ;  /* 0x00000014c6007c0c */ /* 0x000fe2000f781270 */
[----:B------:R-:W2:Y:S01]  /*14c90*/  LDCU UR30, c[0x0][0x398] ;  /* 0x00007300ff1e77ac */ /* 0x000ea20008000800 */
[----:B------:R-:W-:Y:S01]  /*14ca0*/  ISETP.LT.AND P6, PT, R199, UR43, !P6 ;  /* 0x0000002bc7007c0c */ /* 0x000fe2000f7c1270 */
[C---:B-1----:R-:W-:Y:S01]  /*14cb0*/  IMAD.WIDE R6, R15.reuse, 0x4, R2 ;  /* 0x000000040f067825 */ /* 0x042fe200078e0202 */
[----:B------:R-:W-:Y:S01]  /*14cc0*/  ISETP.GE.AND P2, PT, R10, UR12, PT ;  /* 0x0000000c0a007c0c */ /* 0x000fe2000bf46270 */
[----:B------:R-:W1:Y:S01]  /*14cd0*/  LDCU UR33, c[0x0][0x398] ;  /* 0x00007300ff2177ac */ /* 0x000e620008000800 */
[C---:B------:R-:W-:Y:S01]  /*14ce0*/  IADD3 R10, PT, PT, R0.reuse, 0x64, RZ ;  /* 0x00000064000a7810 */ /* 0x040fe20007ffe0ff */
[C---:B------:R-:W-:Y:S01]  /*14cf0*/  VIADD R13, R15.reuse, UR19 ;  /* 0x000000130f0d7c36 */ /* 0x040fe20008000000 */
[----:B------:R-:W-:Y:S01]  /*14d00*/  IADD3 R12, PT, PT, R0, 0x61, RZ ;  /* 0x00000061000c7810 */ /* 0x000fe20007ffe0ff */
[----:B---3--:R-:W-:Y:S01]  /*14d10*/  IMAD.WIDE R8, R15, 0x4, R196 ;  /* 0x000000040f087825 */ /* 0x008fe200078e02c4 */
[----:B------:R3:W-:Y:S01]  /*14d20*/  @P5 STG.E desc[UR16][R6.64], R163 ;  /* 0x000000a306005986 */ /* 0x0007e2000c101910 */
[----:B------:R-:W-:Y:S01]  /*14d30*/  ISETP.GE.AND P5, PT, R10, UR4, PT ;  /* 0x000000040a007c0c */ /* 0x000fe2000bfa6270 */
[----:B------:R-:W1:Y:S01]  /*14d40*/  LDCU UR14, c[0x0][0x39c] ;  /* 0x00007380ff0e77ac */ /* 0x000e620008000800 */
[C---:B----4-:R-:W-:Y:S01]  /*14d50*/  IMAD.WIDE R4, R13.reuse, 0x4, R2 ;  /* 0x000000040d047825 */ /* 0x050fe200078e0202 */
[----:B------:R-:W-:Y:S01]  /*14d60*/  ISETP.GE.AND P0, PT, R12, UR10, PT ;  /* 0x0000000a0c007c0c */ /* 0x000fe2000bf06270 */
[----:B------:R-:W-:Y:S01]  /*14d70*/  @P3 STG.E desc[UR16][R8.64], R35 ;  /* 0x0000002308003986 */ /* 0x000fe2000c101910 */
[----:B------:R-:W4:Y:S01]  /*14d80*/  LDCU UR38, c[0x0][0x398] ;  /* 0x00007300ff2677ac */ /* 0x000f220008000800 */
[----:B------:R-:W-:Y:S01]  /*14d90*/  IMAD.WIDE R10, R13, 0x4, R196 ;  /* 0x000000040d0a7825 */ /* 0x000fe200078e02c4 */
[C---:B------:R-:W-:Y:S01]  /*14da0*/  ISETP.LT.AND P3, PT, R198.reuse, UR39, !P0 ;  /* 0x00000027c6007c0c */ /* 0x040fe2000c761270 */
[----:B------:R1:W-:Y:S01]  /*14db0*/  @P4 STG.E desc[UR16][R4.64], R164 ;  /* 0x000000a404004986 */ /* 0x0003e2000c101910 */
[----:B-----5:R-:W-:Y:S01]  /*14dc0*/  ISETP.LT.AND P0, PT, R199, UR45, !P0 ;  /* 0x0000002dc7007c0c */ /* 0x020fe2000c701270 */
[----:B------:R-:W-:Y:S01]  /*14dd0*/  VIADD R13, R13, UR19 ;  /* 0x000000130d0d7c36 */ /* 0x000fe20008000000 */
[----:B------:R-:W5:Y:S01]  /*14de0*/  LDCU UR26, c[0x0][0x398] ;  /* 0x00007300ff1a77ac */ /* 0x000f620008000800 */
[----:B------:R4:W-:Y:S01]  /*14df0*/  @P6 STG.E desc[UR16][R10.64], R36 ;  /* 0x000000240a006986 */ /* 0x0009e2000c101910 */
[----:B--2---:R-:W-:Y:S01]  /*14e00*/  ISETP.LT.AND P6, PT, R198, UR35, !P1 ;  /* 0x00000023c6007c0c */ /* 0x004fe2000cfc1270 */
[C---:B------:R-:W-:Y:S01]  /*14e10*/  VIADD R15, R13.reuse, UR19 ;  /* 0x000000130d0f7c36 */ /* 0x040fe20008000000 */
[----:B------:R-:W2:Y:S01]  /*14e20*/  LDCU UR22, c[0x0][0x398] ;  /* 0x00007300ff1677ac */ /* 0x000ea20008000800 */
[----:B---3--:R-:W-:Y:S01]  /*14e30*/  IMAD.WIDE R6, R13, 0x4, R2 ;  /* 0x000000040d067825 */ /* 0x008fe200078e0202 */
[----:B------:R-:W-:Y:S01]  /*14e40*/  ISETP.LT.AND P1, PT, R199, UR30, !P1 ;  /* 0x0000001ec7007c0c */ /* 0x000fe2000cf21270 */
[----:B------:R-:W3:Y:S02]  /*14e50*/  LDCU UR6, c[0x0][0x39c] ;  /* 0x00007380ff0677ac */ /* 0x000ee40008000800 */
[----:B-1----:R-:W-:Y:S01]  /*14e60*/  IMAD.WIDE R4, R13, 0x4, R196 ;  /* 0x000000040d047825 */ /* 0x002fe200078e02c4 */
[----:B------:R1:W-:Y:S01]  /*14e70*/  @P3 STG.E desc[UR16][R6.64], R165 ;  /* 0x000000a506003986 */ /* 0x0003e2000c101910 */
[----:B------:R-:W2:Y:S02]  /*14e80*/  LDCU UR10, c[0x0][0x39c] ;  /* 0x00007380ff0a77ac */ /* 0x000ea40008000800 */
[C---:B------:R-:W-:Y:S01]  /*14e90*/  IMAD.WIDE R8, R15.reuse, 0x4, R2 ;  /* 0x000000040f087825 */ /* 0x040fe200078e0202 */
[----:B----4-:R-:W-:Y:S01]  /*14ea0*/  IADD3 R10, PT, PT, R0, 0x66, RZ ;  /* 0x00000066000a7810 */ /* 0x010fe20007ffe0ff */
[----:B------:R4:W-:Y:S01]  /*14eb0*/  @P0 STG.E desc[UR16][R4.64], R37 ;  /* 0x0000002504000986 */ /* 0x0009e2000c101910 */
[----:B------:R-:W3:Y:S03]  /*14ec0*/  LDCU UR8, c[0x0][0x39c] ;  /* 0x00007380ff0877ac */ /* 0x000ee60008000800 */
[----:B------:R2:W-:Y:S01]  /*14ed0*/  @P6 STG.E desc[UR16][R8.64], R166 ;  /* 0x000000a608006986 */ /* 0x0005e2000c101910 */
[----:B------:R-:W-:Y:S01]  /*14ee0*/  ISETP.LT.AND P6, PT, R198, UR33, !P2 ;  /* 0x00000021c6007c0c */ /* 0x000fe2000d7c1270 */
[----:B------:R-:W3:Y:S01]  /*14ef0*/  LDCU UR15, c[0x0][0x398] ;  /* 0x00007300ff0f77ac */ /* 0x000ee20008000800 */
[----:B-1----:R-:W-:Y:S01]  /*14f00*/  IMAD.WIDE R6, R15, 0x4, R196 ;  /* 0x000000040f067825 */ /* 0x002fe200078e02c4 */
[----:B------:R-:W-:Y:S01]  /*14f10*/  ISETP.GE.AND P3, PT, R10, UR14, PT ;  /* 0x0000000e0a007c0c */ /* 0x000fe2000bf66270 */
[----:B------:R-:W1:Y:S02]  /*14f20*/  LDCU UR28, c[0x0][0x398] ;  /* 0x00007300ff1c77ac */ /* 0x000e640008000800 */
[----:B------:R-:W-:Y:S01]  /*14f30*/  VIADD R10, R0, 0x67 ;  /* 0x00000067000a7836 */ /* 0x000fe20000000000 */
[----:B------:R-:W-:Y:S01]  /*14f40*/  ISETP.LT.AND P2, PT, R199, UR38, !P2 ;  /* 0x00000026c7007c0c */ /* 0x000fe2000d741270 */
[----:B------:R-:W-:Y:S01]  /*14f50*/  VIADD R15, R15, UR19 ;  /* 0x000000130f0f7c36 */ /* 0x000fe20008000000 */
[----:B------:R-:W1:Y:S01]  /*14f60*/  LDCU UR24, c[0x0][0x398] ;  /* 0x00007300ff1877ac */ /* 0x000e620008000800 */
[----:B------:R1:W-:Y:S01]  /*14f70*/  @P1 STG.E desc[UR16][R6.64], R38 ;  /* 0x0000002606001986 */ /* 0x0003e2000c101910 */
[----:B-----5:R-:W-:Y:S01]  /*14f80*/  ISETP.LT.AND P1, PT, R198, UR26, !P5 ;  /* 0x0000001ac6007c0c */ /* 0x020fe2000ef21270 */
[----:B----4-:R-:W-:Y:S01]  /*14f90*/  IMAD.WIDE R4, R15, 0x4, R2 ;  /* 0x000000040f047825 */ /* 0x010fe200078e0202 */
[----:B--2---:R-:W-:Y:S01]  /*14fa0*/  ISETP.LT.AND P5, PT, R199, UR22, !P5 ;  /* 0x00000016c7007c0c */ /* 0x004fe2000efa1270 */
[----:B------:R-:W2:Y:S01]  /*14fb0*/  LDCU UR36, c[0x0][0x398] ;  /* 0x00007300ff2477ac */ /* 0x000ea20008000800 */
[----:B---3--:R-:W-:Y:S01]  /*14fc0*/  ISETP.GE.AND P0, PT, R10, UR6, PT ;  /* 0x000000060a007c0c */ /* 0x008fe2000bf06270 */
[----:B------:R-:W-:-:S02]  /*14fd0*/  VIADD R10, R0, 0x68 ;  /* 0x00000068000a7836 */ /* 0x000fc40000000000 */
[----:B------:R-:W-:Y:S01]  /*14fe0*/  VIADD R12, R0, 0x65 ;  /* 0x00000065000c7836 */ /* 0x000fe20000000000 */
[----:B------:R-:W3:Y:S01]  /*14ff0*/  LDCU UR32, c[0x0][0x398] ;  /* 0x00007300ff2077ac */ /* 0x000ee20008000800 */
[C---:B------:R-:W-:Y:S01]  /*15000*/  VIADD R13, R15.reuse, UR19 ;  /* 0x000000130f0d7c36 */ /* 0x040fe20008000000 */
[----:B------:R4:W-:Y:S01]  /*15010*/  @P6 STG.E desc[UR16][R4.64], R167 ;  /* 0x000000a704006986 */ /* 0x0009e2000c101910 */
[----:B------:R-:W-:Y:S01]  /*15020*/  IMAD.WIDE R8, R15, 0x4, R196 ;  /* 0x000000040f087825 */ /* 0x000fe200078e02c4 */
[----:B------:R-:W-:Y:S01]  /*15030*/  ISETP.GE.AND P6, PT, R10, UR10, PT ;  /* 0x0000000a0a007c0c */ /* 0x000fe2000bfc6270 */
[----:B------:R-:W5:Y:S01]  /*15040*/  LDCU UR12, c[0x0][0x398] ;  /* 0x00007300ff0c77ac */ /* 0x000f620008000800 */
[----:B------:R-:W-:Y:S01]  /*15050*/  ISETP.GE.AND P4, PT, R12, UR8, PT ;  /* 0x000000080c007c0c */ /* 0x000fe2000bf86270 */
[C---:B-1----:R-:W-:Y:S01]  /*15060*/  IMAD.WIDE R6, R13.reuse, 0x4, R2 ;  /* 0x000000040d067825 */ /* 0x042fe200078e0202 */
[----:B------:R-:W-:Y:S01]  /*15070*/  @P2 STG.E desc[UR16][R8.64], R39 ;  /* 0x0000002708002986 */ /* 0x000fe2000c101910 */
[----:B------:R-:W1:Y:S02]  /*15080*/  LDCU UR8, c[0x0][0x39c] ;  /* 0x00007380ff0877ac */ /* 0x000e640008000800 */
[C---:B------:R-:W-:Y:S01]  /*15090*/  IMAD.WIDE R10, R13.reuse, 0x4, R196 ;  /* 0x000000040d0a7825 */ /* 0x040fe200078e02c4 */
[C---:B------:R-:W-:Y:S01]  /*150a0*/  ISETP.LT.AND P2, PT, R198.reuse, UR15, !P4 ;  /* 0x0000000fc6007c0c */ /* 0x040fe2000e741270 */
[----:B------:R1:W-:Y:S01]  /*150b0*/  @P1 STG.E desc[UR16][R6.64], R168 ;  /* 0x000000a806001986 */ /* 0x0003e2000c101910 */
[----:B------:R-:W-:Y:S01]  /*150c0*/  IADD3 R13, PT, PT, R13, UR19, RZ ;  /* 0x000000130d0d7c10 */ /* 0x000fe2000fffe0ff */
[----:B------:R-:W3:Y:S01]  /*150d0*/  LDCU UR20, c[0x0][0x398] ;  /* 0x00007300ff1477ac */ /* 0x000ee20008000800 */
[----:B------:R-:W-:Y:S01]  /*150e0*/  ISETP.LT.AND P4, PT, R199, UR28, !P4 ;  /* 0x0000001cc7007c0c */ /* 0x000fe2000e781270 */
[----:B------:R3:W-:Y:S01]  /*150f0*/  @P5 STG.E desc[UR16][R10.64], R40 ;  /* 0x000000280a005986 */ /* 0x0007e2000c101910 */
[----:B------:R-:W-:Y:S01]  /*15100*/  ISETP.LT.AND P5, PT, R198, UR24, !P3 ;  /* 0x00000018c6007c0c */ /* 0x000fe2000dfa1270 */
[----:B------:R-:W5:Y:S01]  /*15110*/  LDCU UR34, c[0x0][0x398] ;  /* 0x00007300ff2277ac */ /* 0x000f620008000800 */
[----:B------:R-:W-:Y:S01]  /*15120*/  VIADD R15, R13, UR19 ;  /* 0x000000130d0f7c36 */ /* 0x000fe20008000000 */
[----:B--2---:R-:W-:Y:S01]  /*15130*/  ISETP.LT.AND P3, PT, R199, UR36, !P3 ;  /* 0x00000024c7007c0c */ /* 0x004fe2000df61270 */
[----:B------:R-:W2:Y:S01]  /*15140*/  LDCU UR6, c[0x0][0x39c] ;  /* 0x00007380ff0677ac */ /* 0x000ea20008000800 */
[C---:B----4-:R-:W-:Y:S01]  /*15150*/  IMAD.WIDE R4, R13.reuse, 0x4, R2 ;  /* 0x000000040d047825 */ /* 0x050fe200078e0202 */
[----:B------:R-:W4:Y:S03]  /*15160*/  LDCU UR4, c[0x0][0x39c] ;  /* 0x00007380ff0477ac */ /* 0x000f260008000800 */
[----:B-1----:R-:W-:Y:S01]  /*15170*/  IMAD.WIDE R6, R13, 0x4, R196 ;  /* 0x000000040d067825 */ /* 0x002fe200078e02c4 */
[----:B------:R1:W-:Y:S01]  /*15180*/  @P2 STG.E desc[UR16][R4.64], R169 ;  /* 0x000000a904002986 */ /* 0x0003e2000c101910 */
[----:B------:R-:W2:Y:S02]  /*15190*/  LDCU UR10, c[0x0][0x39c] ;  /* 0x00007380ff0a77ac */ /* 0x000ea40008000800 */
[C---:B------:R-:W-:Y:S01]  /*151a0*/  IMAD.WIDE R8, R15.reuse, 0x4, R2 ;  /* 0x000000040f087825 */ /* 0x040fe200078e0202 */
[----:B------:R2:W-:Y:S01]  /*151b0*/  @P4 STG.E desc[UR16][R6.64], R41 ;  /* 0x0000002906004986 */ /* 0x0005e2000c101910 */
[----:B------:R-:W4:Y:S02]  /*151c0*/  LDCU UR35, c[0x0][0x398] ;  /* 0x00007300ff2377ac */ /* 0x000f240008000800 */
[----:B---3--:R-:W-:Y:S01]  /*151d0*/  VIADD R10, R0, 0x6a ;  /* 0x0000006a000a7836 */ /* 0x008fe20000000000 */
[----:B------:R3:W-:Y:S01]  /*151e0*/  @P5 STG.E desc[UR16][R8.64], R170 ;  /* 0x000000aa08005986 */ /* 0x0007e2000c101910 */
[----:B------:R-:W-:Y:S01]  /*151f0*/  ISETP.LT.AND P5, PT, R198, UR32, !P0 ;  /* 0x00000020c6007c0c */ /* 0x000fe2000c7a1270 */
[----:B------:R-:W3:Y:S01]  /*15200*/  LDCU UR37, c[0x0][0x398] ;  /* 0x00007300ff2577ac */ /* 0x000ee20008000800 */
[C---:B-1----:R-:W-:Y:S01]  /*15210*/  IMAD.WIDE R4, R15.reuse, 0x4, R196 ;  /* 0x000000040f047825 */ /* 0x042fe200078e02c4 */
[----:B------:R-:W-:Y:S01]  /*15220*/  ISETP.GE.AND P2, PT, R10, UR8, PT ;  /* 0x000000080a007c0c */ /* 0x000fe2000bf46270 */
[----:B------:R-:W1:Y:S01]  /*15230*/  LDCU UR14, c[0x0][0x398] ;  /* 0x00007300ff0e77ac */ /* 0x000e620008000800 */
[----:B------:R-:W-:Y:S01]  /*15240*/  IADD3 R15, PT, PT, R15, UR19, RZ ;  /* 0x000000130f0f7c10 */ /* 0x000fe2000fffe0ff */
[C---:B------:R-:W-:Y:S01]  /*15250*/  VIADD R10, R0.reuse, 0x6b ;  /* 0x0000006b000a7836 */ /* 0x040fe20000000000 */
[----:B-----5:R-:W-:Y:S01]  /*15260*/  ISETP.LT.AND P0, PT, R199, UR12, !P0 ;  /* 0x0000000cc7007c0c */ /* 0x020fe2000c701270 */
[----:B------:R5:W-:Y:S01]  /*15270*/  @P3 STG.E desc[UR16][R4.64], R42 ;  /* 0x0000002a04003986 */ /* 0x000be2000c101910 */
[----:B------:R-:W-:Y:S01]  /*15280*/  VIADD R12, R0, 0x69 ;  /* 0x00000069000c7836 */ /* 0x000fe20000000000 */
[----:B------:R-:W-:Y:S01]  /*15290*/  ISETP.LT.AND P3, PT, R198, UR20, !P6 ;  /* 0x00000014c6007c0c */ /* 0x000fe2000f761270 */
[----:B--2---:R-:W-:Y:S01]  /*152a0*/  IMAD.WIDE R6, R15, 0x4, R2 ;  /* 0x000000040f067825 */ /* 0x004fe200078e0202 */
[----:B------:R-:W-:Y:S01]  /*152b0*/  ISETP.LT.AND P6, PT, R199, UR34, !P6 ;  /* 0x00000022c7007c0c */ /* 0x000fe2000f7c1270 */
[----:B------:R-:W2:Y:S01]  /*152c0*/  LDCU UR30, c[0x0][0x398] ;  /* 0x00007300ff1e77ac */ /* 0x000ea20008000800 */
[----:B------:R-:W-:Y:S01]  /*152d0*/  ISETP.GE.AND P4, PT, R10, UR6, PT ;  /* 0x000000060a007c0c */ /* 0x000fe2000bf86270 */
[----:B------:R-:W-:Y:S01]  /*152e0*/  VIADD R10, R0, 0x6c ;  /* 0x0000006c000a7836 */ /* 0x000fe20000000000 */
[----:B----4-:R-:W-:Y:S01]  /*152f0*/  ISETP.GE.AND P1, PT, R12, UR4, PT ;  /* 0x000000040c007c0c */ /* 0x010fe2000bf26270 */
[C---:B------:R-:W-:Y:S01]  /*15300*/  VIADD R13, R15.reuse, UR19 ;  /* 0x000000130f0d7c36 */ /* 0x040fe20008000000 */
[----:B------:R-:W4:Y:S01]  /*15310*/  LDCU UR4, c[0x0][0x39c] ;  /* 0x00007380ff0477ac */ /* 0x000f220008000800 */
[----:B---3--:R-:W-:Y:S01]  /*15320*/  IMAD.WIDE R8, R15, 0x4, R196 ;  /* 0x000000040f087825 */ /* 0x008fe200078e02c4 */
[----:B------:R3:W-:Y:S01]  /*15330*/  @P5 STG.E desc[UR16][R6.64], R171 ;  /* 0x000000ab06005986 */ /* 0x0007e2000c101910 */
[----:B------:R-:W-:Y:S01]  /*15340*/  ISETP.GE.AND P5, PT, R10, UR10, PT ;  /* 0x0000000a0a007c0c */ /* 0x000fe2000bfa6270 */
[----:B------:R-:W2:Y:S01]  /*15350*/  LDCU UR22, c[0x0][0x398] ;  /* 0x00007300ff1677ac */ /* 0x000ea20008000800 */
[C---:B-----5:R-:W-:Y:S01]  /*15360*/  IMAD.WIDE R4, R13.reuse, 0x4, R2 ;  /* 0x000000040d047825 */ /* 0x060fe200078e0202 */
[----:B------:R-:W-:Y:S01]  /*15370*/  @P0 STG.E desc[UR16][R8.64], R43 ;  /* 0x0000002b08000986 */ /* 0x000fe2000c101910 */
[----:B------:R-:W5:Y:S02]  /*15380*/  LDCU UR6, c[0x0][0x39c] ;  /* 0x00007380ff0677ac */ /* 0x000f640008000800 */
[----:B------:R-:W-:Y:S01]  /*15390*/  IMAD.WIDE R10, R13, 0x4, R196 ;  /* 0x000000040d0a7825 */ /* 0x000fe200078e02c4 */
[C---:B------:R-:W-:Y:S01]  /*153a0*/  ISETP.LT.AND P0, PT, R198.reuse, UR35, !P1 ;  /* 0x00000023c6007c0c */ /* 0x040fe2000cf01270 */
[----:B------:R2:W-:Y:S01]  /*153b0*/  @P3 STG.E desc[UR16][R4.64], R172 ;  /* 0x000000ac04003986 */ /* 0x0005e2000c101910 */
[----:B------:R-:W-:Y:S01]  /*153c0*/  ISETP.LT.AND P3, PT, R199, UR37, !P1 ;  /* 0x00000025c7007c0c */ /* 0x000fe2000cf61270 */
[----:B------:R-:W-:Y:S01]  /*153d0*/  VIADD R13, R13, UR19 ;  /* 0x000000130d0d7c36 */ /* 0x000fe20008000000 */
[----:B------:R-:W5:Y:S01]  /*153e0*/  LDCU UR15, c[0x0][0x398] ;  /* 0x00007300ff0f77ac */ /* 0x000f620008000800 */
[----:B------:R4:W-:Y:S01]  /*153f0*/  @P6 STG.E desc[UR16][R10.64], R44 ;  /* 0x0000002c0a006986 */ /* 0x0009e2000c101910 */
[----:B-1----:R-:W-:Y:S01]  /*15400*/  ISETP.LT.AND P6, PT, R198, UR14, !P2 ;  /* 0x0000000ec6007c0c */ /* 0x002fe2000d7c1270 */
[----:B------:R-:W-:Y:S01]  /*15410*/  VIADD R12, R0, 0x6d ;  /* 0x0000006d000c7836 */ /* 0x000fe20000000000 */
[C---:B------:R-:W-:Y:S01]  /*15420*/  IADD3 R15, PT, PT, R13.reuse, UR19, RZ ;  /* 0x000000130d0f7c10 */ /* 0x040fe2000fffe0ff */
[----:B------:R-:W1:Y:S01]  /*15430*/  LDCU UR8, c[0x0][0x39c] ;  /* 0x00007380ff0877ac */ /* 0x000e620008000800 */
[C---:B---3--:R-:W-:Y:S01]  /*15440*/  IMAD.WIDE R6, R13.reuse, 0x4, R2 ;  /* 0x000000040d067825 */ /* 0x048fe200078e0202 */
[----:B------:R-:W3:Y:S03]  /*15450*/  LDCU UR24, c[0x0][0x398] ;  /* 0x00007300ff1877ac */ /* 0x000ee60008000800 */
[----:B--2---:R-:W-:Y:S01]  /*15460*/  IMAD.WIDE R4, R13, 0x4, R196 ;  /* 0x000000040d047825 */ /* 0x004fe200078e02c4 */
[----:B------:R-:W2:Y:S03]  /*15470*/  LDCU UR26, c[0x0][0x398] ;  /* 0x00007300ff1a77ac */ /* 0x000ea60008000800 */
[----:B------:R-:W-:Y:S01]  /*15480*/  IMAD.WIDE R8, R15, 0x4, R2 ;  /* 0x000000040f087825 */ /* 0x000fe200078e0202 */
[----:B----4-:R-:W-:-:S02]  /*15490*/  ISETP.GE.AND P1, PT, R12, UR4, PT ;  /* 0x000000040c007c0c */ /* 0x010fc4000bf26270 */
[----:B------:R-:W-:Y:S01]  /*154a0*/  ISETP.LT.AND P2, PT, R199, UR30, !P2 ;  /* 0x0000001ec7007c0c */ /* 0x000fe2000d741270 */
[----:B------:R-:W4:Y:S01]  /*154b0*/  LDCU UR4, c[0x0][0x39c] ;  /* 0x00007380ff0477ac */ /* 0x000f220008000800 */
[----:B------:R1:W-:Y:S01]  /*154c0*/  @P0 STG.E desc[UR16][R6.64], R173 ;  /* 0x000000ad06000986 */ /* 0x0003e2000c101910 */
[----:B------:R-:W-:Y:S01]  /*154d0*/  VIADD R10, R0, 0x6e ;  /* 0x0000006e000a7836 */ /* 0x000fe20000000000 */
[----:B------:R-:W2:Y:S02]  /*154e0*/  LDCU UR28, c[0x0][0x398] ;  /* 0x00007300ff1c77ac */ /* 0x000ea40008000800 */
[----:B------:R2:W-:Y:S01]  /*154f0*/  @P3 STG.E desc[UR16][R4.64], R45 ;  /* 0x0000002d04003986 */ /* 0x0005e2000c101910 */
[----:B------:R-:W2:Y:S03]  /*15500*/  LDCU UR32, c[0x0][0x398] ;  /* 0x00007300ff2077ac */ /* 0x000ea60008000800 */
[----:B------:R2:W-:Y:S01]  /*15510*/  @P6 STG.E desc[UR16][R8.64], R174 ;  /* 0x000000ae08006986 */ /* 0x0005e2000c101910 */
[----:B------:R-:W-:-:S02]  /*15520*/  ISETP.LT.AND P6, PT, R198, UR22, !P4 ;  /* 0x00000016c6007c0c */ /* 0x000fc4000e7c1270 */
[----:B-----5:R-:W-:Y:S01]  /*15530*/  ISETP.GE.AND P0, PT, R10, UR6, PT ;  /* 0x000000060a007c0c */ /* 0x020fe2000bf06270 */
[----:B------:R-:W-:Y:S01]  /*15540*/  VIADD R10, R0, 0x6f ;  /* 0x0000006f000a7836 */ /* 0x000fe20000000000 */
[----:B------:R-:W5:Y:S01]  /*15550*/  LDCU UR10, c[0x0][0x398] ;  /* 0x00007300ff0a77ac */ /* 0x000f620008000800 */
[----:B-1----:R-:W-:Y:S01]  /*15560*/  IMAD.WIDE R6, R15, 0x4, R196 ;  /* 0x000000040f067825 */ /* 0x002fe200078e02c4 */
[----:B------:R-:W-:Y:S02]  /*15570*/  ISETP.LT.AND P4, PT, R199, UR15, !P4 ;  /* 0x0000000fc7007c0c */ /* 0x000fe4000e781270 */
[----:B------:R-:W-:Y:S01]  /*15580*/  ISETP.GE.AND P3, PT, R10, UR8, PT ;  /* 0x000000080a007c0c */ /* 0x000fe2000bf66270 */
[----:B------:R-:W-:Y:S01]  /*15590*/  VIADD R15, R15, UR19 ;  /* 0x000000130f0f7c36 */ /* 0x000fe20008000000 */
[----:B------:R1:W-:Y:S01]  /*155a0*/  @P2 STG.E desc[UR16][R6.64], R46 ;  /* 0x0000002e06002986 */ /* 0x0003e2000c101910 */
[----:B---3--:R-:W-:Y:S01]  /*155b0*/  ISETP.LT.AND P2, PT, R198, UR24, !P5 ;  /* 0x00000018c6007c0c */ /* 0x008fe2000ef41270 */
[----:B------:R-:W-:Y:S01]  /*155c0*/  VIADD R10, R0, 0x70 ;  /* 0x00000070000a7836 */ /* 0x000fe20000000000 */
[----:B------:R-:W3:Y:S01]  /*155d0*/  LDCU UR12, c[0x0][0x398] ;  /* 0x00007300ff0c77ac */ /* 0x000ee20008000800 */
[----:B--2---:R-:W-:Y:S01]  /*155e0*/  IMAD.WIDE R4, R15, 0x4, R2 ;  /* 0x000000040f047825 */ /* 0x004fe200078e0202 */
[----:B------:R-:W-:-:S02]  /*155f0*/  ISETP.LT.AND P5, PT, R199, UR26, !P5 ;  /* 0x0000001ac7007c0c */ /* 0x000fc4000efa1270 */
[C---:B------:R-:W-:Y:S01]  /*15600*/  IADD3 R13, PT, PT, R15.reuse, UR19, RZ ;  /* 0x000000130f0d7c10 */ /* 0x040fe2000fffe0ff */
[----:B------:R-:W-:Y:S01]  /*15610*/  IMAD.WIDE R8, R15, 0x4, R196 ;  /* 0x000000040f087825 */ /* 0x000fe200078e02c4 */
[----:B------:R2:W-:Y:S01]  /*15620*/  @P6 STG.E desc[UR16][R4.64], R175 ;  /* 0x000000af04006986 */ /* 0x0005e2000c101910 */
[----:B----4-:R-:W-:Y:S01]  /*15630*/  ISETP.GE.AND P6, PT, R10, UR4, PT ;  /* 0x000000040a007c0c */ /* 0x010fe2000bfc6270 */
[----:B------:R-:W4:Y:S01]  /*15640*/  LDCU UR4, c[0x0][0x39c] ;  /* 0x00007380ff0477ac */ /* 0x000f220008000800 */
[C---:B-1----:R-:W-:Y:S01]  /*15650*/  IMAD.WIDE R6, R13.reuse, 0x4, R2 ;  /* 0x000000040d067825 */ /* 0x042fe200078e0202 */
[----:B------:R-:W-:Y:S01]  /*15660*/  @P4 STG.E desc[UR16][R8.64], R47 ;  /* 0x0000002f08004986 */ /* 0x000fe2000c101910 */
[C---:B------:R-:W-:Y:S01]  /*15670*/  ISETP.LT.AND P4, PT, R198.reuse, UR28, !P1 ;  /* 0x0000001cc6007c0c */ /* 0x040fe2000cf81270 */
[----:B------:R-:W1:Y:S01]  /*15680*/  LDCU UR14, c[0x0][0x398] ;  /* 0x00007300ff0e77ac */ /* 0x000e620008000800 */
[----:B------:R-:W-:Y:S01]  /*15690*/  IMAD.WIDE R10, R13, 0x4, R196 ;  /* 0x000000040d0a7825 */ /* 0x000fe200078e02c4 */
[----:B------:R-:W-:Y:S01]  /*156a0*/  @P2 STG.E desc[UR16][R6.64], R176 ;  /* 0x000000b006002986 */ /* 0x000fe2000c101910 */
[----:B------:R-:W-:Y:S01]  /*156b0*/  ISETP.LT.AND P1, PT, R199, UR32, !P1 ;  /* 0x00000020c7007c0c */ /* 0x000fe2000cf21270 */
[----:B------:R-:W1:Y:S01]  /*156c0*/  LDCU UR6, c[0x0][0x39c] ;  /* 0x00007380ff0677ac */ /* 0x000e620008000800 */
[----:B------:R-:W-:Y:S01]  /*156d0*/  VIADD R13, R13, UR19 ;  /* 0x000000130d0d7c36 */ /* 0x000fe20008000000 */
[----:B------:R3:W-:Y:S01]  /*156e0*/  @P5 STG.E desc[UR16][R10.64], R48 ;  /* 0x000000300a005986 */ /* 0x0007e2000c101910 */
[----:B-----5:R-:W-:Y:S01]  /*156f0*/  ISETP.LT.AND P5, PT, R198, UR10, !P0 ;  /* 0x0000000ac6007c0c */ /* 0x020fe2000c7a1270 */
[----:B------:R-:W5:Y:S01]  /*15700*/  LDCU UR20, c[0x0][0x398] ;  /* 0x00007300ff1477ac */ /* 0x000f620008000800 */
[C---:B--2---:R-:W-:Y:S01]  /*15710*/  IMAD.WIDE R4, R13.reuse, 0x4, R2 ;  /* 0x000000040d047825 */ /* 0x044fe200078e0202 */
[----:B------:R-:W2:Y:S03]  /*15720*/  LDCU UR30, c[0x0][0x398] ;  /* 0x00007300ff1e77ac */ /* 0x000ea60008000800 */
[----:B------:R-:W-:Y:S01]  /*15730*/  VIADD R15, R13, UR19 ;  /* 0x000000130d0f7c36 */ /* 0x000fe20008000000 */
[----:B------:R-:W2:Y:S01]  /*15740*/  LDCU UR22, c[0x0][0x398] ;  /* 0x00007300ff1677ac */ /* 0x000ea20008000800 */
[----:B---3--:R-:W-:Y:S01]  /*15750*/  VIADD R10, R0, 0x72 ;  /* 0x00000072000a7836 */ /* 0x008fe20000000000 */
[----:B------:R-:W3:Y:S01]  /*15760*/  LDCU UR8, c[0x0][0x39c] ;  /* 0x00007380ff0877ac */ /* 0x000ee20008000800 */
[----:B------:R-:W-:Y:S01]  /*15770*/  ISETP.LT.AND P0, PT, R199, UR12, !P0 ;  /* 0x0000000cc7007c0c */ /* 0x000fe2000c701270 */
[----:B------:R-:W-:Y:S01]  /*15780*/  IMAD.WIDE R6, R13, 0x4, R196 ;  /* 0x000000040d067825 */ /* 0x000fe200078e02c4 */
[----:B------:R2:W-:Y:S01]  /*15790*/  @P4 STG.E desc[UR16][R4.64], R177 ;  /* 0x000000b104004986 */ /* 0x0005e2000c101910 */
[----:B----4-:R-:W-:Y:S01]  /*157a0*/  ISETP.GE.AND P4, PT, R10, UR4, PT ;  /* 0x000000040a007c0c */ /* 0x010fe2000bf86270 */
[----:B------:R-:W4:Y:S01]  /*157b0*/  LDCU UR4, c[0x0][0x39c] ;  /* 0x00007380ff0477ac */ /* 0x000f220008000800 */
[C---:B------:R-:W-:Y:S01]  /*157c0*/  IMAD.WIDE R8, R15.reuse, 0x4, R2 ;  /* 0x000000040f087825 */ /* 0x040fe200078e0202 */
[----:B------:R3:W-:Y:S01]  /*157d0*/  @P1 STG.E desc[UR16][R6.64], R49 ;  /* 0x0000003106001986 */ /* 0x0007e2000c101910 */
[----:B------:R-:W4:Y:S02]  /*157e0*/  LDCU UR15, c[0x0][0x398] ;  /* 0x00007300ff0f77ac */ /* 0x000f240008000800 */
[----:B------:R-:W-:Y:S01]  /*157f0*/  VIADD R12, R0, 0x71 ;  /* 0x00000071000c7836 */ /* 0x000fe20000000000 */
[----:B------:R3:W-:Y:S01]  /*15800*/  @P5 STG.E desc[UR16][R8.64], R178 ;  /* 0x000000b208005986 */ /* 0x0007e2000c101910 */
[----:B-1----:R-:W-:Y:S01]  /*15810*/  ISETP.LT.AND P5, PT, R198, UR14, !P3 ;  /* 0x0000000ec6007c0c */ /* 0x002fe2000dfa1270 */
[----:B------:R-:W1:Y:S01]  /*15820*/  LDCU UR10, c[0x0][0x398] ;  /* 0x00007300ff0a77ac */ /* 0x000e620008000800 */
[C---:B--2---:R-:W-:Y:S01]  /*15830*/  IMAD.WIDE R4, R15.reuse, 0x4, R196 ;  /* 0x000000040f047825 */ /* 0x044fe200078e02c4 */
[----:B------:R-:W-:Y:S01]  /*15840*/  ISETP.GE.AND P2, PT, R12, UR6, PT ;  /* 0x000000060c007c0c */ /* 0x000fe2000bf46270 */
[----:B------:R-:W2:Y:S01]  /*15850*/  LDCU UR6, c[0x0][0x398] ;  /* 0x00007300ff0677ac */ /* 0x000ea20008000800 */
[----:B------:R-:W-:Y:S01]  /*15860*/  IADD3 R10, PT, PT, R0, 0x73, RZ ;  /* 0x00000073000a7810 */ /* 0x000fe20007ffe0ff */
[----:B------:R-:W-:Y:S01]  /*15870*/  VIADD R15, R15, UR19 ;  /* 0x000000130f0f7c36 */ /* 0x000fe20008000000 */
[C---:B-----5:R-:W-:Y:S01]  /*15880*/  ISETP.LT.AND P3, PT, R199.reuse, UR20, !P3 ;  /* 0x00000014c7007c0c */ /* 0x060fe2000df61270 */
[----:B------:R5:W-:Y:S01]  /*15890*/  @P0 STG.E desc[UR16][R4.64], R50 ;  /* 0x0000003204000986 */ /* 0x000be2000c101910 */
[----:B------:R-:W-:Y:S01]  /*158a0*/  ISETP.LT.AND P0, PT, R198, UR30, !P6 ;  /* 0x0000001ec6007c0c */ /* 0x000fe2000f701270 */
[----:B------:R-:W1:Y:S01]  /*158b0*/  LDCU UR12, c[0x0][0x398] ;  /* 0x00007300ff0c77ac */ /* 0x000e620008000800 */
[----:B------:R-:W-:Y:S01]  /*158c0*/  ISETP.LT.AND P6, PT, R199, UR22, !P6 ;  /* 0x00000016c7007c0c */ /* 0x000fe2000f7c1270 */
[----:B---3--:R-:W-:Y:S01]  /*158d0*/  IMAD.WIDE R6, R15, 0x4, R2 ;  /* 0x000000040f067825 */ /* 0x008fe200078e0202 */
[----:B------:R-:W-:Y:S01]  /*158e0*/  ISETP.GE.AND P1, PT, R10, UR8, PT ;  /* 0x000000080a007c0c */ /* 0x000fe2000bf26270 */
[----:B------:R-:W3:Y:S02]  /*158f0*/  LDCU UR8, c[0x0][0x398] ;  /* 0x00007300ff0877ac */ /* 0x000ee40008000800 */
[----:B------:R-:W-:-:S02]  /*15900*/  VIADD R10, R0, 0x74 ;  /* 0x00000074000a7836 */ /* 0x000fc40000000000 */
[C---:B------:R-:W-:Y:S01]  /*15910*/  VIADD R13, R15.reuse, UR19 ;  /* 0x000000130f0d7c36 */ /* 0x040fe20008000000 */
[----:B------:R1:W-:Y:S01]  /*15920*/  @P5 STG.E desc[UR16][R6.64], R179 ;  /* 0x000000b306005986 */ /* 0x0003e2000c101910 */
[----:B------:R-:W-:Y:S01]  /*15930*/  IMAD.WIDE R8, R15, 0x4, R196 ;  /* 0x000000040f087825 */ /* 0x000fe200078e02c4 */
[----:B----4-:R-:W-:Y:S01]  /*15940*/  ISETP.GE.AND P5, PT, R10, UR4, PT ;  /* 0x000000040a007c0c */ /* 0x010fe2000bfa6270 */
[----:B------:R-:W4:Y:S02]  /*15950*/  LDCU UR14, c[0x0][0x398] ;  /* 0x00007300ff0e77ac */ /* 0x000f240008000800 */
[C---:B-----5:R-:W-:Y:S01]  /*15960*/  IMAD.WIDE R4, R13.reuse, 0x4, R2 ;  /* 0x000000040d047825 */ /* 0x060fe200078e0202 */
[----:B------:R-:W-:Y:S01]  /*15970*/  @P3 STG.E desc[UR16][R8.64], R51 ;  /* 0x0000003308003986 */ /* 0x000fe2000c101910 */
[----:B------:R-:W5:Y:S02]  /*15980*/  LDCU UR20, c[0x0][0x398] ;  /* 0x00007300ff1477ac */ /* 0x000f640008000800 */
[C---:B------:R-:W-:Y:S01]  /*15990*/  IMAD.WIDE R10, R13.reuse, 0x4, R196 ;  /* 0x000000040d0a7825 */ /* 0x040fe200078e02c4 */
[C---:B------:R-:W-:Y:S01]  /*159a0*/  ISETP.LT.AND P3, PT, R198.reuse, UR15, !P2 ;  /* 0x0000000fc6007c0c */ /* 0x040fe2000d761270 */
[----:B------:R3:W-:Y:S01]  /*159b0*/  @P0 STG.E desc[UR16][R4.64], R180 ;  /* 0x000000b404000986 */ /* 0x0007e2000c101910 */
[----:B------:R-:W-:Y:S01]  /*159c0*/  IADD3 R13, PT, PT, R13, UR19, RZ ;  /* 0x000000130d0d7c10 */ /* 0x000fe2000fffe0ff */
[----:B------:R-:W4:Y:S01]  /*159d0*/  LDCU UR4, c[0x0][0x398] ;  /* 0x00007300ff0477ac */ /* 0x000f220008000800 */
[----:B-1----:R-:W-:Y:S01]  /*159e0*/  ISETP.LT.AND P2, PT, R199, UR10, !P2 ;  /* 0x0000000ac7007c0c */ /* 0x002fe2000d741270 */
[----:B------:R1:W-:Y:S01]  /*159f0*/  @P6 STG.E desc[UR16][R10.64], R52 ;  /* 0x000000340a006986 */ /* 0x0003e2000c101910 */
[----:B--2---:R-:W-:Y:S01]  /*15a00*/  ISETP.LT.AND P6, PT, R198, UR6, !P4 ;  /* 0x00000006c6007c0c */ /* 0x004fe2000e7c1270 */
[----:B------:R-:W2:Y:S01]  /*15a10*/  LDCU UR15, c[0x0][0x398] ;  /* 0x00007300ff0f77ac */ /* 0x000ea20008000800 */
[----:B------:R-:W-:Y:S01]  /*15a20*/  VIADD R15, R13, UR19 ;  /* 0x000000130d0f7c36 */ /* 0x000fe20008000000 */
[----:B------:R-:W-:Y:S01]  /*15a30*/  ISETP.LT.AND P4, PT, R199, UR12, !P4 ;  /* 0x0000000cc7007c0c */ /* 0x000fe2000e781270 */
[C---:B------:R-:W-:Y:S01]  /*15a40*/  IMAD.WIDE R6, R13.reuse, 0x4, R2 ;  /* 0x000000040d067825 */ /* 0x040fe200078e0202 */
[----:B------:R-:W2:Y:S03]  /*15a50*/  LDCU UR6, c[0x0][0x398] ;  /* 0x00007300ff0677ac */ /* 0x000ea60008000800 */
[----:B---3--:R-:W-:Y:S01]  /*15a60*/  IMAD.WIDE R4, R13, 0x4, R196 ;  /* 0x000000040d047825 */ /* 0x008fe200078e02c4 */
[----:B------:R3:W-:Y:S01]  /*15a70*/  @P3 STG.E desc[UR16][R6.64], R181 ;  /* 0x000000b506003986 */ /* 0x0007e2000c101910 */
[----:B------:R-:W2:Y:S02]  /*15a80*/  LDCU UR10, c[0x0][0x398] ;  /* 0x00007300ff0a77ac */ /* 0x000ea40008000800 */
[C---:B------:R-:W-:Y:S01]  /*15a90*/  IMAD.WIDE R8, R15.reuse, 0x4, R2 ;  /* 0x000000040f087825 */ /* 0x040fe200078e0202 */
[----:B------:R2:W-:Y:S01]  /*15aa0*/  @P2 STG.E desc[UR16][R4.64], R53 ;  /* 0x0000003504002986 */ /* 0x0005e2000c101910 */
[----:B------:R-:W5:Y:S02]  /*15ab0*/  LDCU UR12, c[0x0][0x398] ;  /* 0x00007300ff0c77ac */ /* 0x000f640008000800 */
[C---:B------:R-:W-:Y:S01]  /*15ac0*/  VIADD R12, R0.reuse, 0x75 ;  /* 0x00000075000c7836 */ /* 0x040fe20000000000 */
[----:B------:R2:W-:Y:S01]  /*15ad0*/  @P6 STG.E desc[UR16][R8.64], R182 ;  /* 0x000000b608006986 */ /* 0x0005e2000c101910 */
[----:B-1----:R-:W-:Y:S01]  /*15ae0*/  VIADD R10, R0, 0x76 ;  /* 0x00000076000a7836 */ /* 0x002fe20000000000 */
[----:B------:R-:W-:Y:S01]  /*15af0*/  ISETP.LT.AND P6, PT, R198, UR8, !P1 ;  /* 0x00000008c6007c0c */ /* 0x000fe2000cfc1270 */
[----:B------:R-:W1:Y:S01]  /*15b00*/  LDCU UR8, c[0x0][0x398] ;  /* 0x00007300ff0877ac */ /* 0x000e620008000800 */
[C---:B---3--:R-:W-:Y:S01]  /*15b10*/  IMAD.WIDE R6, R15.reuse, 0x4, R196 ;  /* 0x000000040f067825 */ /* 0x048fe200078e02c4 */
[----:B------:R-:W-:Y:S01]  /*15b20*/  ISETP.GE.AND P0, PT, R12, UR5, PT ;  /* 0x000000050c007c0c */ /* 0x000fe2000bf06270 */
[----:B------:R-:W3:Y:S01]  /*15b30*/  LDCU UR5, c[0x0][0x398] ;  /* 0x00007300ff0577ac */ /* 0x000ee20008000800 */
[----:B------:R-:W-:Y:S01]  /*15b40*/  ISETP.GE.AND P3, PT, R10, UR31, PT ;  /* 0x0000001f0a007c0c */ /* 0x000fe2000bf66270 */
[----:B------:R-:W-:Y:S01]  /*15b50*/  VIADD R15, R15, UR19 ;  /* 0x000000130f0f7c36 */ /* 0x000fe20008000000 */
[----:B------:R-:W-:Y:S01]  /*15b60*/  IADD3 R10, PT, PT, R0, 0x77, RZ ;  /* 0x00000077000a7810 */ /* 0x000fe20007ffe0ff */
[----:B------:R1:W-:Y:S01]  /*15b70*/  @P4 STG.E desc[UR16][R6.64], R54 ;  /* 0x0000003606004986 */ /* 0x0003e2000c101910 */
[----:B----4-:R-:W-:Y:S01]  /*15b80*/  ISETP.LT.AND P1, PT, R199, UR14, !P1 ;  /* 0x0000000ec7007c0c */ /* 0x010fe2000cf21270 */
[----:B--2---:R-:W-:Y:S01]  /*15b90*/  IMAD.WIDE R4, R15, 0x4, R2 ;  /* 0x000000040f047825 */ /* 0x004fe200078e0202 */
[----:B------:R-:W-:Y:S01]  /*15ba0*/  ISETP.LT.AND P4, PT, R198, UR4, !P5 ;  /* 0x00000004c6007c0c */ /* 0x000fe2000ef81270 */
[----:B------:R-:W2:Y:S01]  /*15bb0*/  LDCU UR4, c[0x0][0x398] ;  /* 0x00007300ff0477ac */ /* 0x000ea20008000800 */
[----:B------:R-:W-:Y:S01]  /*15bc0*/  ISETP.LT.AND P5, PT, R199, UR15, !P5 ;  /* 0x0000000fc7007c0c */ /* 0x000fe2000efa1270 */
[C---:B------:R-:W-:Y:S01]  /*15bd0*/  VIADD R13, R15.reuse, UR19 ;  /* 0x000000130f0d7c36 */ /* 0x040fe20008000000 */
[----:B------:R-:W-:Y:S01]  /*15be0*/  ISETP.GE.AND P2, PT, R10, UR11, PT ;  /* 0x0000000b0a007c0c */ /* 0x000fe2000bf46270 */
[----:B------:R-:W-:Y:S01]  /*15bf0*/  VIADD R10, R0, 0x78 ;  /* 0x00000078000a7836 */ /* 0x000fe20000000000 */
[----:B------:R4:W-:Y:S01]  /*15c00*/  @P6 STG.E desc[UR16][R4.64], R183 ;  /* 0x000000b704006986 */ /* 0x0009e2000c101910 */
[----:B------:R-:W-:Y:S01]  /*15c10*/  IMAD.WIDE R8, R15, 0x4, R196 ;  /* 0x000000040f087825 */ /* 0x000fe200078e02c4 */
[----:B------:R-:W2:Y:S02]  /*15c20*/  LDCU UR11, c[0x0][0x398] ;  /* 0x00007300ff0b77ac */ /* 0x000ea40008000800 */
[----:B------:R-:W-:Y:S01]  /*15c30*/  ISETP.GE.AND P6, PT, R10, UR29, PT ;  /* 0x0000001d0a007c0c */ /* 0x000fe2000bfc6270 */
[C---:B-1----:R-:W-:Y:S01]  /*15c40*/  IMAD.WIDE R6, R13.reuse, 0x4, R2 ;  /* 0x000000040d067825 */ /* 0x042fe200078e0202 */
[----:B------:R-:W-:Y:S01]  /*15c50*/  @P1 STG.E desc[UR16][R8.64], R55 ;  /* 0x0000003708001986 */ /* 0x000fe2000c101910 */
[----:B------:R-:W1:Y:S02]  /*15c60*/  LDCU UR14, c[0x0][0x398] ;  /* 0x00007300ff0e77ac */ /* 0x000e640008000800 */
[----:B------:R-:W-:Y:S01]  /*15c70*/  IMAD.WIDE R10, R13, 0x4, R196 ;  /* 0x000000040d0a7825 */ /* 0x000fe200078e02c4 */
[C---:B-----5:R-:W-:Y:S01]  /*15c80*/  ISETP.LT.AND P1, PT, R198.reuse, UR20, !P0 ;  /* 0x00000014c6007c0c */ /* 0x060fe2000c721270 */
[----:B------:R5:W-:Y:S01]  /*15c90*/  @P4 STG.E desc[UR16][R6.64], R184 ;  /* 0x000000b806004986 */ /* 0x000be2000c101910 */
[----:B------:R-:W-:Y:S01]  /*15ca0*/  ISETP.LT.AND P4, PT, R199, UR6, !P0 ;  /* 0x00000006c7007c0c */ /* 0x000fe2000c781270 */
[----:B------:R-:W1:Y:S01]  /*15cb0*/  LDCU UR15, c[0x0][0x398] ;  /* 0x00007300ff0f77ac */ /* 0x000e620008000800 */
[----:B------:R-:W-:Y:S01]  /*15cc0*/  IADD3 R13, PT, PT, R13, UR19, RZ ;  /* 0x000000130d0d7c10 */ /* 0x000fe2000fffe0ff */
[----:B------:R1:W-:Y:S01]  /*15cd0*/  @P5 STG.E desc[UR16][R10.64], R56 ;  /* 0x000000380a005986 */ /* 0x0003e2000c101910 */
[----:B---3--:R-:W-:Y:S01]  /*15ce0*/  ISETP.LT.AND P5, PT, R198, UR5, !P3 ;  /* 0x00000005c6007c0c */ /* 0x008fe2000dfa1270 */
[----:B------:R-:W3:Y:S02]  /*15cf0*/  LDCU UR5, c[0x0][0x398] ;  /* 0x00007300ff0577ac */ /* 0x000ee40008000800 */
[----:B------:R-:W-:-:S02]  /*15d00*/  VIADD R15, R13, UR19 ;  /* 0x000000130d0f7c36 */ /* 0x000fc40008000000 */
[----:B----4-:R-:W-:Y:S01]  /*15d10*/  IMAD.WIDE R4, R13, 0x4, R2 ;  /* 0x000000040d047825 */ /* 0x010fe200078e0202 */
[----:B------:R-:W-:Y:S01]  /*15d20*/  ISETP.LT.AND P3, PT, R199, UR10, !P3 ;  /* 0x0000000ac7007c0c */ /* 0x000fe2000df61270 */
[----:B------:R-:W4:Y:S02]  /*15d30*/  LDCU UR6, c[0x0][0x398] ;  /* 0x00007300ff0677ac */ /* 0x000f240008000800 */
[----:B-----5:R-:W-:Y:S01]  /*15d40*/  IMAD.WIDE R6, R13, 0x4, R196 ;  /* 0x000000040d067825 */ /* 0x020fe200078e02c4 */
[----:B------:R5:W-:Y:S01]  /*15d50*/  @P1 STG.E desc[UR16][R4.64], R185 ;  /* 0x000000b904001986 */ /* 0x000be2000c101910 */
[----:B------:R-:W3:Y:S02]  /*15d60*/  LDCU UR10, c[0x0][0x398] ;  /* 0x00007300ff0a77ac */ /* 0x000ee40008000800 */
[----:B------:R-:W-:Y:S01]  /*15d70*/  IMAD.WIDE R8, R15, 0x4, R2 ;  /* 0x000000040f087825 */ /* 0x000fe200078e0202 */
[----:B------:R3:W-:Y:S01]  /*15d80*/  @P4 STG.E desc[UR16][R6.64], R57 ;  /* 0x0000003906004986 */ /* 0x0007e2000c101910 */
[----:B------:R-:W-:Y:S01]  /*15d90*/  ISETP.LT.AND P4, PT, R198, UR12, !P2 ;  /* 0x0000000cc6007c0c */ /* 0x000fe2000d781270 */
[----:B------:R-:W4:Y:S01]  /*15da0*/  LDCU UR12, c[0x0][0x398] ;  /* 0x00007300ff0c77ac */ /* 0x000f220008000800 */
[C---:B-1----:R-:W-:Y:S01]  /*15db0*/  VIADD R10, R0.reuse, 0x7a ;  /* 0x0000007a000a7836 */ /* 0x042fe20000000000 */
[----:B------:R1:W-:Y:S01]  /*15dc0*/  @P5 STG.E desc[UR16][R8.64], R186 ;  /* 0x000000ba08005986 */ /* 0x0003e2000c101910 */
[----:B------:R-:W-:Y:S01]  /*15dd0*/  ISETP.LT.AND P2, PT, R199, UR8, !P2 ;  /* 0x00000008c7007c0c */ /* 0x000fe2000d741270 */
[----:B------:R-:W-:Y:S01]  /*15de0*/  VIADD R12, R0, 0x79 ;  /* 0x00000079000c7836 */ /* 0x000fe20000000000 */
[----:B--2---:R-:W-:Y:S01]  /*15df0*/  ISETP.LT.AND P5, PT, R198, UR11, !P6 ;  /* 0x0000000bc6007c0c */ /* 0x004fe2000f7a1270 */
[C---:B-----5:R-:W-:Y:S01]  /*15e00*/  IMAD.WIDE R4, R15.reuse, 0x4, R196 ;  /* 0x000000040f047825 */ /* 0x060fe200078e02c4 */
[----:B------:R-:W-:Y:S01]  /*15e10*/  ISETP.GE.AND P1, PT, R10, UR9, PT ;  /* 0x000000090a007c0c */ /* 0x000fe2000bf26270 */
[----:B------:R-:W2:Y:S02]  /*15e20*/  LDCU UR9, c[0x0][0x398] ;  /* 0x00007300ff0977ac */ /* 0x000ea40008000800 */
[----:B------:R-:W-:Y:S01]  /*15e30*/  VIADD R15, R15, UR19 ;  /* 0x000000130f0f7c36 */ /* 0x000fe20008000000 */
[----:B------:R-:W-:Y:S01]  /*15e40*/  IADD3 R10, PT, PT, R0, 0x7b, RZ ;  /* 0x0000007b000a7810 */ /* 0x000fe20007ffe0ff */
[----:B------:R5:W-:Y:S01]  /*15e50*/  @P3 STG.E desc[UR16][R4.64], R58 ;  /* 0x0000003a04003986 */ /* 0x000be2000c101910 */
[----:B------:R-:W-:Y:S01]  /*15e60*/  ISETP.GE.AND P0, PT, R12, UR27, PT ;  /* 0x0000001b0c007c0c */ /* 0x000fe2000bf06270 */
[C---:B------:R-:W-:Y:S01]  /*15e70*/  VIADD R13, R15.reuse, UR19 ;  /* 0x000000130f0d7c36 */ /* 0x040fe20008000000 */
[----:B------:R-:W-:Y:S01]  /*15e80*/  ISETP.GE.AND P3, PT, R10, UR23, PT ;  /* 0x000000170a007c0c */ /* 0x000fe2000bf66270 */
[C---:B---3--:R-:W-:Y:S01]  /*15e90*/  IMAD.WIDE R6, R15.reuse, 0x4, R2 ;  /* 0x000000040f067825 */ /* 0x048fe200078e0202 */
[----:B------:R-:W3:Y:S03]  /*15ea0*/  LDCU UR8, c[0x0][0x398] ;  /* 0x00007300ff0877ac */ /* 0x000ee60008000800 */
[----:B-1----:R-:W-:Y:S01]  /*15eb0*/  IMAD.WIDE R8, R15, 0x4, R196 ;  /* 0x000000040f087825 */ /* 0x002fe200078e02c4 */
[----:B------:R-:W-:Y:S01]  /*15ec0*/  ISETP.LT.AND P6, PT, R199, UR4, !P6 ;  /* 0x00000004c7007c0c */ /* 0x000fe2000f7c1270 */
[----:B------:R-:W1:Y:S02]  /*15ed0*/  LDCU UR11, c[0x0][0x398] ;  /* 0x00007300ff0b77ac */ /* 0x000e640008000800 */
[C---:B------:R-:W-:Y:S01]  /*15ee0*/  IMAD.WIDE R10, R13.reuse, 0x4, R2 ;  /* 0x000000040d0a7825 */ /* 0x040fe200078e0202 */
[----:B------:R2:W-:Y:S01]  /*15ef0*/  @P4 STG.E desc[UR16][R6.64], R187 ;  /* 0x000000bb06004986 */ /* 0x0005e2000c101910 */
[C---:B------:R-:W-:Y:S01]  /*15f00*/  ISETP.LT.AND P4, PT, R198.reuse, UR14, !P0 ;  /* 0x0000000ec6007c0c */ /* 0x040fe2000c781270 */
[----:B------:R-:W1:Y:S01]  /*15f10*/  LDCU UR4, c[0x0][0x398] ;  /* 0x00007300ff0477ac */ /* 0x000e620008000800 */
[----:B-----5:R-:W-:Y:S01]  /*15f20*/  IMAD.WIDE R4, R13, 0x4, R196 ;  /* 0x000000040d047825 */ /* 0x020fe200078e02c4 */
[----:B------:R5:W-:Y:S01]  /*15f30*/  @P2 STG.E desc[UR16][R8.64], R59 ;  /* 0x0000003b08002986 */ /* 0x000be2000c101910 */
[----:B------:R-:W-:Y:S01]  /*15f40*/  ISETP.LT.AND P2, PT, R199, UR15, !P0 ;  /* 0x0000000fc7007c0c */ /* 0x000fe2000c741270 */
[----:B------:R-:W1:Y:S01]  /*15f50*/  LDCU UR14, c[0x0][0x398] ;  /* 0x00007300ff0e77ac */ /* 0x000e620008000800 */
[----:B------:R-:W-:Y:S01]  /*15f60*/  IADD3 R13, PT, PT, R13, UR19, RZ ;  /* 0x000000130d0d7c10 */ /* 0x000fe2000fffe0ff */
[----:B------:R1:W-:Y:S01]  /*15f70*/  @P5 STG.E desc[UR16][R10.64], R188 ;  /* 0x000000bc0a005986 */ /* 0x0003e2000c101910 */
[----:B------:R-:W-:Y:S01]  /*15f80*/  ISETP.LT.AND P5, PT, R198, UR5, !P1 ;  /* 0x00000005c6007c0c */ /* 0x000fe2000cfa1270 */
[----:B------:R-:W-:Y:S01]  /*15f90*/  VIADD R12, R0, 0x7c ;  /* 0x0000007c000c7836 */ /* 0x000fe20000000000 */
[----:B------:R-:W3:Y:S01]  /*15fa0*/  LDCU UR5, c[0x0][0x398] ;  /* 0x00007300ff0577ac */ /* 0x000ee20008000800 */
[----:B------:R-:W-:-:S02]  /*15fb0*/  VIADD R15, R13, UR19 ;  /* 0x000000130d0f7c36 */ /* 0x000fc40008000000 */
[----:B--2---:R-:W-:Y:S01]  /*15fc0*/  IMAD.WIDE R6, R13, 0x4, R2 ;  /* 0x000000040d067825 */ /* 0x004fe200078e0202 */
[----:B------:R-:W-:-:S03]  /*15fd0*/  ISETP.GE.AND P0, PT, R12, UR25, PT ;  /* 0x000000190c007c0c */ /* 0x000fc6000bf06270 */
[----:B------:R-:W-:Y:S02]  /*15fe0*/  VIADD R12, R0, 0x7d ;  /* 0x0000007d000c7836 */ /* 0x000fe40000000000 */
[----:B-----5:R-:W-:Y:S01]  /*15ff0*/  IMAD.WIDE R8, R13, 0x4, R196 ;  /* 0x000000040d087825 */ /* 0x020fe200078e02c4 */
[----:B------:R2:W-:Y:S03]  /*16000*/  @P6 STG.E desc[UR16][R4.64], R60 ;  /* 0x0000003c04006986 */ /* 0x0005e6000c101910 */
[----:B-1----:R-:W-:Y:S01]  /*16010*/  IMAD.WIDE R10, R15, 0x4, R2 ;  /* 0x000000040f0a7825 */ /* 0x002fe200078e0202 */
[----:B------:R1:W-:Y:S01]  /*16020*/  @P4 STG.E desc[UR16][R6.64], R189 ;  /* 0x000000bd06004986 */ /* 0x0003e2000c101910 */
[C---:B----4-:R-:W-:Y:S01]  /*16030*/  ISETP.LT.AND P1, PT, R199.reuse, UR6, !P1 ;  /* 0x00000006c7007c0c */ /* 0x050fe2000cf21270 */
[----:B------:R-:W4:Y:S01]  /*16040*/  LDCU UR6, c[0x0][0x398] ;  /* 0x00007300ff0677ac */ /* 0x000f220008000800 */
[----:B------:R-:W-:Y:S01]  /*16050*/  ISETP.GE.AND P6, PT, R12, UR13, PT ;  /* 0x0000000d0c007c0c */ /* 0x000fe2000bfc6270 */
[----:B------:R5:W-:Y:S01]  /*16060*/  @P2 STG.E desc[UR16][R8.64], R61 ;  /* 0x0000003d08002986 */ /* 0x000be2000c101910 */
[----:B------:R-:W-:Y:S01]  /*16070*/  ISETP.LT.AND P4, PT, R198, UR10, !P3 ;  /* 0x0000000ac6007c0c */ /* 0x000fe2000df81270 */
[----:B------:R-:W4:Y:S01]  /*16080*/  LDCU UR13, c[0x0][0x398] ;  /* 0x00007300ff0d77ac */ /* 0x000f220008000800 */
[----:B------:R-:W-:Y:S01]  /*16090*/  ISETP.LT.AND P3, PT, R199, UR9, !P3 ;  /* 0x00000009c7007c0c */ /* 0x000fe2000df61270 */
[----:B------:R1:W-:Y:S01]  /*160a0*/  @P5 STG.E desc[UR16][R10.64], R190 ;  /* 0x000000be0a005986 */ /* 0x0003e2000c101910 */
[----:B--2---:R-:W-:Y:S01]  /*160b0*/  VIADD R4, R0, 0x7e ;  /* 0x0000007e00047836 */ /* 0x004fe20000000000 */
[----:B------:R-:W-:-:S02]  /*160c0*/  IADD3 R13, PT, PT, R15, UR19, RZ ;  /* 0x000000130f0d7c10 */ /* 0x000fc4000fffe0ff */
[----:B---3--:R-:W-:Y:S02]  /*160d0*/  ISETP.LT.AND P5, PT, R198, UR8, !P0 ;  /* 0x00000008c6007c0c */ /* 0x008fe4000c7a1270 */
[----:B------:R-:W-:Y:S01]  /*160e0*/  ISETP.GE.AND P2, PT, R4, UR21, PT ;  /* 0x0000001504007c0c */ /* 0x000fe2000bf46270 */
[----:B------:R-:W-:Y:S02]  /*160f0*/  VIADD R17, R13, UR19 ;  /* 0x000000130d117c36 */ /* 0x000fe40008000000 */
[----:B------:R-:W-:-:S04]  /*16100*/  IMAD.WIDE R4, R15, 0x4, R196 ;  /* 0x000000040f047825 */ /* 0x000fc800078e02c4 */
[C---:B-1----:R-:W-:Y:S01]  /*16110*/  IMAD.WIDE R6, R13.reuse, 0x4, R2 ;  /* 0x000000040d067825 */ /* 0x042fe200078e0202 */
[----:B------:R1:W-:Y:S03]  /*16120*/  @P1 STG.E desc[UR16][R4.64], R62 ;  /* 0x0000003e04001986 */ /* 0x0003e6000c101910 */
[----:B-----5:R-:W-:Y:S01]  /*16130*/  IMAD.WIDE R8, R13, 0x4, R196 ;  /* 0x000000040d087825 */ /* 0x020fe200078e02c4 */
[----:B------:R2:W-:Y:S03]  /*16140*/  @P4 STG.E desc[UR16][R6.64], R191 ;  /* 0x000000bf06004986 */ /* 0x0005e6000c101910 */
[C---:B------:R-:W-:Y:S01]  /*16150*/  IMAD.WIDE R10, R17.reuse, 0x4, R2 ;  /* 0x00000004110a7825 */ /* 0x040fe200078e0202 */
[----:B------:R3:W-:Y:S03]  /*16160*/  @P3 STG.E desc[UR16][R8.64], R63 ;  /* 0x0000003f08003986 */ /* 0x0007e6000c101910 */
[----:B------:R-:W-:Y:S01]  /*16170*/  VIADD R0, R0, 0x7f ;  /* 0x0000007f00007836 */ /* 0x000fe20000000000 */
[----:B------:R5:W-:Y:S01]  /*16180*/  @P5 STG.E desc[UR16][R10.64], R192 ;  /* 0x000000c00a005986 */ /* 0x000be2000c101910 */
[----:B------:R-:W-:Y:S01]  /*16190*/  VIADD R13, R17, UR19 ;  /* 0x00000013110d7c36 */ /* 0x000fe20008000000 */
[----:B------:R-:W-:-:S02]  /*161a0*/  ISETP.LT.AND P0, PT, R199, UR11, !P0 ;  /* 0x0000000bc7007c0c */ /* 0x000fc4000c701270 */
[----:B------:R-:W-:Y:S02]  /*161b0*/  ISETP.GE.AND P1, PT, R0, UR7, PT ;  /* 0x0000000700007c0c */ /* 0x000fe4000bf26270 */
[C---:B------:R-:W-:Y:S02]  /*161c0*/  ISETP.LT.AND P5, PT, R198.reuse, UR4, !P6 ;  /* 0x00000004c6007c0c */ /* 0x040fe4000f7a1270 */
[----:B------:R-:W-:Y:S02]  /*161d0*/  ISETP.LT.AND P6, PT, R199, UR12, !P6 ;  /* 0x0000000cc7007c0c */ /* 0x000fe4000f7c1270 */
[----:B------:R-:W-:Y:S02]  /*161e0*/  ISETP.LT.AND P4, PT, R198, UR5, !P2 ;  /* 0x00000005c6007c0c */ /* 0x000fe4000d781270 */
[----:B------:R-:W-:Y:S02]  /*161f0*/  IADD3 R15, PT, PT, R13, UR19, RZ ;  /* 0x000000130d0f7c10 */ /* 0x000fe4000fffe0ff */
[----:B----4-:R-:W-:-:S02]  /*16200*/  ISETP.LT.AND P2, PT, R199, UR13, !P2 ;  /* 0x0000000dc7007c0c */ /* 0x010fc4000d741270 */
[----:B------:R-:W-:Y:S02]  /*16210*/  ISETP.LT.AND P3, PT, R198, UR14, !P1 ;  /* 0x0000000ec6007c0c */ /* 0x000fe4000cf61270 */
[----:B------:R-:W-:Y:S01]  /*16220*/  ISETP.LT.AND P1, PT, R199, UR6, !P1 ;  /* 0x00000006c7007c0c */ /* 0x000fe2000cf21270 */
[----:B-1----:R-:W-:-:S04]  /*16230*/  IMAD.WIDE R4, R17, 0x4, R196 ;  /* 0x0000000411047825 */ /* 0x002fc800078e02c4 */
[----:B------:R-:W-:Y:S02]  /*16240*/  VIADD R17, R15, UR19 ;  /* 0x000000130f117c36 */ /* 0x000fe40008000000 */
[C---:B--2---:R-:W-:Y:S01]  /*16250*/  IMAD.WIDE R6, R13.reuse, 0x4, R2 ;  /* 0x000000040d067825 */ /* 0x044fe200078e0202 */
[----:B------:R1:W-:Y:S03]  /*16260*/  @P0 STG.E desc[UR16][R4.64], R64 ;  /* 0x0000004004000986 */ /* 0x0003e6000c101910 */
[----:B---3--:R-:W-:Y:S01]  /*16270*/  IMAD.WIDE R8, R13, 0x4, R196 ;  /* 0x000000040d087825 */ /* 0x008fe200078e02c4 */
[----:B------:R1:W-:Y:S03]  /*16280*/  @P5 STG.E desc[UR16][R6.64], R193 ;  /* 0x000000c106005986 */ /* 0x0003e6000c101910 */
[C---:B-----5:R-:W-:Y:S01]  /*16290*/  IMAD.WIDE R10, R15.reuse, 0x4, R2 ;  /* 0x000000040f0a7825 */ /* 0x060fe200078e0202 */
[----:B------:R1:W-:Y:S03]  /*162a0*/  @P6 STG.E desc[UR16][R8.64], R65 ;  /* 0x0000004108006986 */ /* 0x0003e6000c101910 */
[----:B------:R-:W-:Y:S01]  /*162b0*/  IMAD.WIDE R12, R15, 0x4, R196 ;  /* 0x000000040f0c7825 */ /* 0x000fe200078e02c4 */
[----:B------:R1:W-:Y:S03]  /*162c0*/  @P4 STG.E desc[UR16][R10.64], R194 ;  /* 0x000000c20a004986 */ /* 0x0003e6000c101910 */
[C---:B------:R-:W-:Y:S01]  /*162d0*/  IMAD.WIDE R2, R17.reuse, 0x4, R2 ;  /* 0x0000000411027825 */ /* 0x040fe200078e0202 */
[----:B------:R1:W-:Y:S03]  /*162e0*/  @P2 STG.E desc[UR16][R12.64], R66 ;  /* 0x000000420c002986 */ /* 0x0003e6000c101910 */
[----:B------:R-:W-:Y:S01]  /*162f0*/  IMAD.WIDE R196, R17, 0x4, R196 ;  /* 0x0000000411c47825 */ /* 0x000fe200078e02c4 */
[----:B------:R1:W-:Y:S04]  /*16300*/  @P3 STG.E desc[UR16][R2.64], R195 ;  /* 0x000000c302003986 */ /* 0x0003e8000c101910 */
[----:B------:R1:W-:Y:S01]  /*16310*/  @P1 STG.E desc[UR16][R196.64], R67 ;  /* 0x00000043c4001986 */ /* 0x0003e2000c101910 */
[----:B------:R-:W-:Y:S06]  /*16320*/  BAR.SYNC.DEFER_BLOCKING 0x0 ;  /* 0x0000000000007b1d */ /* 0x000fec0000010000 */
[----:B------:R-:W-:Y:S05]  /*16330*/  BRA.U UP0, `(.L_x_14) ;  /* 0x0000000100a07547 */ /* 0x000fea000b800000 */
[----:B------:R-:W2:Y:S01]  /*16340*/  S2UR UR5, SR_CgaCtaId ;  /* 0x00000000000579c3 */ /* 0x000ea20000008800 */
[----:B------:R-:W-:Y:S01]  /*16350*/  NOP ;  /* 0x0000000000007918 */ /* 0x000fe20000000000 */
[----:B------:R-:W-:Y:S01]  /*16360*/  UMOV UR4, 0x50 ;  /* 0x0000005000047882 */ /* 0x000fe20000000000 */
[----:B------:R-:W-:Y:S02]  /*16370*/  IMAD.U32 R0, RZ, RZ, UR18 ;  /* 0x00000012ff007e24 */ /* 0x000fe4000f8e00ff */
[----:B-1----:R-:W-:Y:S02]  /*16380*/  HFMA2 R7, -RZ, RZ, 0, 5.9604644775390625e-08 ;  /* 0x00000001ff077431 */ /* 0x002fe400000001ff */
[----:B------:R-:W-:Y:S01]  /*16390*/  IMAD.MOV.U32 R3, RZ, RZ, 0xffff ;  /* 0x0000ffffff037424 */ /* 0x000fe200078e00ff */
[----:B------:R-:W-:-:S04]  /*163a0*/  LOP3.LUT R0, R0, 0xffff, RZ, 0xc0, !PT ;  /* 0x0000ffff00007812 */ /* 0x000fc800078ec0ff */
[----:B------:R-:W-:-:S05]  /*163b0*/  SHF.R.U32.HI R0, RZ, 0x5, R0 ;  /* 0x00000005ff007819 */ /* 0x000fca0000011600 */
[----:B------:R-:W-:Y:S01]  /*163c0*/  VIADD R2, R0, 0x10 ;  /* 0x0000001000027836 */ /* 0x000fe20000000000 */
[----:B------:R-:W-:Y:S01]  /*163d0*/  SHF.L.U32 R0, R3, R0, RZ ;  /* 0x0000000003007219 */ /* 0x000fe200000006ff */
[----:B--2---:R-:W-:-:S03]  /*163e0*/  ULEA UR6, UR5, UR4, 0x18 ;  /* 0x0000000405067291 */ /* 0x004fc6000f8ec0ff */
[----:B------:R-:W-:-:S04]  /*163f0*/  SHF.L.U32 R3, R7, R2, RZ ;  /* 0x0000000207037219 */ /* 0x000fc800000006ff */
[----:B------:R-:W-:Y:S02]  /*16400*/  LOP3.LUT R0, R3, R0, RZ, 0xfc, !PT ;  /* 0x0000000003007212 */ /* 0x000fe400078efcff */
[----:B------:R-:W1:Y:S02]  /*16410*/  LDS R5, [UR6] ;  /* 0x00000006ff057984 */ /* 0x000e640008000800 */
[C---:B------:R-:W-:Y:S02]  /*16420*/  LOP3.LUT R2, R0.reuse, 0xffff, RZ, 0xc0, !PT ;  /* 0x0000ffff00027812 */ /* 0x040fe400078ec0ff */
[----:B-1----:R-:W-:-:S04]  /*16430*/  LOP3.LUT R3, R0, 0xffff, R5, 0x80, !PT ;  /* 0x0000ffff00037812 */ /* 0x002fc800078e8005 */
[----:B------:R-:W-:-:S13]  /*16440*/  ISETP.NE.AND P0, PT, R3, R2, PT ;  /* 0x000000020300720c */ /* 0x000fda0003f05270 */
[----:B------:R-:W-:Y:S05]  /*16450*/  @P0 BRA `(.L_x_15) ;  /* 0x0000000000500947 */ /* 0x000fea0003800000 */
[----:B------:R-:W-:Y:S02]  /*16460*/  SHF.R.U32.HI R5, RZ, 0x10, R5 ;  /* 0x00000010ff057819 */ /* 0x000fe40000011605 */
[----:B------:R-:W-:-:S04]  /*16470*/  SHF.R.U32.HI R2, RZ, 0x10, R0 ;  /* 0x00000010ff027819 */ /* 0x000fc80000011600 */
[----:B------:R-:W-:-:S04]  /*16480*/  LOP3.LUT R5, R5, R2, RZ, 0xc0, !PT ;  /* 0x0000000205057212 */ /* 0x000fc800078ec0ff */
[----:B------:R-:W-:-:S13]  /*16490*/  ISETP.NE.AND P0, PT, R5, R2, PT ;  /* 0x000000020500720c */ /* 0x000fda0003f05270 */
[----:B------:R-:W-:Y:S05]  /*164a0*/  @P0 BRA `(.L_x_16) ;  /* 0x0000000000300947 */ /* 0x000fea0003800000 */
[----:B------:R-:W-:Y:S01]  /*164b0*/  R2UR UR4, R0 ;  /* 0x00000000000472ca */ /* 0x000fe200000e0000 */
[----:B------:R-:W-:Y:S01]  /*164c0*/  VOTEU.ANY UR5, UPT, PT ;  /* 0x0000000000057886 */ /* 0x000fe200038e0100 */
[----:B------:R-:W1:Y:S01]  /*164d0*/  S2R R0, SR_LANEID ;  /* 0x0000000000007919 */ /* 0x000e620000000000 */
[----:B------:R-:W-:-:S10]  /*164e0*/  UFLO.U32 UR5, UR5 ;  /* 0x00000005000572bd */ /* 0x000fd400080e0000 */
[----:B------:R-:W-:-:S06]  /*164f0*/  ULOP3.LUT UR4, URZ, UR4, URZ, 0x33, !UPT ;  /* 0x00000004ff047292 */ /* 0x000fcc000f8e33ff */
[----:B------:R-:W-:-:S04]  /*16500*/  IMAD.U32 R2, RZ, RZ, UR4 ;  /* 0x00000004ff027e24 */ /* 0x000fc8000f8e00ff */
[----:B------:R-:W2:Y:S02]  /*16510*/  REDUX UR7, R2 ;  /* 0x00000000020773c4 */ /* 0x000ea40000000000 */
[----:B------:R3:W-:Y:S01]  /*16520*/  UTCATOMSWS.AND URZ, UR4 ;  /* 0x0000000400ff79e3 */ /* 0x0007e20008000000 */
[----:B-1----:R-:W-:Y:S01]  /*16530*/  ISETP.EQ.U32.AND P0, PT, R0, UR5, PT ;  /* 0x0000000500007c0c */ /* 0x002fe2000bf02070 */
[----:B--2---:R-:W-:-:S12]  /*16540*/  IMAD.U32 R0, RZ, RZ, UR7 ;  /* 0x00000007ff007e24 */ /* 0x004fd8000f8e00ff */
[----:B------:R3:W-:Y:S01]  /*16550*/  @P0 ATOMS.AND RZ, [UR6], R0 ;  /* 0x00000000ffff098c */ /* 0x0007e2000a800006 */
[----:B------:R-:W-:Y:S05]  /*16560*/  BRA `(.L_x_14) ;  /* 0x0000000000147947 */ /* 0x000fea0003800000 */
.L_x_16:
[----:B------:R-:W-:-:S07]  /*16570*/  MOV R2, 0x16590 ;  /* 0x0001659000027802 */ /* 0x000fce0000000f00 */
[----:B------:R-:W-:Y:S05]  /*16580*/  CALL.REL.NOINC `($__internal_0_$__cuda_sm10x_tcgen05_guardrail_trap_col_being_dealloced_not_returned_by_alloc) ;  /* 0x00000000002c7944 */ /* 0x000fea0003c00000 */
[----:B------:R-:W-:Y:S05]  /*16590*/  BRA `(.L_x_14) ;  /* 0x0000000000087947 */ /* 0x000fea0003800000 */
.L_x_15:
[----:B------:R-:W-:-:S07]  /*165a0*/  MOV R2, 0x165c0 ;  /* 0x000165c000027802 */ /* 0x000fce0000000f00 */
[----:B------:R-:W-:Y:S05]  /*165b0*/  CALL.REL.NOINC `($__internal_2_$__cuda_sm10x_tcgen05_guardrail_trap_unallocated_columns_being_dealloced) ;  /* 0x0000000000387944 */ /* 0x000fea0003c00000 */
.L_x_14:
[----:B------:R-:W-:Y:S01]  /*165c0*/  NOP ;  /* 0x0000000000007918 */ /* 0x000fe20000000000 */
[----:B---3--:R-:W-:Y:S05]  /*165d0*/  EXIT ;  /* 0x000000000000794d */ /* 0x008fea0003800000 */
.L_x_9:
[----:B------:R-:W1:Y:S02]  /*165e0*/  SYNCS.PHASECHK.TRANS64.TRYWAIT P3, [UR8], R4 ;  /* 0x00000004ff0075a7 */ /* 0x000e640008061108 */
[----:B-1----:R-:W-:Y:S05]  /*165f0*/  @!P3 BRA `(.L_x_9) ;  /* 0xfffffffc00f8b947 */ /* 0x002fea000383ffff */
[----:B------:R-:W-:Y:S05]  /*16600*/  BRA `(.L_x_17) ;  /* 0xffffff7000707947 */ /* 0x000fea000383ffff */
.L_x_13:
[----:B------:R-:W5:Y:S02]  /*16610*/  SYNCS.PHASECHK.TRANS64.TRYWAIT P0, [UR8], R2 ;  /* 0x00000002ff0075a7 */ /* 0x000f640008001108 */
[----:B-----5:R-:W-:Y:S05]  /*16620*/  @!P0 BRA `(.L_x_13) ;  /* 0xfffffffc00f88947 */ /* 0x020fea000383ffff */
[----:B------:R-:W-:Y:S05]  /*16630*/  BRA `(.L_x_12) ;  /* 0xffffff98004c7947 */ /* 0x000fea000383ffff */
        .weak           $__internal_0_$__cuda_sm10x_tcgen05_guardrail_trap_col_being_dealloced_not_returned_by_alloc
        .type           $__internal_0_$__cuda_sm10x_tcgen05_guardrail_trap_col_being_dealloced_not_returned_by_alloc,@function
        .size           $__internal_0_$__cuda_sm10x_tcgen05_guardrail_trap_col_being_dealloced_not_returned_by_alloc,($__internal_1_$__cuda_sm10x_tcgen05_guardrail_trap_phase_invalid_during_alloc - $__internal_0_$__cuda_sm10x_tcgen05_guardrail_trap_col_being_dealloced_not_returned_by_alloc)
$__internal_0_$__cuda_sm10x_tcgen05_guardrail_trap_col_being_dealloced_not_returned_by_alloc:
[----:B------:R-:W-:Y:S05]  /*16640*/  BPT.TRAP 0x1 ;  /* 0x000000040000795c */ /* 0x000fea0000300000 */
[----:B------:R-:W-:-:S04]  /*16650*/  MOV R3, 0x0 ;  /* 0x0000000000037802 */ /* 0x000fc80000000f00 */
[----:B------:R-:W-:Y:S05]  /*16660*/  RET.REL.NODEC R2 `(matmul_kernel) ;  /* 0xfffffe9802647950 */ /* 0x000fea0003c3ffff */
        .weak           $__internal_1_$__cuda_sm10x_tcgen05_guardrail_trap_phase_invalid_during_alloc
        .type           $__internal_1_$__cuda_sm10x_tcgen05_guardrail_trap_phase_invalid_during_alloc,@function
        .size           $__internal_1_$__cuda_sm10x_tcgen05_guardrail_trap_phase_invalid_during_alloc,($__internal_2_$__cuda_sm10x_tcgen05_guardrail_trap_unallocated_columns_being_dealloced - $__internal_1_$__cuda_sm10x_tcgen05_guardrail_trap_phase_invalid_during_alloc)
$__internal_1_$__cuda_sm10x_tcgen05_guardrail_trap_phase_invalid_during_alloc:
[----:B------:R-:W-:Y:S05]  /*16670*/  BPT.TRAP 0x1 ;  /* 0x000000040000795c */ /* 0x000fea0000300000 */
[----:B------:R-:W-:-:S04]  /*16680*/  IMAD.MOV.U32 R3, RZ, RZ, 0x0 ;  /* 0x00000000ff037424 */ /* 0x000fc800078e00ff */
[----:B------:R-:W-:Y:S05]  /*16690*/  RET.REL.NODEC R2 `(matmul_kernel) ;  /* 0xfffffe9802587950 */ /* 0x000fea0003c3ffff */
        .weak           $__internal_2_$__cuda_sm10x_tcgen05_guardrail_trap_unallocated_columns_being_dealloced
        .type           $__internal_2_$__cuda_sm10x_tcgen05_guardrail_trap_unallocated_columns_being_dealloced,@function
        .size           $__internal_2_$__cuda_sm10x_tcgen05_guardrail_trap_unallocated_columns_being_dealloced,(.L_x_21 - $__internal_2_$__cuda_sm10x_tcgen05_guardrail_trap_unallocated_columns_being_dealloced)
$__internal_2_$__cuda_sm10x_tcgen05_guardrail_trap_unallocated_columns_being_dealloced:
[----:B------:R-:W-:Y:S05]  /*166a0*/  BPT.TRAP 0x1 ;  /* 0x000000040000795c */ /* 0x000fea0000300000 */
[----:B------:R-:W-:-:S04]  /*166b0*/  IMAD.MOV.U32 R3, RZ, RZ, 0x0 ;  /* 0x00000000ff037424 */ /* 0x000fc800078e00ff */
[----:B------:R-:W-:Y:S05]  /*166c0*/  RET.REL.NODEC R2 `(matmul_kernel) ;  /* 0xfffffe98024c7950 */ /* 0x000fea0003c3ffff */
.L_x_18:
[----:B------:R-:W-:-:S00]  /*166d0*/  BRA `(.L_x_18) ;  /* 0xfffffffc00fc7947 */ /* 0x000fc0000383ffff */
[----:B------:R-:W-:-:S00]  /*166e0*/  NOP ;  /* 0x0000000000007918 */ /* 0x000fc00000000000 */
        /* <DEDUP_REMOVED lines=9> */
.L_x_21:


//--------------------- .nv.shared.matmul_kernel  --------------------------
	.section	.nv.shared.matmul_kernel,"aw",@nobits
	.sectionflags	@""
	.align	16
	.zero		1024


//--------------------- .nv.shared.reserved.0     --------------------------
	.section	.nv.shared.reserved.0,"aw",@nobits
	.align	8
	.weak		__nv_reservedSMEM_offset_0_alias
	.size		__nv_reservedSMEM_offset_0_alias, 0, 64
	.other		__nv_reservedSMEM_offset_0_alias,@"STO_CUDA_RESERVED_SHARED STV_DEFAULT"
__nv_reservedSMEM_offset_0_alias:
	.zero		0
.nv.shared.reserved.0:
	.zero		64
	.weak		__nv_reservedSMEM_allocation_phase
	.type		__nv_reservedSMEM_allocation_phase,@object
	.size		__nv_reservedSMEM_allocation_phase,(.L_0 - __nv_reservedSMEM_allocation_phase)
__nv_reservedSMEM_allocation_phase:
	.zero		1
.L_0:
	.zero		7
	.weak		__nv_reservedSMEM_devtool_atexit_pc
	.type		__nv_reservedSMEM_devtool_atexit_pc,@object
	.size		__nv_reservedSMEM_devtool_atexit_pc,(__nv_reservedSMEM_allocation_mask - __nv_reservedSMEM_devtool_atexit_pc)
__nv_reservedSMEM_devtool_atexit_pc:
	.zero		8
	.weak		__nv_reservedSMEM_allocation_mask
	.type		__nv_reservedSMEM_allocation_mask,@object
	.size		__nv_reservedSMEM_allocation_mask,(.L_2 - __nv_reservedSMEM_allocation_mask)
__nv_reservedSMEM_allocation_mask:
	.zero		4
.L_2:


//--------------------- .nv.constant0.matmul_kernel --------------------------
	.section	.nv.constant0.matmul_kernel,"a",@progbits
	.sectionflags	@""
	.align	4
.nv.constant0.matmul_kernel:
	.zero		976


//--------------------- SYMBOLS --------------------------

	.type		.nv.reservedSmem.offset0,@object
	.size		.nv.reservedSmem.offset0,0x4
	.type		.nv.reservedSmem.cap,@object
	.size		.nv.reservedSmem.cap,0x4
